	.target	sm_90a

	.elftype	@"ET_EXEC"


//--------------------- .note.nv.tkinfo           --------------------------
	.section	.note.nv.tkinfo,"",@"SHT_NOTE"
	.sectionflags	@"SHF_NOTE_NV_TKINFO"
	.tkinfo
        /*0018*/ 	.word	0x00000002
        /*0030*/ 	.string	""
        /*0030*/ 	.string	"ptxas"
        /*0030*/ 	.string	"Cuda compilation tools, release 13.0, V13.0.88"
        /*0030*/ 	.string	"Build cuda_13.0.r13.0/compiler.36424714_0"
        /*0030*/ 	.string	"-v  -suppress-debug-info  -lineinfo  -arch sm_90a "



//--------------------- .note.nv.cuinfo           --------------------------
	.section	.note.nv.cuinfo,"",@"SHT_NOTE"
	.sectionflags	@"SHF_NOTE_NV_CUINFO"
        /*0018*/ 	.short	0x0002
        /*001a*/ 	.short	0x005a
        /*001c*/ 	.short	0x0082
	.zero		2


//--------------------- .nv.info                  --------------------------
	.section	.nv.info,"",@"SHT_CUDA_INFO"
	.align	4


	//----- nvinfo : EIATTR_REGCOUNT
	.align		4
        /*0000*/ 	.byte	0x04, 0x2f
        /*0002*/ 	.short	(.L_1 - .L_0)
	.align		4
.L_0:
        /*0004*/ 	.word	index@(matmul_kernel)
        /*0008*/ 	.word	0x000000ff


	//----- nvinfo : EIATTR_FRAME_SIZE
	.align		4
.L_1:
        /*000c*/ 	.byte	0x04, 0x11
        /*000e*/ 	.short	(.L_3 - .L_2)
	.align		4
.L_2:
        /*0010*/ 	.word	index@(matmul_kernel)
        /*0014*/ 	.word	0x00003e58


	//----- nvinfo : EIATTR_MIN_STACK_SIZE
	.align		4
.L_3:
        /*0018*/ 	.byte	0x04, 0x12
        /*001a*/ 	.short	(.L_5 - .L_4)
	.align		4
.L_4:
        /*001c*/ 	.word	index@(matmul_kernel)
        /*0020*/ 	.word	0x00003e58
.L_5:


//--------------------- .nv.compat                --------------------------
	.section	.nv.compat,"",@"SHT_CUDA_COMPAT_INFO"
	.align	4
        /*0000*/ 	.byte	0x02, 0x09, 0x01, 0x00, 0x02, 0x02, 0x04, 0x00, 0x02, 0x05, 0x05, 0x00, 0x03, 0x07, 0x01, 0x01
        /*0010*/ 	.byte	0x02, 0x03, 0x00, 0x00, 0x02, 0x06, 0x01, 0x00, 0x04, 0x0b, 0x08, 0x00, 0x00, 0x00, 0x00, 0x00
        /*0020*/ 	.byte	0x00, 0x00, 0x00, 0x00


//--------------------- .nv.info.matmul_kernel    --------------------------
	.section	.nv.info.matmul_kernel,"",@"SHT_CUDA_INFO"
	.sectionflags	@""
	.align	4


	//----- nvinfo : EIATTR_CUDA_API_VERSION
	.align		4
        /*0000*/ 	.byte	0x04, 0x37
        /*0002*/ 	.short	(.L_7 - .L_6)
.L_6:
        /*0004*/ 	.word	0x00000082


	//----- nvinfo : EIATTR_KPARAM_INFO
	.align		4
.L_7:
        /*0008*/ 	.byte	0x04, 0x17
        /*000a*/ 	.short	(.L_9 - .L_8)
.L_8:
        /*000c*/ 	.word	0x00000000
        /*0010*/ 	.short	0x000d
        /*0012*/ 	.short	0x0048
        /*0014*/ 	.byte	0x00, 0xf4, 0x21, 0x00


	//----- nvinfo : EIATTR_KPARAM_INFO
	.align		4
.L_9:
        /*0018*/ 	.byte	0x04, 0x17
        /*001a*/ 	.short	(.L_11 - .L_10)
.L_10:
        /*001c*/ 	.word	0x00000000
        /*0020*/ 	.short	0x000c
        /*0022*/ 	.short	0x0040
        /*0024*/ 	.byte	0x00, 0xf4, 0x21, 0x00


	//----- nvinfo : EIATTR_KPARAM_INFO
	.align		4
.L_11:
        /*0028*/ 	.byte	0x04, 0x17
        /*002a*/ 	.short	(.L_13 - .L_12)
.L_12:
        /*002c*/ 	.word	0x00000000
        /*0030*/ 	.short	0x000b
        /*0032*/ 	.short	0x0038
        /*0034*/ 	.byte	0x00, 0xf0, 0x11, 0x00


	//----- nvinfo : EIATTR_KPARAM_INFO
	.align		4
.L_13:
        /*0038*/ 	.byte	0x04, 0x17
        /*003a*/ 	.short	(.L_15 - .L_14)
.L_14:
        /*003c*/ 	.word	0x00000000
        /*0040*/ 	.short	0x000a
        /*0042*/ 	.short	0x0034
        /*0044*/ 	.byte	0x00, 0xf0, 0x11, 0x00


	//----- nvinfo : EIATTR_KPARAM_INFO
	.align		4
.L_15:
        /*0048*/ 	.byte	0x04, 0x17
        /*004a*/ 	.short	(.L_17 - .L_16)
.L_16:
        /*004c*/ 	.word	0x00000000
        /*0050*/ 	.short	0x0009
        /*0052*/ 	.short	0x0030
        /*0054*/ 	.byte	0x00, 0xf0, 0x11, 0x00


	//----- nvinfo : EIATTR_KPARAM_INFO
	.align		4
.L_17:
        /*0058*/ 	.byte	0x04, 0x17
        /*005a*/ 	.short	(.L_19 - .L_18)
.L_18:
        /*005c*/ 	.word	0x00000000
        /*0060*/ 	.short	0x0008
        /*0062*/ 	.short	0x002c
        /*0064*/ 	.byte	0x00, 0xf0, 0x11, 0x00


	//----- nvinfo : EIATTR_KPARAM_INFO
	.align		4
.L_19:
        /*0068*/ 	.byte	0x04, 0x17
        /*006a*/ 	.short	(.L_21 - .L_20)
.L_20:
        /*006c*/ 	.word	0x00000000
        /*0070*/ 	.short	0x0007
        /*0072*/ 	.short	0x0028
        /*0074*/ 	.byte	0x00, 0xf0, 0x11, 0x00


	//----- nvinfo : EIATTR_KPARAM_INFO
	.align		4
.L_21:
        /*0078*/ 	.byte	0x04, 0x17
        /*007a*/ 	.short	(.L_23 - .L_22)
.L_22:
        /*007c*/ 	.word	0x00000000
        /*0080*/ 	.short	0x0006
        /*0082*/ 	.short	0x0024
        /*0084*/ 	.byte	0x00, 0xf0, 0x11, 0x00


	//----- nvinfo : EIATTR_KPARAM_INFO
	.align		4
.L_23:
        /*0088*/ 	.byte	0x04, 0x17
        /*008a*/ 	.short	(.L_25 - .L_24)
.L_24:
        /*008c*/ 	.word	0x00000000
        /*0090*/ 	.short	0x0005
        /*0092*/ 	.short	0x0020
        /*0094*/ 	.byte	0x00, 0xf0, 0x11, 0x00


	//----- nvinfo : EIATTR_KPARAM_INFO
	.align		4
.L_25:
        /*0098*/ 	.byte	0x04, 0x17
        /*009a*/ 	.short	(.L_27 - .L_26)
.L_26:
        /*009c*/ 	.word	0x00000000
        /*00a0*/ 	.short	0x0004
        /*00a2*/ 	.short	0x001c
        /*00a4*/ 	.byte	0x00, 0xf0, 0x11, 0x00


	//----- nvinfo : EIATTR_KPARAM_INFO
	.align		4
.L_27:
        /*00a8*/ 	.byte	0x04, 0x17
        /*00aa*/ 	.short	(.L_29 - .L_28)
.L_28:
        /*00ac*/ 	.word	0x00000000
        /*00b0*/ 	.short	0x0003
        /*00b2*/ 	.short	0x0018
        /*00b4*/ 	.byte	0x00, 0xf0, 0x11, 0x00


	//----- nvinfo : EIATTR_KPARAM_INFO
	.align		4
.L_29:
        /*00b8*/ 	.byte	0x04, 0x17
        /*00ba*/ 	.short	(.L_31 - .L_30)
.L_30:
        /*00bc*/ 	.word	0x00000000
        /*00c0*/ 	.short	0x0002
        /*00c2*/ 	.short	0x0010
        /*00c4*/ 	.byte	0x00, 0xf4, 0x21, 0x00


	//----- nvinfo : EIATTR_KPARAM_INFO
	.align		4
.L_31:
        /*00c8*/ 	.byte	0x04, 0x17
        /*00ca*/ 	.short	(.L_33 - .L_32)
.L_32:
        /*00cc*/ 	.word	0x00000000
        /*00d0*/ 	.short	0x0001
        /*00d2*/ 	.short	0x0008
        /*00d4*/ 	.byte	0x00, 0xf4, 0x21, 0x00


	//----- nvinfo : EIATTR_KPARAM_INFO
	.align		4
.L_33:
        /*00d8*/ 	.byte	0x04, 0x17
        /*00da*/ 	.short	(.L_35 - .L_34)
.L_34:
        /*00dc*/ 	.word	0x00000000
        /*00e0*/ 	.short	0x0000
        /*00e2*/ 	.short	0x0000
        /*00e4*/ 	.byte	0x00, 0xf4, 0x21, 0x00


	//----- nvinfo : EIATTR_SPARSE_MMA_MASK
	.align		4
.L_35:
        /*00e8*/ 	.byte	0x03, 0x50
        /*00ea*/ 	.short	0x0000


	//----- nvinfo : EIATTR_MAXREG_COUNT
	.align		4
        /*00ec*/ 	.byte	0x03, 0x1b
        /*00ee*/ 	.short	0x00ff


	//----- nvinfo : EIATTR_NUM_BARRIERS
	.align		4
        /*00f0*/ 	.byte	0x02, 0x4c
        /*00f2*/ 	.byte	0x01
	.zero		1


	//----- nvinfo : EIATTR_ANNOTATIONS
	.align		4
        /*00f4*/ 	.byte	0x04, 0x55
        /*00f6*/ 	.short	(.L_37 - .L_36)


	//   ....[0]....
.L_36:
        /*00f8*/ 	.word	0x00000001
        /*00fc*/ 	.byte	0x90, 0x00, 0x00, 0x00, 0x01, 0x00, 0x00, 0x00, 0x60, 0x06, 0x00, 0x00, 0x01, 0x00, 0x00, 0x00
        /* <DEDUP_REMOVED lines=419> */
        /*1b3c*/ 	.byte	0x30, 0x5a, 0x01, 0x00


	//----- nvinfo : EIATTR_MERCURY_ISA_VERSION
	.align		4
.L_37:
        /*1b40*/ 	.byte	0x03, 0x5f
        /*1b42*/ 	.short	0x0101


	//----- nvinfo : EIATTR_EXIT_INSTR_OFFSETS
	.align		4
        /*1b44*/ 	.byte	0x04, 0x1c
        /*1b46*/ 	.short	(.L_39 - .L_38)


	//   ....[0]....
.L_38:
        /*1b48*/ 	.word	0x000ac4d0


	//   ....[1]....
        /*1b4c*/ 	.word	0x000ac4f0


	//----- nvinfo : EIATTR_REQNTID
	.align		4
.L_39:
        /*1b50*/ 	.byte	0x04, 0x10
        /*1b52*/ 	.short	(.L_41 - .L_40)
.L_40:
        /*1b54*/ 	.word	0x00000080
        /*1b58*/ 	.word	0x00000001
        /*1b5c*/ 	.word	0x00000001


	//----- nvinfo : EIATTR_CBANK_PARAM_SIZE
	.align		4
.L_41:
        /*1b60*/ 	.byte	0x03, 0x19
        /*1b62*/ 	.short	0x0050


	//----- nvinfo : EIATTR_PARAM_CBANK
	.align		4
        /*1b64*/ 	.byte	0x04, 0x0a
        /*1b66*/ 	.short	(.L_43 - .L_42)
	.align		4
.L_42:
        /*1b68*/ 	.word	index@(.nv.constant0.matmul_kernel)
        /*1b6c*/ 	.short	0x0210
        /*1b6e*/ 	.short	0x0050


	//----- nvinfo : EIATTR_SW_WAR
	.align		4
.L_43:
        /*1b70*/ 	.byte	0x04, 0x36
        /*1b72*/ 	.short	(.L_45 - .L_44)
.L_44:
        /*1b74*/ 	.word	0x00000008
.L_45:


//--------------------- .nv.callgraph             --------------------------
	.section	.nv.callgraph,"",@"SHT_CUDA_CALLGRAPH"
	.align	4
	.sectionentsize	8
	.align		4
        /*0000*/ 	.word	0x00000000
	.align		4
        /*0004*/ 	.word	0xffffffff
	.align		4
        /*0008*/ 	.word	0x00000000
	.align		4
        /*000c*/ 	.word	0xfffffffe
	.align		4
        /*0010*/ 	.word	0x00000000
	.align		4
        /*0014*/ 	.word	0xfffffffd
	.align		4
        /*0018*/ 	.word	0x00000000
	.align		4
        /*001c*/ 	.word	0xfffffffc


//--------------------- .text.matmul_kernel       --------------------------
	.section	.text.matmul_kernel,"ax",@progbits
	.align	128
        .global         matmul_kernel
        .type           matmul_kernel,@function
        .size           matmul_kernel,(.L_x_3 - matmul_kernel)
        .other          matmul_kernel,@"STO_CUDA_ENTRY STV_DEFAULT"
matmul_kernel:
.text.matmul_kernel:
[----:B------:R-:W1:Y:S08]  /*0000*/  LDC R1, c[0x0][0x28] ;  /* 0x00000a00ff017b82 */ /* 0x000e700000000800 */
[----:B------:R-:W2:Y:S01]  /*0010*/  LDC.64 R2, c[0x0][0x228] ;  /* 0x00008a00ff027b82 */ /* 0x000ea20000000a00 */
[----:B-1----:R-:W-:Y:S01]  /*0020*/  VIADD R1, R1, 0xffffc1a8 ;  /* 0xffffc1a801017836 */ /* 0x002fe20000000000 */
[----:B------:R-:W1:Y:S01]  /*0030*/  S2R R5, SR_CTAID.X ;  /* 0x0000000000057919 */ /* 0x000e620000002500 */
[----:B------:R-:W-:Y:S01]  /*0040*/  ULDC UR4, c[0x0][0x234] ;  /* 0x00008d0000047ab9 */ /* 0x000fe20000000800 */
[----:B------:R-:W-:Y:S01]  /*0050*/  ULDC.64 UR6, c[0x0][0x210] ;  /* 0x0000840000067ab9 */ /* 0x000fe20000000a00 */
[----:B------:R-:W-:Y:S01]  /*0060*/  ULDC.64 UR8, c[0x0][0x218] ;  /* 0x0000860000087ab9 */ /* 0x000fe20000000a00 */
[----:B------:R-:W-:Y:S01]  /*0070*/  ULDC UR40, c[0x0][0x240] ;  /* 0x0000900000287ab9 */ /* 0x000fe20000000800 */
[----:B--2---:R-:W-:Y:S01]  /*0080*/  IMAD.MOV.U32 R14, RZ, RZ, R3 ;  /* 0x000000ffff0e7224 */ /* 0x004fe200078e0003 */
[----:B------:R2:W-:Y:S01]  /*0090*/  STL.64 [R1+0x2e00], R2 ;  /* 0x002e000201007387 */ /* 0x0005e20000100a00 */
[----:B------:R-:W-:-:S02]  /*00a0*/  IMAD.MOV.U32 R13, RZ, RZ, R2 ;  /* 0x000000ffff0d7224 */ /* 0x000fc400078e0002 */
[----:B------:R-:W-:Y:S01]  /*00b0*/  VIADD R0, R14, 0x1ff ;  /* 0x000001ff0e007836 */ /* 0x000fe20000000000 */
[----:B------:R-:W-:Y:S02]  /*00c0*/  IABS R16, R14 ;  /* 0x0000000e00107213 */ /* 0x000fe40000000000 */
[----:B-1----:R-:W-:Y:S02]  /*00d0*/  IABS R8, R5 ;  /* 0x0000000500087213 */ /* 0x002fe40000000000 */
[----:B--2---:R-:W-:-:S04]  /*00e0*/  SHF.R.S32.HI R3, RZ, 0x1f, R0 ;  /* 0x0000001fff037819 */ /* 0x004fc80000011400 */
[----:B------:R-:W-:-:S04]  /*00f0*/  LEA.HI R3, R3, R0, RZ, 0x9 ;  /* 0x0000000003037211 */ /* 0x000fc800078f48ff */
[----:B------:R-:W-:-:S05]  /*0100*/  SHF.R.S32.HI R3, RZ, 0x9, R3 ;  /* 0x00000009ff037819 */ /* 0x000fca0000011403 */
[----:B------:R-:W-:-:S05]  /*0110*/  IMAD.SHL.U32 R4, R3, 0x8, RZ ;  /* 0x0000000803047824 */ /* 0x000fca00078e00ff */
[-C--:B------:R-:W-:Y:S02]  /*0120*/  IABS R7, R4.reuse ;  /* 0x0000000400077213 */ /* 0x080fe40000000000 */
[----:B------:R-:W-:Y:S02]  /*0130*/  IABS R10, R4 ;  /* 0x00000004000a7213 */ /* 0x000fe40000000000 */
[----:B------:R-:W1:Y:S08]  /*0140*/  I2F.RP R0, R7 ;  /* 0x0000000700007306 */ /* 0x000e700000209400 */
[----:B-1----:R-:W1:Y:S02]  /*0150*/  MUFU.RCP R0, R0 ;  /* 0x0000000000007308 */ /* 0x002e640000001000 */
[----:B-1----:R-:W-:-:S02]  /*0160*/  VIADD R2, R0, 0xffffffe ;  /* 0x0ffffffe00027836 */ /* 0x002fc40000000000 */
[----:B------:R-:W-:-:S04]  /*0170*/  IMAD.MOV R0, RZ, RZ, -R10 ;  /* 0x000000ffff007224 */ /* 0x000fc800078e0a0a */
[----:B------:R1:W2:Y:S02]  /*0180*/  F2I.FTZ.U32.TRUNC.NTZ R3, R2 ;  /* 0x0000000200037305 */ /* 0x0002a4000021f000 */
[----:B-1----:R-:W-:Y:S02]  /*0190*/  IMAD.MOV.U32 R2, RZ, RZ, RZ ;  /* 0x000000ffff027224 */ /* 0x002fe400078e00ff */
[----:B--2---:R-:W-:-:S04]  /*01a0*/  IMAD.MOV R6, RZ, RZ, -R3 ;  /* 0x000000ffff067224 */ /* 0x004fc800078e0a03 */
[----:B------:R-:W-:Y:S02]  /*01b0*/  IMAD R9, R6, R7, RZ ;  /* 0x0000000706097224 */ /* 0x000fe400078e02ff */
[----:B------:R-:W-:Y:S01]  /*01c0*/  IMAD.MOV.U32 R6, RZ, RZ, R8 ;  /* 0x000000ffff067224 */ /* 0x000fe200078e0008 */
[----:B------:R-:W-:Y:S01]  /*01d0*/  IABS R8, R13 ;  /* 0x0000000d00087213 */ /* 0x000fe20000000000 */
[----:B------:R-:W-:-:S06]  /*01e0*/  IMAD.HI.U32 R3, R3, R9, R2 ;  /* 0x0000000903037227 */ /* 0x000fcc00078e0002 */
[----:B------:R-:W-:-:S04]  /*01f0*/  IMAD.HI.U32 R3, R3, R6, RZ ;  /* 0x0000000603037227 */ /* 0x000fc800078e00ff */
[----:B------:R-:W-:-:S05]  /*0200*/  IMAD R0, R3, R0, R6 ;  /* 0x0000000003007224 */ /* 0x000fca00078e0206 */
[----:B------:R-:W-:-:S13]  /*0210*/  ISETP.GT.U32.AND P1, PT, R7, R0, PT ;  /* 0x000000000700720c */ /* 0x000fda0003f24070 */
[----:B------:R-:W-:Y:S02]  /*0220*/  @!P1 IMAD.IADD R0, R0, 0x1, -R7 ;  /* 0x0000000100009824 */ /* 0x000fe400078e0a07 */
[----:B------:R-:W-:Y:S01]  /*0230*/  @!P1 VIADD R3, R3, 0x1 ;  /* 0x0000000103039836 */ /* 0x000fe20000000000 */
[----:B------:R-:W-:Y:S02]  /*0240*/  ISETP.NE.AND P1, PT, R4, RZ, PT ;  /* 0x000000ff0400720c */ /* 0x000fe40003f25270 */
[----:B------:R-:W-:Y:S02]  /*0250*/  ISETP.GE.U32.AND P0, PT, R0, R7, PT ;  /* 0x000000070000720c */ /* 0x000fe40003f06070 */
[----:B------:R-:W-:-:S04]  /*0260*/  LOP3.LUT R0, R5, R4, RZ, 0x3c, !PT ;  /* 0x0000000405007212 */ /* 0x000fc800078e3cff */
[----:B------:R-:W-:Y:S01]  /*0270*/  ISETP.GE.AND P2, PT, R0, RZ, PT ;  /* 0x000000ff0000720c */ /* 0x000fe20003f46270 */
[----:B------:R-:W-:Y:S02]  /*0280*/  VIADD R0, R13, 0x1ff ;  /* 0x000001ff0d007836 */ /* 0x000fe40000000000 */
[----:B------:R-:W1:Y:S04]  /*0290*/  S2R R13, SR_TID.X ;  /* 0x00000000000d7919 */ /* 0x000e680000002100 */
[----:B------:R-:W-:-:S04]  /*02a0*/  @P0 VIADD R3, R3, 0x1 ;  /* 0x0000000103030836 */ /* 0x000fc80000000000 */
[----:B------:R-:W-:Y:S01]  /*02b0*/  IMAD.MOV.U32 R2, RZ, RZ, R3 ;  /* 0x000000ffff027224 */ /* 0x000fe200078e0003 */
[----:B------:R-:W-:-:S03]  /*02c0*/  SHF.R.S32.HI R3, RZ, 0x1f, R0 ;  /* 0x0000001fff037819 */ /* 0x000fc60000011400 */
[----:B------:R-:W-:Y:S01]  /*02d0*/  @!P2 IMAD.MOV R2, RZ, RZ, -R2 ;  /* 0x000000ffff02a224 */ /* 0x000fe200078e0a02 */
[----:B------:R-:W-:Y:S02]  /*02e0*/  @!P1 LOP3.LUT R2, RZ, R4, RZ, 0x33, !PT ;  /* 0x00000004ff029212 */ /* 0x000fe400078e33ff */
[----:B------:R-:W-:-:S03]  /*02f0*/  LEA.HI R3, R3, R0, RZ, 0x9 ;  /* 0x0000000003037211 */ /* 0x000fc600078f48ff */
[----:B------:R-:W-:Y:S02]  /*0300*/  IMAD.SHL.U32 R9, R2, 0x8, RZ ;  /* 0x0000000802097824 */ /* 0x000fe400078e00ff */
[----:B------:R-:W-:-:S03]  /*0310*/  IMAD.MOV R2, RZ, RZ, -R2 ;  /* 0x000000ffff027224 */ /* 0x000fc600078e0a02 */
[----:B------:R-:W-:Y:S01]  /*0320*/  LEA.HI.SX32 R3, R3, -R9, 0x17 ;  /* 0x8000000903037211 */ /* 0x000fe200078fbaff */
[----:B------:R-:W-:Y:S02]  /*0330*/  IMAD R12, R4, R2, R5 ;  /* 0x00000002040c7224 */ /* 0x000fe400078e0205 */
[----:B------:R-:W-:Y:S01]  /*0340*/  IMAD.MOV.U32 R2, RZ, RZ, RZ ;  /* 0x000000ffff027224 */ /* 0x000fe200078e00ff */
[----:B------:R-:W-:Y:S02]  /*0350*/  VIMNMX R11, R3, 0x8, PT ;  /* 0x00000008030b7848 */ /* 0x000fe40003fe0100 */
[----:B------:R-:W-:Y:S02]  /*0360*/  IABS R4, R12 ;  /* 0x0000000c00047213 */ /* 0x000fe40000000000 */
[----:B------:R-:W-:Y:S02]  /*0370*/  IABS R7, R11 ;  /* 0x0000000b00077213 */ /* 0x000fe40000000000 */
[----:B-1----:R-:W-:-:S02]  /*0380*/  SHF.R.U32.HI R17, RZ, 0x6, R13 ;  /* 0x00000006ff117819 */ /* 0x002fc4000001160d */
[----:B------:R-:W1:Y:S02]  /*0390*/  I2F.RP R0, R7 ;  /* 0x0000000700007306 */ /* 0x000e640000209400 */
[----:B------:R-:W-:-:S06]  /*03a0*/  SGXT.U32 R17, R17, 0x1 ;  /* 0x000000011111781a */ /* 0x000fcc0000000000 */
[----:B-1----:R-:W1:Y:S02]  /*03b0*/  MUFU.RCP R0, R0 ;  /* 0x0000000000007308 */ /* 0x002e640000001000 */
[----:B-1----:R-:W-:-:S06]  /*03c0*/  VIADD R3, R0, 0xffffffe ;  /* 0x0ffffffe00037836 */ /* 0x002fcc0000000000 */
[----:B------:R-:W1:Y:S02]  /*03d0*/  F2I.FTZ.U32.TRUNC.NTZ R3, R3 ;  /* 0x0000000300037305 */ /* 0x000e64000021f000 */
[----:B-1----:R-:W-:-:S04]  /*03e0*/  IMAD.MOV R6, RZ, RZ, -R3 ;  /* 0x000000ffff067224 */ /* 0x002fc800078e0a03 */
[----:B------:R-:W-:Y:S01]  /*03f0*/  IMAD R5, R6, R7, RZ ;  /* 0x0000000706057224 */ /* 0x000fe200078e02ff */
[----:B------:R-:W-:-:S03]  /*0400*/  IABS R6, R11 ;  /* 0x0000000b00067213 */ /* 0x000fc60000000000 */
[----:B------:R-:W-:-:S04]  /*0410*/  IMAD.HI.U32 R2, R3, R5, R2 ;  /* 0x0000000503027227 */ /* 0x000fc800078e0002 */
[----:B------:R-:W-:Y:S02]  /*0420*/  IMAD.MOV.U32 R3, RZ, RZ, R4 ;  /* 0x000000ffff037224 */ /* 0x000fe400078e0004 */
[----:B------:R-:W-:Y:S02]  /*0430*/  IMAD.MOV R0, RZ, RZ, -R6 ;  /* 0x000000ffff007224 */ /* 0x000fe400078e0a06 */
[----:B------:R-:W-:Y:S01]  /*0440*/  IMAD.HI.U32 R2, R2, R3, RZ ;  /* 0x0000000302027227 */ /* 0x000fe200078e00ff */
[----:B------:R-:W1:Y:S03]  /*0450*/  I2F.RP R6, R16 ;  /* 0x0000001000067306 */ /* 0x000e660000209400 */
[----:B------:R-:W-:-:S05]  /*0460*/  IMAD R0, R2, R0, R3 ;  /* 0x0000000002007224 */ /* 0x000fca00078e0203 */
[----:B------:R-:W-:Y:S01]  /*0470*/  ISETP.GT.U32.AND P1, PT, R7, R0, PT ;  /* 0x000000000700720c */ /* 0x000fe20003f24070 */
[----:B------:R-:W2:Y:S08]  /*0480*/  I2F.RP R3, R8 ;  /* 0x0000000800037306 */ /* 0x000eb00000209400 */
[----:B-1----:R-:W1:Y:S04]  /*0490*/  MUFU.RCP R6, R6 ;  /* 0x0000000600067308 */ /* 0x002e680000001000 */
[----:B------:R-:W-:-:S02]  /*04a0*/  @!P1 IMAD.IADD R0, R0, 0x1, -R7 ;  /* 0x0000000100009824 */ /* 0x000fc400078e0a07 */
[----:B------:R-:W-:Y:S01]  /*04b0*/  @!P1 VIADD R2, R2, 0x1 ;  /* 0x0000000102029836 */ /* 0x000fe20000000000 */
[----:B------:R-:W-:Y:S01]  /*04c0*/  ISETP.NE.AND P1, PT, R11, RZ, PT ;  /* 0x000000ff0b00720c */ /* 0x000fe20003f25270 */
[----:B--2---:R-:W2:Y:S01]  /*04d0*/  MUFU.RCP R3, R3 ;  /* 0x0000000300037308 */ /* 0x004ea20000001000 */
[----:B------:R-:W-:Y:S02]  /*04e0*/  ISETP.GE.U32.AND P0, PT, R0, R7, PT ;  /* 0x000000070000720c */ /* 0x000fe40003f06070 */
[----:B------:R-:W-:-:S04]  /*04f0*/  LOP3.LUT R0, R12, R11, RZ, 0x3c, !PT ;  /* 0x0000000b0c007212 */ /* 0x000fc800078e3cff */
[----:B------:R-:W-:Y:S01]  /*0500*/  ISETP.GE.AND P2, PT, R0, RZ, PT ;  /* 0x000000ff0000720c */ /* 0x000fe20003f46270 */
[----:B-1----:R-:W-:Y:S01]  /*0510*/  VIADD R4, R6, 0xffffffe ;  /* 0x0ffffffe06047836 */ /* 0x002fe20000000000 */
[----:B------:R-:W-:-:S03]  /*0520*/  SHF.R.S32.HI R0, RZ, 0x6, R13 ;  /* 0x00000006ff007819 */ /* 0x000fc6000001140d */
[----:B------:R1:W3:Y:S02]  /*0530*/  F2I.FTZ.U32.TRUNC.NTZ R5, R4 ;  /* 0x0000000400057305 */ /* 0x0002e4000021f000 */
[----:B------:R-:W-:Y:S01]  /*0540*/  @P0 VIADD R2, R2, 0x1 ;  /* 0x0000000102020836 */ /* 0x000fe20000000000 */
[----:B------:R-:W-:-:S03]  /*0550*/  SGXT R0, R0, 0x1 ;  /* 0x000000010000781a */ /* 0x000fc60000000200 */
[----:B------:R-:W-:Y:S01]  /*0560*/  IMAD.MOV.U32 R10, RZ, RZ, R2 ;  /* 0x000000ffff0a7224 */ /* 0x000fe200078e0002 */
[----:B------:R-:W-:Y:S01]  /*0570*/  LOP3.LUT R7, R0, 0x90, RZ, 0xc0, !PT ;  /* 0x0000009000077812 */ /* 0x000fe200078ec0ff */
[----:B--2---:R-:W-:Y:S02]  /*0580*/  VIADD R2, R3, 0xffffffe ;  /* 0x0ffffffe03027836 */ /* 0x004fe40000000000 */
[----:B------:R-:W-:Y:S01]  /*0590*/  @!P2 IMAD.MOV R10, RZ, RZ, -R10 ;  /* 0x000000ffff0aa224 */ /* 0x000fe200078e0a0a */
[----:B------:R-:W-:Y:S01]  /*05a0*/  @!P1 LOP3.LUT R10, RZ, R11, RZ, 0x33, !PT ;  /* 0x0000000bff0a9212 */ /* 0x000fe200078e33ff */
[----:B------:R-:W2:Y:S01]  /*05b0*/  F2I.FTZ.U32.TRUNC.NTZ R3, R2 ;  /* 0x0000000200037305 */ /* 0x000ea2000021f000 */
[C---:B-1----:R-:W-:Y:S01]  /*05c0*/  IMAD.SHL.U32 R4, R13.reuse, 0x4, RZ ;  /* 0x000000040d047824 */ /* 0x042fe200078e00ff */
[----:B------:R-:W-:Y:S01]  /*05d0*/  LOP3.LUT R13, R13, 0x7f, RZ, 0xc0, !PT ;  /* 0x0000007f0d0d7812 */ /* 0x000fe200078ec0ff */
[----:B---3--:R-:W-:Y:S02]  /*05e0*/  IMAD.MOV R15, RZ, RZ, -R5 ;  /* 0x000000ffff0f7224 */ /* 0x008fe400078e0a05 */
[----:B------:R-:W-:Y:S01]  /*05f0*/  IMAD.MOV R0, RZ, RZ, -R10 ;  /* 0x000000ffff007224 */ /* 0x000fe200078e0a0a */
[----:B------:R-:W-:Y:S01]  /*0600*/  LOP3.LUT R6, R7, 0x7c, R4, 0x78, !PT ;  /* 0x0000007c07067812 */ /* 0x000fe200078e7804 */
[----:B------:R-:W-:-:S02]  /*0610*/  IMAD.SHL.U32 R10, R10, 0x200, RZ ;  /* 0x000002000a0a7824 */ /* 0x000fc400078e00ff */
[----:B------:R-:W-:Y:S02]  /*0620*/  IMAD R15, R15, R16, RZ ;  /* 0x000000100f0f7224 */ /* 0x000fe400078e02ff */
[----:B------:R-:W-:Y:S01]  /*0630*/  IMAD.MOV.U32 R4, RZ, RZ, RZ ;  /* 0x000000ffff047224 */ /* 0x000fe200078e00ff */
[----:B------:R-:W-:Y:S01]  /*0640*/  LOP3.LUT R17, R10, R17, RZ, 0xfc, !PT ;  /* 0x000000110a117212 */ /* 0x000fe200078efcff */
[----:B------:R-:W-:Y:S01]  /*0650*/  IMAD R0, R11, R0, R12 ;  /* 0x000000000b007224 */ /* 0x000fe200078e020c */
[----:B------:R1:W-:Y:S01]  /*0660*/  STL [R1+0x7c], R6 ;  /* 0x00007c0601007387 */ /* 0x0003e20000100800 */
[----:B--2---:R-:W-:Y:S01]  /*0670*/  IMAD.MOV R2, RZ, RZ, -R3 ;  /* 0x000000ffff027224 */ /* 0x004fe200078e0a03 */
[----:B------:R-:W-:Y:S01]  /*0680*/  LOP3.LUT R18, R17, 0x8, RZ, 0xfc, !PT ;  /* 0x0000000811127812 */ /* 0x000fe200078efcff */
[----:B------:R-:W-:Y:S01]  /*0690*/  IMAD.HI.U32 R15, R5, R15, R4 ;  /* 0x0000000f050f7227 */ /* 0x000fe200078e0004 */
[----:B------:R-:W-:Y:S01]  /*06a0*/  IABS R4, R17 ;  /* 0x0000001100047213 */ /* 0x000fe20000000000 */
[----:B------:R2:W-:Y:S01]  /*06b0*/  STL [R1+0x2e2c], R10 ;  /* 0x002e2c0a01007387 */ /* 0x0005e20000100800 */
[----:B------:R-:W-:Y:S01]  /*06c0*/  IABS R19, R18 ;  /* 0x0000001200137213 */ /* 0x000fe20000000000 */
[----:B------:R-:W-:Y:S01]  /*06d0*/  IMAD.MOV.U32 R5, RZ, RZ, R2 ;  /* 0x000000ffff057224 */ /* 0x000fe200078e0002 */
[----:B------:R-:W-:Y:S01]  /*06e0*/  LOP3.LUT R20, R17, 0x10, RZ, 0xfc, !PT ;  /* 0x0000001011147812 */ /* 0x000fe200078efcff */
[----:B------:R-:W-:Y:S01]  /*06f0*/  IMAD.IADD R0, R9, 0x1, R0 ;  /* 0x0000000109007824 */ /* 0x000fe200078e0200 */
[C---:B-1----:R-:W-:Y:S01]  /*0700*/  LOP3.LUT R6, R17.reuse, 0x1fe, RZ, 0xfc, !PT ;  /* 0x000001fe11067812 */ /* 0x042fe200078efcff */
[----:B------:R-:W-:Y:S01]  /*0710*/  IMAD.MOV.U32 R2, RZ, RZ, RZ ;  /* 0x000000ffff027224 */ /* 0x000fe200078e00ff */
[----:B------:R-:W-:Y:S01]  /*0720*/  LOP3.LUT R23, R17, 0x1e, RZ, 0xfc, !PT ;  /* 0x0000001e11177812 */ /* 0x000fe200078efcff */
[----:B------:R-:W-:Y:S01]  /*0730*/  IMAD R5, R5, R8, RZ ;  /* 0x0000000805057224 */ /* 0x000fe200078e02ff */
[----:B------:R-:W-:Y:S01]  /*0740*/  IABS R250, R6 ;  /* 0x0000000600fa7213 */ /* 0x000fe20000000000 */
[----:B------:R-:W-:Y:S01]  /*0750*/  IMAD R11, R0, 0x200, R13 ;  /* 0x00000200000b7824 */ /* 0x000fe200078e020d */
[----:B------:R-:W-:Y:S01]  /*0760*/  ISETP.GE.AND P2, PT, R6, RZ, PT ;  /* 0x000000ff0600720c */ /* 0x000fe20003f46270 */
[----:B------:R-:W-:Y:S01]  /*0770*/  IMAD.HI.U32 R2, R3, R5, R2 ;  /* 0x0000000503027227 */ /* 0x000fe200078e0002 */
[----:B------:R-:W-:-:S02]  /*0780*/  LOP3.LUT R22, R17, 0x1c, RZ, 0xfc, !PT ;  /* 0x0000001c11167812 */ /* 0x000fc400078efcff */
[----:B------:R-:W-:Y:S01]  /*0790*/  IABS R245, R11 ;  /* 0x0000000b00f57213 */ /* 0x000fe20000000000 */
[----:B------:R-:W-:Y:S01]  /*07a0*/  VIADD R12, R11, 0x80 ;  /* 0x000000800b0c7836 */ /* 0x000fe20000000000 */
[----:B------:R-:W-:Y:S01]  /*07b0*/  LOP3.LUT R25, R17, 0x2e, RZ, 0xfc, !PT ;  /* 0x0000002e11197812 */ /* 0x000fe200078efcff */
[----:B------:R-:W-:Y:S01]  /*07c0*/  IMAD.HI.U32 R0, R15, R4, RZ ;  /* 0x000000040f007227 */ /* 0x000fe200078e00ff */
[C---:B------:R-:W-:Y:S02]  /*07d0*/  LOP3.LUT R26, R17.reuse, 0x30, RZ, 0xfc, !PT ;  /* 0x00000030111a7812 */ /* 0x040fe400078efcff */
[----:B------:R-:W-:Y:S01]  /*07e0*/  IABS R247, R12 ;  /* 0x0000000c00f77213 */ /* 0x000fe20000000000 */
[----:B------:R-:W-:Y:S01]  /*07f0*/  IMAD.MOV R5, RZ, RZ, -R0 ;  /* 0x000000ffff057224 */ /* 0x000fe200078e0a00 */
[----:B------:R-:W-:Y:S01]  /*0800*/  STL [R1+0x2e6c], R12 ;  /* 0x002e6c0c01007387 */ /* 0x000fe20000100800 */
[----:B------:R-:W-:Y:S01]  /*0810*/  IMAD.HI.U32 R0, R2, R245, RZ ;  /* 0x000000f502007227 */ /* 0x000fe200078e00ff */
[----:B------:R-:W-:-:S02]  /*0820*/  LOP3.LUT R27, R17, 0x32, RZ, 0xfc, !PT ;  /* 0x00000032111b7812 */ /* 0x000fc400078efcff */
[C---:B------:R-:W-:Y:S01]  /*0830*/  LOP3.LUT R29, R17.reuse, 0x36, RZ, 0xfc, !PT ;  /* 0x00000036111d7812 */ /* 0x040fe200078efcff */
[----:B------:R-:W-:Y:S01]  /*0840*/  IMAD R5, R16, R5, R4 ;  /* 0x0000000510057224 */ /* 0x000fe200078e0204 */
[----:B------:R-:W-:Y:S01]  /*0850*/  LOP3.LUT R28, R17, 0x34, RZ, 0xfc, !PT ;  /* 0x00000034111c7812 */ /* 0x000fe200078efcff */
[----:B------:R-:W-:Y:S01]  /*0860*/  VIADD R14, R11, 0x180 ;  /* 0x000001800b0e7836 */ /* 0x000fe20000000000 */
[----:B------:R-:W-:Y:S01]  /*0870*/  IABS R24, R29 ;  /* 0x0000001d00187213 */ /* 0x000fe20000000000 */
[----:B------:R-:W-:Y:S01]  /*0880*/  IMAD.HI.U32 R4, R15, R250, RZ ;  /* 0x000000fa0f047227 */ /* 0x000fe200078e00ff */
[C---:B------:R-:W-:Y:S02]  /*0890*/  LOP3.LUT R31, R17.reuse, 0x3a, RZ, 0xfc, !PT ;  /* 0x0000003a111f7812 */ /* 0x040fe400078efcff */
[----:B------:R-:W-:Y:S01]  /*08a0*/  IABS R6, R14 ;  /* 0x0000000e00067213 */ /* 0x000fe20000000000 */
[----:B------:R-:W-:Y:S01]  /*08b0*/  IMAD.HI.U32 R3, R2, R247, RZ ;  /* 0x000000f702037227 */ /* 0x000fe200078e00ff */
[----:B------:R-:W-:-:S02]  /*08c0*/  LOP3.LUT R30, R17, 0x38, RZ, 0xfc, !PT ;  /* 0x00000038111e7812 */ /* 0x000fc400078efcff */
[C---:B------:R-:W-:Y:S01]  /*08d0*/  LOP3.LUT R35, R17.reuse, 0x4a, RZ, 0xfc, !PT ;  /* 0x0000004a11237812 */ /* 0x040fe200078efcff */
[----:B------:R-:W-:Y:S01]  /*08e0*/  IMAD.MOV R0, RZ, RZ, -R0 ;  /* 0x000000ffff007224 */ /* 0x000fe200078e0a00 */
[----:B------:R-:W-:Y:S01]  /*08f0*/  LOP3.LUT R36, R17, 0x4c, RZ, 0xfc, !PT ;  /* 0x0000004c11247812 */ /* 0x000fe200078efcff */
[----:B------:R-:W-:Y:S01]  /*0900*/  VIADD R13, R11, 0x100 ;  /* 0x000001000b0d7836 */ /* 0x000fe20000000000 */
[----:B------:R-:W-:Y:S01]  /*0910*/  IABS R32, R35 ;  /* 0x0000002300207213 */ /* 0x000fe20000000000 */
[----:B------:R-:W-:Y:S01]  /*0920*/  IMAD.MOV R9, RZ, RZ, -R4 ;  /* 0x000000ffff097224 */ /* 0x000fe200078e0a04 */
[----:B------:R-:W-:Y:S01]  /*0930*/  IABS R33, R36 ;  /* 0x0000002400217213 */ /* 0x000fe20000000000 */
[----:B------:R-:W-:Y:S01]  /*0940*/  IMAD.MOV R3, RZ, RZ, -R3 ;  /* 0x000000ffff037224 */ /* 0x000fe200078e0a03 */
[----:B------:R-:W-:Y:S01]  /*0950*/  IABS R7, R13 ;  /* 0x0000000d00077213 */ /* 0x000fe20000000000 */
[----:B------:R-:W-:Y:S01]  /*0960*/  IMAD R245, R8, R0, R245 ;  /* 0x0000000008f57224 */ /* 0x000fe200078e02f5 */
[C---:B------:R-:W-:Y:S01]  /*0970*/  LOP3.LUT R0, R17.reuse, 0x2, RZ, 0xfc, !PT ;  /* 0x0000000211007812 */ /* 0x040fe200078efcff */
[----:B------:R-:W-:Y:S01]  /*0980*/  IMAD R250, R16, R9, R250 ;  /* 0x0000000910fa7224 */ /* 0x000fe200078e02fa */
[----:B------:R-:W-:Y:S01]  /*0990*/  STL [R1+0x2e70], R13 ;  /* 0x002e700d01007387 */ /* 0x000fe20000100800 */
[C---:B------:R-:W-:Y:S01]  /*09a0*/  IMAD R247, R8.reuse, R3, R247 ;  /* 0x0000000308f77224 */ /* 0x040fe200078e02f7 */
[----:B------:R-:W-:Y:S01]  /*09b0*/  ISETP.GT.U32.AND P0, PT, R8, R245, PT ;  /* 0x000000f50800720c */ /* 0x000fe20003f04070 */
[----:B------:R-:W-:Y:S01]  /*09c0*/  IMAD.MOV.U32 R9, RZ, RZ, R6 ;  /* 0x000000ffff097224 */ /* 0x000fe200078e0006 */
[----:B------:R-:W-:Y:S01]  /*09d0*/  ISETP.GT.U32.AND P3, PT, R16, R250, PT ;  /* 0x000000fa1000720c */ /* 0x000fe20003f64070 */
[----:B------:R-:W-:Y:S01]  /*09e0*/  IMAD.HI.U32 R4, R2, R7, RZ ;  /* 0x0000000702047227 */ /* 0x000fe200078e00ff */
[----:B------:R-:W-:Y:S01]  /*09f0*/  ISETP.GT.U32.AND P5, PT, R8, R247, PT ;  /* 0x000000f70800720c */ /* 0x000fe20003fa4070 */
[----:B------:R-:W-:Y:S01]  /*0a00*/  STL [R1+0x2e74], R11 ;  /* 0x002e740b01007387 */ /* 0x000fe20000100800 */
[----:B------:R-:W-:Y:S01]  /*0a10*/  IABS R3, R0 ;  /* 0x0000000000037213 */ /* 0x000fe20000000000 */
[----:B------:R-:W-:Y:S01]  /*0a20*/  IMAD.HI.U32 R2, R2, R9, RZ ;  /* 0x0000000902027227 */ /* 0x000fe200078e00ff */
[C---:B------:R-:W-:Y:S01]  /*0a30*/  LOP3.LUT R6, R17.reuse, 0x6, RZ, 0xfc, !PT ;  /* 0x0000000611067812 */ /* 0x040fe200078efcff */
[----:B------:R-:W-:Y:S01]  /*0a40*/  STL [R1+0x2e78], R14 ;  /* 0x002e780e01007387 */ /* 0x000fe20000100800 */
[----:B------:R-:W-:Y:S01]  /*0a50*/  ISETP.GE.AND P1, PT, R0, RZ, PT ;  /* 0x000000ff0000720c */ /* 0x000fe20003f26270 */
[----:B------:R-:W-:Y:S01]  /*0a60*/  IMAD.MOV R4, RZ, RZ, -R4 ;  /* 0x000000ffff047224 */ /* 0x000fe200078e0a04 */
[C---:B------:R-:W-:Y:S01]  /*0a70*/  LOP3.LUT R34, R17.reuse, 0x48, RZ, 0xfc, !PT ;  /* 0x0000004811227812 */ /* 0x040fe200078efcff */
[----:B------:R-:W-:Y:S01]  /*0a80*/  IMAD.MOV R2, RZ, RZ, -R2 ;  /* 0x000000ffff027224 */ /* 0x000fe200078e0a02 */
[C---:B------:R-:W-:Y:S01]  /*0a90*/  LOP3.LUT R39, R17.reuse, 0x52, RZ, 0xfc, !PT ;  /* 0x0000005211277812 */ /* 0x040fe200078efcff */
[C---:B------:R-:W-:Y:S01]  /*0aa0*/  IMAD R246, R8.reuse, R4, R7 ;  /* 0x0000000408f67224 */ /* 0x040fe200078e0207 */
[----:B------:R-:W-:Y:S01]  /*0ab0*/  LOP3.LUT R4, R17, 0x4, RZ, 0xfc, !PT ;  /* 0x0000000411047812 */ /* 0x000fe200078efcff */
[----:B------:R-:W-:Y:S01]  /*0ac0*/  IMAD R248, R8, R2, R9 ;  /* 0x0000000208f87224 */ /* 0x000fe200078e0209 */
[----:B------:R-:W-:Y:S01]  /*0ad0*/  IABS R9, R6 ;  /* 0x0000000600097213 */ /* 0x000fe20000000000 */
[--C-:B------:R-:W-:Y:S01]  /*0ae0*/  @!P0 IMAD.IADD R245, R245, 0x1, -R8.reuse ;  /* 0x00000001f5f58824 */ /* 0x100fe200078e0a08 */
[----:B------:R-:W-:Y:S01]  /*0af0*/  ISETP.GT.U32.AND P0, PT, R16, R5, PT ;  /* 0x000000051000720c */ /* 0x000fe20003f04070 */
[----:B------:R-:W-:Y:S01]  /*0b00*/  @!P5 IMAD.IADD R247, R247, 0x1, -R8 ;  /* 0x00000001f7f7d824 */ /* 0x000fe200078e0a08 */
[C---:B------:R-:W-:Y:S01]  /*0b10*/  ISETP.GT.U32.AND P6, PT, R8.reuse, R246, PT ;  /* 0x000000f60800720c */ /* 0x040fe20003fc4070 */
[----:B------:R-:W-:Y:S01]  /*0b20*/  IMAD.HI.U32 R0, R15, R3, RZ ;  /* 0x000000030f007227 */ /* 0x000fe200078e00ff */
[----:B------:R-:W-:-:S02]  /*0b30*/  ISETP.GT.U32.AND P4, PT, R8, R248, PT ;  /* 0x000000f80800720c */ /* 0x000fc40003f84070 */
[----:B------:R-:W-:Y:S01]  /*0b40*/  ISETP.GT.U32.AND P5, PT, R8, R245, PT ;  /* 0x000000f50800720c */ /* 0x000fe20003fa4070 */
[----:B------:R-:W-:Y:S01]  /*0b50*/  IMAD.MOV R0, RZ, RZ, -R0 ;  /* 0x000000ffff007224 */ /* 0x000fe200078e0a00 */
[----:B------:R-:W-:Y:S01]  /*0b60*/  IABS R7, R4 ;  /* 0x0000000400077213 */ /* 0x000fe20000000000 */
[----:B------:R-:W-:Y:S01]  /*0b70*/  IMAD.HI.U32 R2, R15, R9, RZ ;  /* 0x000000090f027227 */ /* 0x000fe200078e00ff */
[C---:B------:R-:W-:Y:S02]  /*0b80*/  LOP3.LUT R40, R17.reuse, 0x54, RZ, 0xfc, !PT ;  /* 0x0000005411287812 */ /* 0x040fe400078efcff */
[----:B------:R-:W-:Y:S01]  /*0b90*/  LOP3.LUT R41, R17, 0x56, RZ, 0xfc, !PT ;  /* 0x0000005611297812 */ /* 0x000fe200078efcff */
[----:B------:R-:W-:Y:S01]  /*0ba0*/  @!P0 IMAD.IADD R5, R5, 0x1, -R16 ;  /* 0x0000000105058824 */ /* 0x000fe200078e0a10 */
[----:B------:R-:W-:Y:S01]  /*0bb0*/  IABS R37, R40 ;  /* 0x0000002800257213 */ /* 0x000fe20000000000 */
[--C-:B------:R-:W-:Y:S01]  /*0bc0*/  @!P6 IMAD.IADD R246, R246, 0x1, -R8.reuse ;  /* 0x00000001f6f6e824 */ /* 0x100fe200078e0a08 */
[----:B------:R-:W-:Y:S01]  /*0bd0*/  ISETP.GT.U32.AND P6, PT, R8, R247, PT ;  /* 0x000000f70800720c */ /* 0x000fe20003fc4070 */
[--C-:B------:R-:W-:Y:S01]  /*0be0*/  @!P4 IMAD.IADD R248, R248, 0x1, -R8.reuse ;  /* 0x00000001f8f8c824 */ /* 0x100fe200078e0a08 */
[----:B------:R-:W-:Y:S01]  /*0bf0*/  IABS R38, R41 ;  /* 0x0000002900267213 */ /* 0x000fe20000000000 */
[----:B------:R-:W-:Y:S01]  /*0c00*/  @!P5 IMAD.IADD R245, R245, 0x1, -R8 ;  /* 0x00000001f5f5d824 */ /* 0x000fe200078e0a08 */
[----:B------:R-:W-:Y:S01]  /*0c10*/  ISETP.GT.U32.AND P5, PT, R16, R5, PT ;  /* 0x000000051000720c */ /* 0x000fe20003fa4070 */
[----:B------:R-:W-:Y:S01]  /*0c20*/  @!P3 IMAD.IADD R250, R250, 0x1, -R16 ;  /* 0x00000001fafab824 */ /* 0x000fe200078e0a10 */
[----:B------:R-:W-:Y:S01]  /*0c30*/  ISETP.GT.U32.AND P3, PT, R8, R248, PT ;  /* 0x000000f80800720c */ /* 0x000fe20003f64070 */
[----:B------:R-:W-:Y:S01]  /*0c40*/  IMAD R3, R16, R0, R3 ;  /* 0x0000000010037224 */ /* 0x000fe200078e0203 */
[----:B------:R-:W-:Y:S01]  /*0c50*/  ISETP.GT.U32.AND P4, PT, R8, R246, PT ;  /* 0x000000f60800720c */ /* 0x000fe20003f84070 */
[----:B------:R-:W-:Y:S01]  /*0c60*/  IMAD.HI.U32 R0, R15, R7, RZ ;  /* 0x000000070f007227 */ /* 0x000fe200078e00ff */
[C---:B------:R-:W-:Y:S01]  /*0c70*/  ISETP.GT.U32.AND P0, PT, R16.reuse, R250, PT ;  /* 0x000000fa1000720c */ /* 0x040fe20003f04070 */
[----:B------:R-:W-:Y:S01]  /*0c80*/  STL [R1+0x2e3c], R245 ;  /* 0x002e3cf501007387 */ /* 0x000fe20000100800 */
[C---:B------:R-:W-:Y:S01]  /*0c90*/  LOP3.LUT R43, R17.reuse, 0x58, RZ, 0xfc, !PT ;  /* 0x00000058112b7812 */ /* 0x040fe200078efcff */
[----:B------:R-:W-:Y:S01]  /*0ca0*/  IMAD.MOV R2, RZ, RZ, -R2 ;  /* 0x000000ffff027224 */ /* 0x000fe200078e0a02 */
[C---:B------:R-:W-:Y:S01]  /*0cb0*/  LOP3.LUT R44, R17.reuse, 0x5a, RZ, 0xfc, !PT ;  /* 0x0000005a112c7812 */ /* 0x040fe200078efcff */
[----:B------:R-:W-:Y:S01]  /*0cc0*/  IMAD.MOV R0, RZ, RZ, -R0 ;  /* 0x000000ffff007224 */ /* 0x000fe200078e0a00 */
[C---:B------:R-:W-:Y:S01]  /*0cd0*/  LOP3.LUT R45, R17.reuse, 0x5c, RZ, 0xfc, !PT ;  /* 0x0000005c112d7812 */ /* 0x040fe200078efcff */
[C---:B------:R-:W-:Y:S01]  /*0ce0*/  IMAD R9, R16.reuse, R2, R9 ;  /* 0x0000000210097224 */ /* 0x040fe200078e0209 */
[C---:B------:R-:W-:Y:S01]  /*0cf0*/  LOP3.LUT R46, R17.reuse, 0x5e, RZ, 0xfc, !PT ;  /* 0x0000005e112e7812 */ /* 0x040fe200078efcff */
[C---:B------:R-:W-:Y:S01]  /*0d00*/  IMAD R7, R16.reuse, R0, R7 ;  /* 0x0000000010077224 */ /* 0x040fe200078e0207 */
[----:B------:R-:W-:Y:S01]  /*0d10*/  LOP3.LUT R47, R17, 0x60, RZ, 0xfc, !PT ;  /* 0x00000060112f7812 */ /* 0x000fe200078efcff */
[----:B------:R-:W-:Y:S01]  /*0d20*/  @!P6 IMAD.IADD R247, R247, 0x1, -R8 ;  /* 0x00000001f7f7e824 */ /* 0x000fe200078e0a08 */
[C---:B------:R-:W-:Y:S01]  /*0d30*/  ISETP.GT.U32.AND P6, PT, R16.reuse, R3, PT ;  /* 0x000000031000720c */ /* 0x040fe20003fc4070 */
[----:B------:R-:W-:Y:S01]  /*0d40*/  @!P5 IMAD.IADD R5, R5, 0x1, -R16 ;  /* 0x000000010505d824 */ /* 0x000fe200078e0a10 */
[----:B------:R-:W-:Y:S01]  /*0d50*/  ISETP.GT.U32.AND P5, PT, R16, R9, PT ;  /* 0x000000091000720c */ /* 0x000fe20003fa4070 */
[----:B------:R-:W-:Y:S01]  /*0d60*/  @!P3 IMAD.IADD R248, R248, 0x1, -R8 ;  /* 0x00000001f8f8b824 */ /* 0x000fe200078e0a08 */
[----:B------:R-:W-:Y:S01]  /*0d70*/  ISETP.GT.U32.AND P3, PT, R16, R7, PT ;  /* 0x000000071000720c */ /* 0x000fe20003f64070 */
[----:B------:R-:W-:Y:S01]  /*0d80*/  @!P0 IMAD.IADD R250, R250, 0x1, -R16 ;  /* 0x00000001fafa8824 */ /* 0x000fe200078e0a10 */
[----:B------:R-:W-:Y:S01]  /*0d90*/  ISETP.GE.AND P0, PT, R6, RZ, PT ;  /* 0x000000ff0600720c */ /* 0x000fe20003f06270 */
[----:B------:R-:W-:Y:S01]  /*0da0*/  IMAD.HI.U32 R0, R15, R19, RZ ;  /* 0x000000130f007227 */ /* 0x000fe200078e00ff */
[----:B------:R-:W-:Y:S01]  /*0db0*/  LOP3.LUT R6, R17, 0xa, RZ, 0xfc, !PT ;  /* 0x0000000a11067812 */ /* 0x000fe200078efcff */
[----:B------:R-:W-:Y:S01]  /*0dc0*/  STL [R1+0x2e40], R247 ;  /* 0x002e40f701007387 */ /* 0x000fe20000100800 */
[----:B------:R-:W-:Y:S01]  /*0dd0*/  IABS R42, R46 ;  /* 0x0000002e002a7213 */ /* 0x000fe20000000000 */
[----:B------:R-:W-:Y:S01]  /*0de0*/  @!P4 IMAD.IADD R246, R246, 0x1, -R8 ;  /* 0x00000001f6f6c824 */ /* 0x000fe200078e0a08 */
[----:B------:R-:W-:Y:S01]  /*0df0*/  IABS R2, R6 ;  /* 0x0000000600027213 */ /* 0x000fe20000000000 */
[--C-:B------:R-:W-:Y:S01]  /*0e00*/  @!P6 IMAD.IADD R3, R3, 0x1, -R16.reuse ;  /* 0x000000010303e824 */ /* 0x100fe200078e0a10 */
[----:B------:R-:W-:Y:S01]  /*0e10*/  ISETP.GE.AND P6, PT, R17, RZ, PT ;  /* 0x000000ff1100720c */ /* 0x000fe20003fc6270 */
[----:B------:R-:W-:Y:S01]  /*0e20*/  @!P5 IMAD.IADD R9, R9, 0x1, -R16 ;  /* 0x000000010909d824 */ /* 0x000fe200078e0a10 */
[----:B------:R-:W-:Y:S01]  /*0e30*/  STL [R1+0x2e44], R246 ;  /* 0x002e44f601007387 */ /* 0x000fe20000100800 */
[----:B------:R-:W-:Y:S01]  /*0e40*/  IMAD.MOV R0, RZ, RZ, -R0 ;  /* 0x000000ffff007224 */ /* 0x000fe200078e0a00 */
[----:B------:R-:W-:Y:S01]  /*0e50*/  ISETP.GE.AND P4, PT, R4, RZ, PT ;  /* 0x000000ff0400720c */ /* 0x000fe20003f86270 */
[----:B------:R-:W-:Y:S01]  /*0e60*/  @!P3 IMAD.IADD R7, R7, 0x1, -R16 ;  /* 0x000000010707b824 */ /* 0x000fe200078e0a10 */
[C---:B------:R-:W-:Y:S01]  /*0e70*/  ISETP.GT.U32.AND P3, PT, R16.reuse, R3, PT ;  /* 0x000000031000720c */ /* 0x040fe20003f64070 */
[----:B------:R-:W-:Y:S01]  /*0e80*/  @!P2 IMAD.MOV R250, RZ, RZ, -R250 ;  /* 0x000000fffffaa224 */ /* 0x000fe200078e0afa */
[C---:B------:R-:W-:Y:S01]  /*0e90*/  ISETP.GT.U32.AND P5, PT, R16.reuse, R9, PT ;  /* 0x000000091000720c */ /* 0x040fe20003fa4070 */
[C---:B------:R-:W-:Y:S01]  /*0ea0*/  IMAD R19, R16.reuse, R0, R19 ;  /* 0x0000000010137224 */ /* 0x040fe200078e0213 */
[----:B------:R-:W-:Y:S01]  /*0eb0*/  STL [R1+0x2e48], R248 ;  /* 0x002e48f801007387 */ /* 0x000fe20000100800 */
[----:B------:R-:W-:Y:S01]  /*0ec0*/  IMAD.HI.U32 R0, R15, R2, RZ ;  /* 0x000000020f007227 */ /* 0x000fe200078e00ff */
[----:B------:R-:W-:-:S02]  /*0ed0*/  ISETP.GT.U32.AND P2, PT, R16, R7, PT ;  /* 0x000000071000720c */ /* 0x000fc40003f44070 */
[----:B------:R1:W-:Y:S01]  /*0ee0*/  STL [R1+0x2e68], R250 ;  /* 0x002e68fa01007387 */ /* 0x0003e20000100800 */
[C---:B------:R-:W-:Y:S02]  /*0ef0*/  LOP3.LUT R8, R17.reuse, 0xc, RZ, 0xfc, !PT ;  /* 0x0000000c11087812 */ /* 0x040fe400078efcff */
[----:B------:R-:W-:Y:S02]  /*0f00*/  LOP3.LUT R48, R17, 0x66, RZ, 0xfc, !PT ;  /* 0x0000006611307812 */ /* 0x000fe400078efcff */
[--C-:B------:R-:W-:Y:S01]  /*0f10*/  @!P3 IMAD.IADD R3, R3, 0x1, -R16.reuse ;  /* 0x000000010303b824 */ /* 0x100fe200078e0a10 */
[----:B------:R-:W-:Y:S01]  /*0f20*/  ISETP.GT.U32.AND P3, PT, R16, R19, PT ;  /* 0x000000131000720c */ /* 0x000fe20003f64070 */
[----:B------:R-:W-:Y:S01]  /*0f30*/  @!P5 IMAD.IADD R9, R9, 0x1, -R16 ;  /* 0x000000010909d824 */ /* 0x000fe200078e0a10 */
[----:B------:R-:W-:Y:S01]  /*0f40*/  IABS R4, R8 ;  /* 0x0000000800047213 */ /* 0x000fe20000000000 */
[----:B--2---:R-:W-:Y:S01]  /*0f50*/  IMAD.MOV.U32 R10, RZ, RZ, R3 ;  /* 0x000000ffff0a7224 */ /* 0x004fe200078e0003 */
[C---:B------:R-:W-:Y:S01]  /*0f60*/  LOP3.LUT R49, R17.reuse, 0x68, RZ, 0xfc, !PT ;  /* 0x0000006811317812 */ /* 0x040fe200078efcff */
[----:B-1----:R-:W-:Y:S01]  /*0f70*/  IMAD.MOV.U32 R250, RZ, RZ, R5 ;  /* 0x000000fffffa7224 */ /* 0x002fe200078e0005 */
[C---:B------:R-:W-:Y:S01]  /*0f80*/  LOP3.LUT R52, R17.reuse, 0x6a, RZ, 0xfc, !PT ;  /* 0x0000006a11347812 */ /* 0x040fe200078efcff */
[----:B------:R-:W-:Y:S01]  /*0f90*/  IMAD.MOV R5, RZ, RZ, -R0 ;  /* 0x000000ffff057224 */ /* 0x000fe200078e0a00 */
[C---:B------:R-:W-:Y:S01]  /*0fa0*/  LOP3.LUT R53, R17.reuse, 0x6c, RZ, 0xfc, !PT ;  /* 0x0000006c11357812 */ /* 0x040fe200078efcff */
[----:B------:R-:W-:Y:S01]  /*0fb0*/  @!P6 IMAD.MOV R250, RZ, RZ, -R250 ;  /* 0x000000fffffae224 */ /* 0x000fe200078e0afa */
[----:B------:R-:W-:Y:S01]  /*0fc0*/  ISETP.GE.AND P6, PT, R18, RZ, PT ;  /* 0x000000ff1200720c */ /* 0x000fe20003fc6270 */
[C---:B------:R-:W-:Y:S01]  /*0fd0*/  IMAD R5, R16.reuse, R5, R2 ;  /* 0x0000000510057224 */ /* 0x040fe200078e0202 */
[----:B------:R-:W-:Y:S01]  /*0fe0*/  LOP3.LUT R18, R17, 0xe, RZ, 0xfc, !PT ;  /* 0x0000000e11127812 */ /* 0x000fe200078efcff */
[----:B------:R-:W-:Y:S01]  /*0ff0*/  @!P1 IMAD.MOV R10, RZ, RZ, -R10 ;  /* 0x000000ffff0a9224 */ /* 0x000fe200078e0a0a */
[----:B------:R-:W-:Y:S01]  /*1000*/  STL [R1+0x2e7c], R250 ;  /* 0x002e7cfa01007387 */ /* 0x000fe20000100800 */
[----:B------:R-:W-:Y:S01]  /*1010*/  @!P2 IMAD.IADD R7, R7, 0x1, -R16 ;  /* 0x000000010707a824 */ /* 0x000fe200078e0a10 */
[----:B------:R-:W-:Y:S01]  /*1020*/  ISETP.GT.U32.AND P5, PT, R16, R5, PT ;  /* 0x000000051000720c */ /* 0x000fe20003fa4070 */
[----:B------:R-:W-:Y:S01]  /*1030*/  IMAD.HI.U32 R0, R15, R4, RZ ;  /* 0x000000040f007227 */ /* 0x000fe200078e00ff */
[----:B------:R1:W-:Y:S01]  /*1040*/  STL [R1+0x3c], R10 ;  /* 0x00003c0a01007387 */ /* 0x0003e20000100800 */
[----:B------:R-:W-:-:S02]  /*1050*/  ISETP.GE.AND P2, PT, R6, RZ, PT ;  /* 0x000000ff0600720c */ /* 0x000fc40003f46270 */
[----:B------:R-:W-:Y:S01]  /*1060*/  IABS R6, R18 ;  /* 0x0000001200067213 */ /* 0x000fe20000000000 */
[----:B------:R-:W-:Y:S01]  /*1070*/  @!P3 IMAD.IADD R19, R19, 0x1, -R16 ;  /* 0x000000011313b824 */ /* 0x000fe200078e0a10 */
[----:B------:R-:W-:Y:S01]  /*1080*/  IABS R2, R20 ;  /* 0x0000001400027213 */ /* 0x000fe20000000000 */
[----:B------:R-:W-:Y:S01]  /*1090*/  @!P4 IMAD.MOV R7, RZ, RZ, -R7 ;  /* 0x000000ffff07c224 */ /* 0x000fe200078e0a07 */
[----:B------:R-:W-:Y:S01]  /*10a0*/  ISETP.GE.AND P3, PT, R8, RZ, PT ;  /* 0x000000ff0800720c */ /* 0x000fe20003f66270 */
[----:B------:R-:W-:Y:S01]  /*10b0*/  IMAD.MOV R3, RZ, RZ, -R0 ;  /* 0x000000ffff037224 */ /* 0x000fe200078e0a00 */
[----:B------:R-:W-:Y:S01]  /*10c0*/  ISETP.GT.U32.AND P1, PT, R16, R19, PT ;  /* 0x000000131000720c */ /* 0x000fe20003f24070 */
[----:B-1----:R-:W-:Y:S01]  /*10d0*/  IMAD.MOV.U32 R10, RZ, RZ, R9 ;  /* 0x000000ffff0a7224 */ /* 0x002fe200078e0009 */
[----:B------:R-:W-:Y:S01]  /*10e0*/  LOP3.LUT R8, R17, 0x14, RZ, 0xfc, !PT ;  /* 0x0000001411087812 */ /* 0x000fe200078efcff */
[----:B------:R-:W-:Y:S01]  /*10f0*/  @!P5 IMAD.IADD R5, R5, 0x1, -R16 ;  /* 0x000000010505d824 */ /* 0x000fe200078e0a10 */
[----:B------:R-:W-:Y:S01]  /*1100*/  LOP3.LUT R55, R17, 0x70, RZ, 0xfc, !PT ;  /* 0x0000007011377812 */ /* 0x000fe200078efcff */
[----:B------:R-:W-:Y:S01]  /*1110*/  @!P0 IMAD.MOV R10, RZ, RZ, -R10 ;  /* 0x000000ffff0a8224 */ /* 0x000fe200078e0a0a */
[----:B------:R-:W-:Y:S01]  /*1120*/  ISETP.GE.AND P0, PT, R18, RZ, PT ;  /* 0x000000ff1200720c */ /* 0x000fe20003f06270 */
[----:B------:R-:W-:Y:S01]  /*1130*/  IMAD.HI.U32 R0, R15, R6, RZ ;  /* 0x000000060f007227 */ /* 0x000fe200078e00ff */
[----:B------:R-:W-:-:S02]  /*1140*/  ISETP.GT.U32.AND P5, PT, R16, R5, PT ;  /* 0x000000051000720c */ /* 0x000fc40003fa4070 */
[----:B------:R-:W-:Y:S01]  /*1150*/  STL [R1+0x2e80], R10 ;  /* 0x002e800a01007387 */ /* 0x000fe20000100800 */
[C---:B------:R-:W-:Y:S01]  /*1160*/  IMAD R3, R16.reuse, R3, R4 ;  /* 0x0000000310037224 */ /* 0x040fe200078e0204 */
[----:B------:R-:W-:Y:S01]  /*1170*/  LOP3.LUT R18, R17, 0x16, RZ, 0xfc, !PT ;  /* 0x0000001611127812 */ /* 0x000fe200078efcff */
[----:B------:R-:W-:Y:S01]  /*1180*/  IMAD.MOV.U32 R4, RZ, RZ, R2 ;  /* 0x000000ffff047224 */ /* 0x000fe200078e0002 */
[----:B------:R1:W-:Y:S01]  /*1190*/  STL [R1+0x38], R7 ;  /* 0x0000380701007387 */ /* 0x0003e20000100800 */
[--C-:B------:R-:W-:Y:S01]  /*11a0*/  @!P1 IMAD.IADD R19, R19, 0x1, -R16.reuse ;  /* 0x0000000113139824 */ /* 0x100fe200078e0a10 */
[----:B------:R-:W-:Y:S01]  /*11b0*/  ISETP.GT.U32.AND P4, PT, R16, R3, PT ;  /* 0x000000031000720c */ /* 0x000fe20003f84070 */
[----:B------:R-:W-:Y:S01]  /*11c0*/  IMAD.HI.U32 R2, R15, R4, RZ ;  /* 0x000000040f027227 */ /* 0x000fe200078e00ff */
[----:B------:R-:W-:Y:S02]  /*11d0*/  ISETP.GE.AND P1, PT, R20, RZ, PT ;  /* 0x000000ff1400720c */ /* 0x000fe40003f26270 */
[----:B------:R-:W-:Y:S01]  /*11e0*/  LOP3.LUT R20, R17, 0x1a, RZ, 0xfc, !PT ;  /* 0x0000001a11147812 */ /* 0x000fe200078efcff */
[----:B------:R-:W-:Y:S01]  /*11f0*/  @!P5 IMAD.IADD R5, R5, 0x1, -R16 ;  /* 0x000000010505d824 */ /* 0x000fe200078e0a10 */
[----:B------:R-:W-:Y:S01]  /*1200*/  IABS R51, R55 ;  /* 0x0000003700337213 */ /* 0x000fe20000000000 */
[----:B------:R-:W-:Y:S01]  /*1210*/  IMAD.MOV R9, RZ, RZ, -R2 ;  /* 0x000000ffff097224 */ /* 0x000fe200078e0a02 */
[C---:B------:R-:W-:Y:S01]  /*1220*/  LOP3.LUT R2, R17.reuse, 0x12, RZ, 0xfc, !PT ;  /* 0x0000001211027812 */ /* 0x040fe200078efcff */
[----:B-1----:R-:W-:Y:S01]  /*1230*/  IMAD.MOV R7, RZ, RZ, -R0 ;  /* 0x000000ffff077224 */ /* 0x002fe200078e0a00 */
[----:B------:R-:W-:Y:S01]  /*1240*/  LOP3.LUT R54, R17, 0x6e, RZ, 0xfc, !PT ;  /* 0x0000006e11367812 */ /* 0x000fe200078efcff */
[C---:B------:R-:W-:Y:S01]  /*1250*/  IMAD R9, R16.reuse, R9, R4 ;  /* 0x0000000910097224 */ /* 0x040fe200078e0204 */
[----:B------:R-:W-:Y:S01]  /*1260*/  IABS R4, R2 ;  /* 0x0000000200047213 */ /* 0x000fe20000000000 */
[C---:B------:R-:W-:Y:S01]  /*1270*/  IMAD R7, R16.reuse, R7, R6 ;  /* 0x0000000710077224 */ /* 0x040fe200078e0206 */
[----:B------:R-:W-:Y:S01]  /*1280*/  IABS R6, R8 ;  /* 0x0000000800067213 */ /* 0x000fe20000000000 */
[----:B------:R-:W-:Y:S01]  /*1290*/  IMAD.MOV.U32 R12, RZ, RZ, R19 ;  /* 0x000000ffff0c7224 */ /* 0x000fe200078e0013 */
[----:B------:R-:W-:Y:S01]  /*12a0*/  IABS R19, R18 ;  /* 0x0000001200137213 */ /* 0x000fe20000000000 */
[----:B------:R-:W-:Y:S01]  /*12b0*/  @!P4 IMAD.IADD R3, R3, 0x1, -R16 ;  /* 0x000000010303c824 */ /* 0x000fe200078e0a10 */
[C---:B------:R-:W-:Y:S01]  /*12c0*/  ISETP.GT.U32.AND P5, PT, R16.reuse, R7, PT ;  /* 0x000000071000720c */ /* 0x040fe20003fa4070 */
[----:B------:R-:W-:Y:S01]  /*12d0*/  @!P6 IMAD.MOV R12, RZ, RZ, -R12 ;  /* 0x000000ffff0ce224 */ /* 0x000fe200078e0a0c */
[C---:B------:R-:W-:Y:S01]  /*12e0*/  ISETP.GT.U32.AND P6, PT, R16.reuse, R9, PT ;  /* 0x000000091000720c */ /* 0x040fe20003fc4070 */
[----:B------:R-:W-:Y:S01]  /*12f0*/  IMAD.HI.U32 R0, R15, R4, RZ ;  /* 0x000000040f007227 */ /* 0x000fe200078e00ff */
[----:B------:R-:W-:-:S02]  /*1300*/  ISETP.GT.U32.AND P4, PT, R16, R3, PT ;  /* 0x000000031000720c */ /* 0x000fc40003f84070 */
[----:B------:R-:W-:Y:S01]  /*1310*/  STL [R1+0x30], R12 ;  /* 0x0000300c01007387 */ /* 0x000fe20000100800 */
[----:B------:R-:W-:Y:S01]  /*1320*/  IMAD.MOV.U32 R11, RZ, RZ, R5 ;  /* 0x000000ffff0b7224 */ /* 0x000fe200078e0005 */
[----:B------:R-:W-:Y:S01]  /*1330*/  IABS R50, R54 ;  /* 0x0000003600327213 */ /* 0x000fe20000000000 */
[----:B------:R-:W-:Y:S01]  /*1340*/  IMAD.MOV R5, RZ, RZ, -R0 ;  /* 0x000000ffff057224 */ /* 0x000fe200078e0a00 */
[----:B------:R-:W-:Y:S01]  /*1350*/  LOP3.LUT R56, R17, 0x7c, RZ, 0xfc, !PT ;  /* 0x0000007c11387812 */ /* 0x000fe200078efcff */
[----:B------:R-:W-:Y:S01]  /*1360*/  IMAD.HI.U32 R0, R15, R6, RZ ;  /* 0x000000060f007227 */ /* 0x000fe200078e00ff */
[----:B------:R-:W-:Y:S02]  /*1370*/  LOP3.LUT R63, R17, 0x80, RZ, 0xfc, !PT ;  /* 0x00000080113f7812 */ /* 0x000fe400078efcff */
[----:B------:R-:W-:Y:S01]  /*1380*/  IABS R57, R56 ;  /* 0x0000003800397213 */ /* 0x000fe20000000000 */
[--C-:B------:R-:W-:Y:S01]  /*1390*/  @!P5 IMAD.IADD R7, R7, 0x1, -R16.reuse ;  /* 0x000000010707d824 */ /* 0x100fe200078e0a10 */
[----:B------:R-:W-:Y:S01]  /*13a0*/  IABS R58, R63 ;  /* 0x0000003f003a7213 */ /* 0x000fe20000000000 */
[--C-:B------:R-:W-:Y:S01]  /*13b0*/  @!P6 IMAD.IADD R9, R9, 0x1, -R16.reuse ;  /* 0x000000010909e824 */ /* 0x100fe200078e0a10 */
[----:B------:R-:W-:Y:S01]  /*13c0*/  LOP3.LUT R62, R17, 0x7e, RZ, 0xfc, !PT ;  /* 0x0000007e113e7812 */ /* 0x000fe200078efcff */
[----:B------:R-:W-:Y:S01]  /*13d0*/  @!P4 IMAD.IADD R3, R3, 0x1, -R16 ;  /* 0x000000010303c824 */ /* 0x000fe200078e0a10 */
[C---:B------:R-:W-:Y:S01]  /*13e0*/  ISETP.GT.U32.AND P5, PT, R16.reuse, R7, PT ;  /* 0x000000071000720c */ /* 0x040fe20003fa4070 */
[C---:B------:R-:W-:Y:S01]  /*13f0*/  IMAD R5, R16.reuse, R5, R4 ;  /* 0x0000000510057224 */ /* 0x040fe200078e0204 */
[----:B------:R-:W-:Y:S01]  /*1400*/  ISETP.GT.U32.AND P6, PT, R16, R9, PT ;  /* 0x000000091000720c */ /* 0x000fe20003fc4070 */
[----:B------:R-:W-:Y:S01]  /*1410*/  IMAD.MOV.U32 R10, RZ, RZ, R3 ;  /* 0x000000ffff0a7224 */ /* 0x000fe200078e0003 */
[----:B------:R-:W-:Y:S01]  /*1420*/  ISETP.GE.AND P4, PT, R8, RZ, PT ;  /* 0x000000ff0800720c */ /* 0x000fe20003f86270 */
[----:B------:R-:W-:Y:S01]  /*1430*/  @!P2 IMAD.MOV R11, RZ, RZ, -R11 ;  /* 0x000000ffff0ba224 */ /* 0x000fe200078e0a0b */
[----:B------:R-:W-:Y:S01]  /*1440*/  ISETP.GE.AND P2, PT, R2, RZ, PT ;  /* 0x000000ff0200720c */ /* 0x000fe20003f46270 */
[----:B------:R-:W-:Y:S01]  /*1450*/  IMAD.MOV R3, RZ, RZ, -R0 ;  /* 0x000000ffff037224 */ /* 0x000fe200078e0a00 */
[----:B------:R-:W-:Y:S01]  /*1460*/  LOP3.LUT R0, R17, 0x18, RZ, 0xfc, !PT ;  /* 0x0000001811007812 */ /* 0x000fe200078efcff */
[----:B------:R-:W-:Y:S01]  /*1470*/  IMAD.HI.U32 R2, R15, R19, RZ ;  /* 0x000000130f027227 */ /* 0x000fe200078e00ff */
[----:B------:R-:W-:Y:S01]  /*1480*/  STL [R1+0x2c], R11 ;  /* 0x00002c0b01007387 */ /* 0x000fe20000100800 */
[----:B------:R-:W-:-:S02]  /*1490*/  IABS R8, R22 ;  /* 0x0000001600087213 */ /* 0x000fc40000000000 */
[----:B------:R-:W-:Y:S01]  /*14a0*/  @!P5 IMAD.IADD R7, R7, 0x1, -R16 ;  /* 0x000000010707d824 */ /* 0x000fe200078e0a10 */
[----:B------:R-:W-:Y:S01]  /*14b0*/  ISETP.GT.U32.AND P5, PT, R16, R5, PT ;  /* 0x000000051000720c */ /* 0x000fe20003fa4070 */
[----:B------:R-:W-:Y:S01]  /*14c0*/  @!P3 IMAD.MOV R10, RZ, RZ, -R10 ;  /* 0x000000ffff0ab224 */ /* 0x000fe200078e0a0a */
[----:B------:R-:W-:Y:S01]  /*14d0*/  ISETP.GE.AND P3, PT, R18, RZ, PT ;  /* 0x000000ff1200720c */ /* 0x000fe20003f66270 */
[----:B------:R-:W-:Y:S01]  /*14e0*/  IMAD.MOV.U32 R4, RZ, RZ, R7 ;  /* 0x000000ffff047224 */ /* 0x000fe200078e0007 */
[----:B------:R-:W-:Y:S01]  /*14f0*/  IABS R7, R0 ;  /* 0x0000000000077213 */ /* 0x000fe20000000000 */
[C---:B------:R-:W-:Y:S01]  /*1500*/  IMAD R3, R16.reuse, R3, R6 ;  /* 0x0000000310037224 */ /* 0x040fe200078e0206 */
[----:B------:R-:W-:Y:S01]  /*1510*/  STL [R1+0x28], R10 ;  /* 0x0000280a01007387 */ /* 0x000fe20000100800 */
[----:B------:R-:W-:Y:S01]  /*1520*/  @!P0 IMAD.MOV R4, RZ, RZ, -R4 ;  /* 0x000000ffff048224 */ /* 0x000fe200078e0a04 */
[----:B------:R-:W-:Y:S01]  /*1530*/  IABS R6, R20 ;  /* 0x0000001400067213 */ /* 0x000fe20000000000 */
[----:B------:R-:W-:Y:S01]  /*1540*/  IMAD.MOV R2, RZ, RZ, -R2 ;  /* 0x000000ffff027224 */ /* 0x000fe200078e0a02 */
[C---:B------:R-:W-:Y:S01]  /*1550*/  ISETP.GT.U32.AND P0, PT, R16.reuse, R3, PT ;  /* 0x000000031000720c */ /* 0x040fe20003f04070 */
[--C-:B------:R-:W-:Y:S01]  /*1560*/  @!P6 IMAD.IADD R9, R9, 0x1, -R16.reuse ;  /* 0x000000010909e824 */ /* 0x100fe200078e0a10 */
[----:B------:R1:W-:Y:S01]  /*1570*/  STL [R1+0x24], R4 ;  /* 0x0000240401007387 */ /* 0x0003e20000100800 */
[----:B------:R-:W-:Y:S01]  /*1580*/  IMAD R19, R16, R2, R19 ;  /* 0x0000000210137224 */ /* 0x000fe200078e0213 */
[----:B------:R-:W-:Y:S01]  /*1590*/  ISETP.GE.AND P6, PT, R0, RZ, PT ;  /* 0x000000ff0000720c */ /* 0x000fe20003fc6270 */
[----:B------:R-:W-:Y:S01]  /*15a0*/  @!P5 IMAD.IADD R5, R5, 0x1, -R16 ;  /* 0x000000010505d824 */ /* 0x000fe200078e0a10 */
[----:B------:R-:W-:Y:S01]  /*15b0*/  IABS R18, R23 ;  /* 0x0000001700127213 */ /* 0x000fe20000000000 */
[----:B------:R-:W-:Y:S01]  /*15c0*/  IMAD.HI.U32 R0, R15, R7, RZ ;  /* 0x000000070f007227 */ /* 0x000fe200078e00ff */
[----:B------:R-:W-:-:S02]  /*15d0*/  LOP3.LUT R64, R17, 0x82, RZ, 0xfc, !PT ;  /* 0x0000008211407812 */ /* 0x000fc400078efcff */
[C---:B------:R-:W-:Y:S01]  /*15e0*/  ISETP.GT.U32.AND P5, PT, R16.reuse, R5, PT ;  /* 0x000000051000720c */ /* 0x040fe20003fa4070 */
[----:B------:R-:W-:Y:S01]  /*15f0*/  IMAD.HI.U32 R2, R15, R6, RZ ;  /* 0x000000060f027227 */ /* 0x000fe200078e00ff */
[----:B------:R-:W-:Y:S02]  /*1600*/  IABS R60, R64 ;  /* 0x00000040003c7213 */ /* 0x000fe40000000000 */
[C---:B------:R-:W-:Y:S01]  /*1610*/  LOP3.LUT R65, R17.reuse, 0x84, RZ, 0xfc, !PT ;  /* 0x0000008411417812 */ /* 0x040fe200078efcff */
[----:B-1----:R-:W-:Y:S01]  /*1620*/  IMAD.MOV.U32 R4, RZ, RZ, R9 ;  /* 0x000000ffff047224 */ /* 0x002fe200078e0009 */
[----:B------:R-:W-:Y:S01]  /*1630*/  LOP3.LUT R66, R17, 0x86, RZ, 0xfc, !PT ;  /* 0x0000008611427812 */ /* 0x000fe200078efcff */
[----:B------:R-:W-:Y:S01]  /*1640*/  @!P0 IMAD.IADD R3, R3, 0x1, -R16 ;  /* 0x0000000103038824 */ /* 0x000fe200078e0a10 */
[----:B------:R-:W-:Y:S01]  /*1650*/  IABS R61, R65 ;  /* 0x00000041003d7213 */ /* 0x000fe20000000000 */
[----:B------:R-:W-:Y:S01]  /*1660*/  @!P1 IMAD.MOV R4, RZ, RZ, -R4 ;  /* 0x000000ffff049224 */ /* 0x000fe200078e0a04 */
[C---:B------:R-:W-:Y:S01]  /*1670*/  ISETP.GT.U32.AND P1, PT, R16.reuse, R19, PT ;  /* 0x000000131000720c */ /* 0x040fe20003f24070 */
[----:B------:R-:W-:Y:S01]  /*1680*/  IMAD.MOV R9, RZ, RZ, -R2 ;  /* 0x000000ffff097224 */ /* 0x000fe200078e0a02 */
[----:B------:R-:W-:Y:S01]  /*1690*/  ISETP.GT.U32.AND P0, PT, R16, R3, PT ;  /* 0x000000031000720c */ /* 0x000fe20003f04070 */
[----:B------:R-:W-:Y:S01]  /*16a0*/  @!P5 IMAD.IADD R5, R5, 0x1, -R16 ;  /* 0x000000010505d824 */ /* 0x000fe200078e0a10 */
[----:B------:R1:W-:Y:S01]  /*16b0*/  STL [R1+0x20], R4 ;  /* 0x0000200401007387 */ /* 0x0003e20000100800 */
[----:B------:R-:W-:Y:S01]  /*16c0*/  IMAD.HI.U32 R2, R15, R18, RZ ;  /* 0x000000120f027227 */ /* 0x000fe200078e00ff */
[----:B------:R-:W-:-:S02]  /*16d0*/  ISETP.GE.AND P5, PT, R20, RZ, PT ;  /* 0x000000ff1400720c */ /* 0x000fc40003fa6270 */
[C---:B------:R-:W-:Y:S01]  /*16e0*/  LOP3.LUT R20, R17.reuse, 0x24, RZ, 0xfc, !PT ;  /* 0x0000002411147812 */ /* 0x040fe200078efcff */
[----:B------:R-:W-:Y:S01]  /*16f0*/  IMAD.MOV.U32 R11, RZ, RZ, R5 ;  /* 0x000000ffff0b7224 */ /* 0x000fe200078e0005 */
[C---:B------:R-:W-:Y:S01]  /*1700*/  LOP3.LUT R67, R17.reuse, 0x88, RZ, 0xfc, !PT ;  /* 0x0000008811437812 */ /* 0x040fe200078efcff */
[----:B------:R-:W-:Y:S01]  /*1710*/  IMAD.MOV R5, RZ, RZ, -R2 ;  /* 0x000000ffff057224 */ /* 0x000fe200078e0a02 */
[----:B------:R-:W-:Y:S01]  /*1720*/  LOP3.LUT R68, R17, 0x8a, RZ, 0xfc, !PT ;  /* 0x0000008a11447812 */ /* 0x000fe200078efcff */
[----:B------:R-:W-:Y:S01]  /*1730*/  @!P1 IMAD.IADD R19, R19, 0x1, -R16 ;  /* 0x0000000113139824 */ /* 0x000fe200078e0a10 */
[C---:B------:R-:W-:Y:S01]  /*1740*/  LOP3.LUT R70, R17.reuse, 0x8e, RZ, 0xfc, !PT ;  /* 0x0000008e11467812 */ /* 0x040fe200078efcff */
[----:B-1----:R-:W-:Y:S01]  /*1750*/  IMAD.MOV R4, RZ, RZ, -R0 ;  /* 0x000000ffff047224 */ /* 0x002fe200078e0a00 */
[----:B------:R-:W-:Y:S01]  /*1760*/  LOP3.LUT R69, R17, 0x8c, RZ, 0xfc, !PT ;  /* 0x0000008c11457812 */ /* 0x000fe200078efcff */
[----:B------:R-:W-:Y:S01]  /*1770*/  @!P0 IMAD.IADD R3, R3, 0x1, -R16 ;  /* 0x0000000103038824 */ /* 0x000fe200078e0a10 */
[C---:B------:R-:W-:Y:S01]  /*1780*/  ISETP.GT.U32.AND P1, PT, R16.reuse, R19, PT ;  /* 0x000000131000720c */ /* 0x040fe20003f24070 */
[C---:B------:R-:W-:Y:S01]  /*1790*/  IMAD R7, R16.reuse, R4, R7 ;  /* 0x0000000410077224 */ /* 0x040fe200078e0207 */
[C---:B------:R-:W-:Y:S01]  /*17a0*/  LOP3.LUT R71, R17.reuse, 0x90, RZ, 0xfc, !PT ;  /* 0x0000009011477812 */ /* 0x040fe200078efcff */
[C---:B------:R-:W-:Y:S01]  /*17b0*/  IMAD R9, R16.reuse, R9, R6 ;  /* 0x0000000910097224 */ /* 0x040fe200078e0206 */
[----:B------:R-:W-:Y:S01]  /*17c0*/  LOP3.LUT R72, R17, 0x92, RZ, 0xfc, !PT ;  /* 0x0000009211487812 */ /* 0x000fe200078efcff */
[C---:B------:R-:W-:Y:S01]  /*17d0*/  IMAD R5, R16.reuse, R5, R18 ;  /* 0x0000000510057224 */ /* 0x040fe200078e0212 */
[----:B------:R-:W-:Y:S01]  /*17e0*/  ISETP.GT.U32.AND P0, PT, R16, R7, PT ;  /* 0x000000071000720c */ /* 0x000fe20003f04070 */
[----:B------:R-:W-:Y:S01]  /*17f0*/  IMAD.HI.U32 R0, R15, R8, RZ ;  /* 0x000000080f007227 */ /* 0x000fe200078e00ff */
[----:B------:R-:W-:-:S02]  /*1800*/  LOP3.LUT R18, R17, 0x22, RZ, 0xfc, !PT ;  /* 0x0000002211127812 */ /* 0x000fc400078efcff */
[----:B------:R-:W-:Y:S01]  /*1810*/  LOP3.LUT R73, R17, 0x96, RZ, 0xfc, !PT ;  /* 0x0000009611497812 */ /* 0x000fe200078efcff */
[----:B------:R-:W-:Y:S01]  /*1820*/  IMAD.MOV R21, RZ, RZ, -R0 ;  /* 0x000000ffff157224 */ /* 0x000fe200078e0a00 */
[----:B------:R-:W-:Y:S01]  /*1830*/  IABS R4, R18 ;  /* 0x0000001200047213 */ /* 0x000fe20000000000 */
[--C-:B------:R-:W-:Y:S01]  /*1840*/  @!P1 IMAD.IADD R19, R19, 0x1, -R16.reuse ;  /* 0x0000000113139824 */ /* 0x100fe200078e0a10 */
[C---:B------:R-:W-:Y:S01]  /*1850*/  LOP3.LUT R75, R17.reuse, 0x98, RZ, 0xfc, !PT ;  /* 0x00000098114b7812 */ /* 0x040fe200078efcff */
[----:B------:R-:W-:Y:S01]  /*1860*/  @!P2 IMAD.MOV R11, RZ, RZ, -R11 ;  /* 0x000000ffff0ba224 */ /* 0x000fe200078e0a0b */
[C---:B------:R-:W-:Y:S01]  /*1870*/  ISETP.GT.U32.AND P2, PT, R16.reuse, R9, PT ;  /* 0x000000091000720c */ /* 0x040fe20003f44070 */
[----:B------:R-:W-:Y:S01]  /*1880*/  IMAD.MOV.U32 R6, RZ, RZ, R19 ;  /* 0x000000ffff067224 */ /* 0x000fe200078e0013 */
[----:B------:R-:W-:Y:S01]  /*1890*/  LOP3.LUT R76, R17, 0x9a, RZ, 0xfc, !PT ;  /* 0x0000009a114c7812 */ /* 0x000fe200078efcff */
[----:B------:R-:W-:Y:S01]  /*18a0*/  @!P0 IMAD.IADD R7, R7, 0x1, -R16 ;  /* 0x0000000107078824 */ /* 0x000fe200078e0a10 */
[----:B------:R-:W-:Y:S01]  /*18b0*/  STL [R1+0x1c], R11 ;  /* 0x00001c0b01007387 */ /* 0x000fe20000100800 */
[----:B------:R-:W-:Y:S01]  /*18c0*/  @!P3 IMAD.MOV R6, RZ, RZ, -R6 ;  /* 0x000000ffff06b224 */ /* 0x000fe200078e0a06 */
[C---:B------:R-:W-:Y:S01]  /*18d0*/  ISETP.GT.U32.AND P3, PT, R16.reuse, R5, PT ;  /* 0x000000051000720c */ /* 0x040fe20003f64070 */
[----:B------:R-:W-:Y:S01]  /*18e0*/  IMAD.MOV.U32 R10, RZ, RZ, R3 ;  /* 0x000000ffff0a7224 */ /* 0x000fe200078e0003 */
[C---:B------:R-:W-:Y:S01]  /*18f0*/  ISETP.GT.U32.AND P0, PT, R16.reuse, R7, PT ;  /* 0x000000071000720c */ /* 0x040fe20003f04070 */
[----:B------:R-:W-:Y:S01]  /*1900*/  IMAD R3, R16, R21, R8 ;  /* 0x0000001510037224 */ /* 0x000fe200078e0208 */
[----:B------:R-:W-:Y:S01]  /*1910*/  LOP3.LUT R8, R17, 0x20, RZ, 0xfc, !PT ;  /* 0x0000002011087812 */ /* 0x000fe200078efcff */
[----:B------:R-:W-:Y:S01]  /*1920*/  @!P4 IMAD.MOV R10, RZ, RZ, -R10 ;  /* 0x000000ffff0ac224 */ /* 0x000fe200078e0a0a */
[----:B------:R-:W-:Y:S01]  /*1930*/  ISETP.GE.AND P4, PT, R22, RZ, PT ;  /* 0x000000ff1600720c */ /* 0x000fe20003f86270 */
[----:B------:R-:W-:Y:S01]  /*1940*/  @!P2 IMAD.IADD R9, R9, 0x1, -R16 ;  /* 0x000000010909a824 */ /* 0x000fe200078e0a10 */
[----:B------:R-:W-:-:S02]  /*1950*/  IABS R2, R8 ;  /* 0x0000000800027213 */ /* 0x000fc40000000000 */
[C---:B------:R-:W-:Y:S01]  /*1960*/  ISETP.GT.U32.AND P1, PT, R16.reuse, R3, PT ;  /* 0x000000031000720c */ /* 0x040fe20003f24070 */
[----:B------:R-:W-:Y:S01]  /*1970*/  STL [R1+0x18], R10 ;  /* 0x0000180a01007387 */ /* 0x000fe20000100800 */
[C---:B------:R-:W-:Y:S01]  /*1980*/  ISETP.GT.U32.AND P2, PT, R16.reuse, R9, PT ;  /* 0x000000091000720c */ /* 0x040fe20003f44070 */
[----:B------:R-:W-:Y:S01]  /*1990*/  @!P3 IMAD.IADD R5, R5, 0x1, -R16 ;  /* 0x000000010505b824 */ /* 0x000fe200078e0a10 */
[----:B------:R-:W-:Y:S01]  /*19a0*/  IABS R22, R27 ;  /* 0x0000001b00167213 */ /* 0x000fe20000000000 */
[----:B------:R-:W-:Y:S01]  /*19b0*/  IMAD.HI.U32 R0, R15, R2, RZ ;  /* 0x000000020f007227 */ /* 0x000fe200078e00ff */
[----:B------:R1:W-:Y:S01]  /*19c0*/  STL [R1+0x14], R6 ;  /* 0x0000140601007387 */ /* 0x0003e20000100800 */
[----:B------:R-:W-:Y:S02]  /*19d0*/  LOP3.LUT R77, R17, 0x9c, RZ, 0xfc, !PT ;  /* 0x0000009c114d7812 */ /* 0x000fe400078efcff */
[----:B------:R-:W-:Y:S01]  /*19e0*/  IMAD.MOV R19, RZ, RZ, -R0 ;  /* 0x000000ffff137224 */ /* 0x000fe200078e0a00 */
[----:B------:R-:W-:Y:S01]  /*19f0*/  ISETP.GT.U32.AND P3, PT, R16, R5, PT ;  /* 0x000000051000720c */ /* 0x000fe20003f64070 */
[----:B------:R-:W-:Y:S01]  /*1a00*/  @!P0 IMAD.IADD R7, R7, 0x1, -R16 ;  /* 0x0000000107078824 */ /* 0x000fe200078e0a10 */
[----:B------:R-:W-:Y:S01]  /*1a10*/  ISETP.GE.AND P0, PT, R23, RZ, PT ;  /* 0x000000ff1700720c */ /* 0x000fe20003f06270 */
[----:B------:R-:W-:Y:S01]  /*1a20*/  IMAD.HI.U32 R0, R15, R4, RZ ;  /* 0x000000040f007227 */ /* 0x000fe200078e00ff */
[----:B------:R-:W-:-:S02]  /*1a30*/  IABS R23, R28 ;  /* 0x0000001c00177213 */ /* 0x000fc40000000000 */
[----:B-1----:R-:W-:Y:S01]  /*1a40*/  IABS R6, R20 ;  /* 0x0000001400067213 */ /* 0x002fe20000000000 */
[----:B------:R-:W-:Y:S01]  /*1a50*/  IMAD.MOV.U32 R10, RZ, RZ, R7 ;  /* 0x000000ffff0a7224 */ /* 0x000fe200078e0007 */
[----:B------:R-:W-:Y:S01]  /*1a60*/  LOP3.LUT R80, R17, 0xa0, RZ, 0xfc, !PT ;  /* 0x000000a011507812 */ /* 0x000fe200078efcff */
[----:B------:R-:W-:Y:S01]  /*1a70*/  @!P1 IMAD.IADD R3, R3, 0x1, -R16 ;  /* 0x0000000103039824 */ /* 0x000fe200078e0a10 */
[C---:B------:R-:W-:Y:S01]  /*1a80*/  LOP3.LUT R78, R17.reuse, 0x9e, RZ, 0xfc, !PT ;  /* 0x0000009e114e7812 */ /* 0x040fe200078efcff */
[----:B------:R-:W-:Y:S01]  /*1a90*/  IMAD.MOV R7, RZ, RZ, -R0 ;  /* 0x000000ffff077224 */ /* 0x000fe200078e0a00 */
[C---:B------:R-:W-:Y:S01]  /*1aa0*/  LOP3.LUT R81, R17.reuse, 0xa2, RZ, 0xfc, !PT ;  /* 0x000000a211517812 */ /* 0x040fe200078efcff */
[C---:B------:R-:W-:Y:S01]  /*1ab0*/  IMAD R19, R16.reuse, R19, R2 ;  /* 0x0000001310137224 */ /* 0x040fe200078e0202 */
[C---:B------:R-:W-:Y:S01]  /*1ac0*/  ISETP.GT.U32.AND P1, PT, R16.reuse, R3, PT ;  /* 0x000000031000720c */ /* 0x040fe20003f24070 */
[C---:B------:R-:W-:Y:S01]  /*1ad0*/  IMAD R0, R16.reuse, R7, R4 ;  /* 0x0000000710007224 */ /* 0x040fe200078e0204 */
[----:B------:R-:W-:Y:S01]  /*1ae0*/  LOP3.LUT R4, R17, 0x26, RZ, 0xfc, !PT ;  /* 0x0000002611047812 */ /* 0x000fe200078efcff */
[--C-:B------:R-:W-:Y:S01]  /*1af0*/  @!P3 IMAD.IADD R5, R5, 0x1, -R16.reuse ;  /* 0x000000010505b824 */ /* 0x100fe200078e0a10 */
[----:B------:R-:W-:Y:S01]  /*1b00*/  IABS R74, R78 ;  /* 0x0000004e004a7213 */ /* 0x000fe20000000000 */
[----:B------:R-:W-:Y:S01]  /*1b10*/  @!P2 IMAD.IADD R9, R9, 0x1, -R16 ;  /* 0x000000010909a824 */ /* 0x000fe200078e0a10 */
[C---:B------:R-:W-:Y:S01]  /*1b20*/  ISETP.GT.U32.AND P3, PT, R16.reuse, R0, PT ;  /* 0x000000001000720c */ /* 0x040fe20003f64070 */
[----:B------:R-:W-:Y:S01]  /*1b30*/  IMAD.HI.U32 R2, R15, R6, RZ ;  /* 0x000000060f027227 */ /* 0x000fe200078e00ff */
[----:B------:R-:W-:-:S02]  /*1b40*/  ISETP.GT.U32.AND P2, PT, R16, R19, PT ;  /* 0x000000131000720c */ /* 0x000fc40003f44070 */
[C---:B------:R-:W-:Y:S01]  /*1b50*/  LOP3.LUT R82, R17.reuse, 0xa4, RZ, 0xfc, !PT ;  /* 0x000000a411527812 */ /* 0x040fe200078efcff */
[----:B------:R-:W-:Y:S01]  /*1b60*/  IMAD.MOV.U32 R248, RZ, RZ, R9 ;  /* 0x000000fffff87224 */ /* 0x000fe200078e0009 */
[----:B------:R-:W-:Y:S01]  /*1b70*/  LOP3.LUT R83, R17, 0xa6, RZ, 0xfc, !PT ;  /* 0x000000a611537812 */ /* 0x000fe200078efcff */
[----:B------:R-:W-:Y:S01]  /*1b80*/  @!P1 IMAD.IADD R3, R3, 0x1, -R16 ;  /* 0x0000000103039824 */ /* 0x000fe200078e0a10 */
[----:B------:R-:W-:Y:S01]  /*1b90*/  ISETP.GE.AND P1, PT, R20, RZ, PT ;  /* 0x000000ff1400720c */ /* 0x000fe20003f26270 */
[----:B------:R-:W-:Y:S01]  /*1ba0*/  IMAD.MOV R9, RZ, RZ, -R2 ;  /* 0x000000ffff097224 */ /* 0x000fe200078e0a02 */
[C---:B------:R-:W-:Y:S01]  /*1bb0*/  LOP3.LUT R20, R17.reuse, 0x2c, RZ, 0xfc, !PT ;  /* 0x0000002c11147812 */ /* 0x040fe200078efcff */
[----:B------:R-:W-:Y:S01]  /*1bc0*/  IMAD.MOV.U32 R246, RZ, RZ, R3 ;  /* 0x000000fffff67224 */ /* 0x000fe200078e0003 */
[C---:B------:R-:W-:Y:S01]  /*1bd0*/  LOP3.LUT R3, R17.reuse, 0x28, RZ, 0xfc, !PT ;  /* 0x0000002811037812 */ /* 0x040fe200078efcff */
[----:B------:R-:W-:Y:S01]  /*1be0*/  IMAD.MOV.U32 R247, RZ, RZ, R5 ;  /* 0x000000fffff77224 */ /* 0x000fe200078e0005 */
[----:B------:R-:W-:Y:S01]  /*1bf0*/  IABS R5, R4 ;  /* 0x0000000400057213 */ /* 0x000fe20000000000 */
[--C-:B------:R-:W-:Y:S01]  /*1c00*/  @!P3 IMAD.IADD R0, R0, 0x1, -R16.reuse ;  /* 0x000000010000b824 */ /* 0x100fe200078e0a10 */
[----:B------:R-:W-:Y:S01]  /*1c10*/  LOP3.LUT R84, R17, 0xa8, RZ, 0xfc, !PT ;  /* 0x000000a811547812 */ /* 0x000fe200078efcff */
[----:B------:R-:W-:Y:S01]  /*1c20*/  @!P2 IMAD.IADD R19, R19, 0x1, -R16 ;  /* 0x000000011313a824 */ /* 0x000fe200078e0a10 */
[----:B------:R-:W-:Y:S01]  /*1c30*/  LOP3.LUT R85, R17, 0xaa, RZ, 0xfc, !PT ;  /* 0x000000aa11557812 */ /* 0x000fe200078efcff */
[C---:B------:R-:W-:Y:S01]  /*1c40*/  IMAD R2, R16.reuse, R9, R6 ;  /* 0x0000000910027224 */ /* 0x040fe200078e0206 */
[----:B------:R-:W-:Y:S01]  /*1c50*/  IABS R6, R3 ;  /* 0x0000000300067213 */ /* 0x000fe20000000000 */
[----:B------:R-:W-:Y:S01]  /*1c60*/  @!P0 IMAD.MOV R247, RZ, RZ, -R247 ;  /* 0x000000fffff78224 */ /* 0x000fe200078e0af7 */
[----:B------:R-:W-:Y:S01]  /*1c70*/  ISETP.GE.AND P0, PT, R3, RZ, PT ;  /* 0x000000ff0300720c */ /* 0x000fe20003f06270 */
[----:B------:R-:W-:Y:S01]  /*1c80*/  IMAD.HI.U32 R3, R15, R5, RZ ;  /* 0x000000050f037227 */ /* 0x000fe200078e00ff */
[----:B------:R-:W-:-:S02]  /*1c90*/  ISETP.GT.U32.AND P3, PT, R16, R0, PT ;  /* 0x000000001000720c */ /* 0x000fc40003f64070 */
[----:B------:R-:W-:Y:S01]  /*1ca0*/  ISETP.GT.U32.AND P2, PT, R16, R19, PT ;  /* 0x000000131000720c */ /* 0x000fe20003f44070 */
[----:B------:R-:W-:Y:S01]  /*1cb0*/  IMAD.MOV R3, RZ, RZ, -R3 ;  /* 0x000000ffff037224 */ /* 0x000fe200078e0a03 */
[----:B------:R-:W-:Y:S01]  /*1cc0*/  IABS R9, R20 ;  /* 0x0000001400097213 */ /* 0x000fe20000000000 */
[----:B------:R-:W-:Y:S01]  /*1cd0*/  @!P6 IMAD.MOV R10, RZ, RZ, -R10 ;  /* 0x000000ffff0ae224 */ /* 0x000fe200078e0a0a */
[----:B------:R-:W-:Y:S01]  /*1ce0*/  ISETP.GE.AND P6, PT, R8, RZ, PT ;  /* 0x000000ff0800720c */ /* 0x000fe20003fc6270 */
[----:B------:R-:W-:Y:S01]  /*1cf0*/  @!P4 IMAD.MOV R246, RZ, RZ, -R246 ;  /* 0x000000fffff6c224 */ /* 0x000fe200078e0af6 */
[----:B------:R-:W-:Y:S01]  /*1d00*/  ISETP.GE.AND P4, PT, R4, RZ, PT ;  /* 0x000000ff0400720c */ /* 0x000fe20003f86270 */
[----:B------:R-:W-:Y:S01]  /*1d10*/  IMAD R3, R16, R3, R5 ;  /* 0x0000000310037224 */ /* 0x000fe200078e0205 */
[----:B------:R-:W-:Y:S01]  /*1d20*/  IABS R79, R84 ;  /* 0x00000054004f7213 */ /* 0x000fe20000000000 */
[----:B------:R-:W-:Y:S01]  /*1d30*/  IMAD.HI.U32 R4, R15, R6, RZ ;  /* 0x000000060f047227 */ /* 0x000fe200078e00ff */
[----:B------:R-:W-:-:S02]  /*1d40*/  LOP3.LUT R86, R17, 0xac, RZ, 0xfc, !PT ;  /* 0x000000ac11567812 */ /* 0x000fc400078efcff */
[----:B------:R-:W-:Y:S01]  /*1d50*/  LOP3.LUT R87, R17, 0xb0, RZ, 0xfc, !PT ;  /* 0x000000b011577812 */ /* 0x000fe200078efcff */
[--C-:B------:R-:W-:Y:S01]  /*1d60*/  @!P3 IMAD.IADD R0, R0, 0x1, -R16.reuse ;  /* 0x000000010000b824 */ /* 0x100fe200078e0a10 */
[C---:B------:R-:W-:Y:S01]  /*1d70*/  ISETP.GT.U32.AND P3, PT, R16.reuse, R3, PT ;  /* 0x000000031000720c */ /* 0x040fe20003f64070 */
[----:B------:R-:W-:Y:S01]  /*1d80*/  @!P2 IMAD.IADD R19, R19, 0x1, -R16 ;  /* 0x000000011313a824 */ /* 0x000fe200078e0a10 */
[C---:B------:R-:W-:Y:S01]  /*1d90*/  ISETP.GT.U32.AND P2, PT, R16.reuse, R2, PT ;  /* 0x000000021000720c */ /* 0x040fe20003f44070 */
[----:B------:R-:W-:Y:S01]  /*1da0*/  IMAD.MOV R7, RZ, RZ, -R4 ;  /* 0x000000ffff077224 */ /* 0x000fe200078e0a04 */
[C---:B------:R-:W-:Y:S01]  /*1db0*/  LOP3.LUT R88, R17.reuse, 0xb6, RZ, 0xfc, !PT ;  /* 0x000000b611587812 */ /* 0x040fe200078efcff */
[----:B------:R-:W-:Y:S01]  /*1dc0*/  IMAD.MOV.U32 R245, RZ, RZ, R19 ;  /* 0x000000fffff57224 */ /* 0x000fe200078e0013 */
[C---:B------:R-:W-:Y:S01]  /*1dd0*/  LOP3.LUT R89, R17.reuse, 0xb8, RZ, 0xfc, !PT ;  /* 0x000000b811597812 */ /* 0x040fe200078efcff */
[----:B------:R-:W-:Y:S01]  /*1de0*/  IMAD R4, R16, R7, R6 ;  /* 0x0000000710047224 */ /* 0x000fe200078e0206 */
[C---:B------:R-:W-:Y:S01]  /*1df0*/  LOP3.LUT R94, R17.reuse, 0xbc, RZ, 0xfc, !PT ;  /* 0x000000bc115e7812 */ /* 0x040fe200078efcff */
[----:B------:R-:W-:Y:S01]  /*1e00*/  @!P5 IMAD.MOV R248, RZ, RZ, -R248 ;  /* 0x000000fffff8d224 */ /* 0x000fe200078e0af8 */
[----:B------:R-:W-:Y:S01]  /*1e10*/  ISETP.GE.AND P5, PT, R18, RZ, PT ;  /* 0x000000ff1200720c */ /* 0x000fe20003fa6270 */
[----:B------:R-:W-:Y:S01]  /*1e20*/  @!P6 IMAD.MOV R245, RZ, RZ, -R245 ;  /* 0x000000fffff5e224 */ /* 0x000fe200078e0af5 */
[----:B------:R-:W-:Y:S01]  /*1e30*/  LOP3.LUT R18, R17, 0x2a, RZ, 0xfc, !PT ;  /* 0x0000002a11127812 */ /* 0x000fe200078efcff */
[--C-:B------:R-:W-:Y:S01]  /*1e40*/  @!P3 IMAD.IADD R3, R3, 0x1, -R16.reuse ;  /* 0x000000010303b824 */ /* 0x100fe200078e0a10 */
[----:B------:R-:W-:Y:S01]  /*1e50*/  ISETP.GT.U32.AND P6, PT, R16, R4, PT ;  /* 0x000000041000720c */ /* 0x000fe20003fc4070 */
[--C-:B------:R-:W-:Y:S01]  /*1e60*/  @!P2 IMAD.IADD R2, R2, 0x1, -R16.reuse ;  /* 0x000000010202a824 */ /* 0x100fe200078e0a10 */
[----:B------:R-:W-:Y:S01]  /*1e70*/  IABS R8, R18 ;  /* 0x0000001200087213 */ /* 0x000fe20000000000 */
[C---:B------:R-:W-:Y:S01]  /*1e80*/  IMAD.HI.U32 R6, R15.reuse, R9, RZ ;  /* 0x000000090f067227 */ /* 0x040fe200078e00ff */
[C---:B------:R-:W-:Y:S01]  /*1e90*/  ISETP.GT.U32.AND P3, PT, R16.reuse, R3, PT ;  /* 0x000000031000720c */ /* 0x040fe20003f64070 */
[----:B------:R-:W-:Y:S01]  /*1ea0*/  STL [R1+0x2e4c], R248 ;  /* 0x002e4cf801007387 */ /* 0x000fe20000100800 */
[----:B------:R-:W-:Y:S01]  /*1eb0*/  ISETP.GT.U32.AND P2, PT, R16, R2, PT ;  /* 0x000000021000720c */ /* 0x000fe20003f44070 */
[----:B------:R-:W-:Y:S01]  /*1ec0*/  IMAD.HI.U32 R5, R15, R8, RZ ;  /* 0x000000080f057227 */ /* 0x000fe200078e00ff */
[----:B------:R-:W-:Y:S01]  /*1ed0*/  IABS R90, R94 ;  /* 0x0000005e005a7213 */ /* 0x000fe20000000000 */
[----:B------:R-:W-:Y:S01]  /*1ee0*/  STL [R1+0x10], R10 ;  /* 0x0000100a01007387 */ /* 0x000fe20000100800 */
[C---:B------:R-:W-:Y:S01]  /*1ef0*/  LOP3.LUT R97, R17.reuse, 0xc0, RZ, 0xfc, !PT ;  /* 0x000000c011617812 */ /* 0x040fe200078efcff */
[----:B------:R-:W-:Y:S01]  /*1f00*/  IMAD.MOV R5, RZ, RZ, -R5 ;  /* 0x000000ffff057224 */ /* 0x000fe200078e0a05 */
[----:B------:R-:W-:Y:S01]  /*1f10*/  LOP3.LUT R96, R17, 0xbe, RZ, 0xfc, !PT ;  /* 0x000000be11607812 */ /* 0x000fe200078efcff */
[----:B------:R-:W-:Y:S01]  /*1f20*/  @!P6 IMAD.IADD R4, R4, 0x1, -R16 ;  /* 0x000000010404e824 */ /* 0x000fe200078e0a10 */
[----:B------:R-:W-:Y:S01]  /*1f30*/  IABS R93, R97 ;  /* 0x00000061005d7213 */ /* 0x000fe20000000000 */
[----:B------:R-:W-:Y:S01]  /*1f40*/  @!P5 IMAD.MOV R0, RZ, RZ, -R0 ;  /* 0x000000ffff00d224 */ /* 0x000fe200078e0a00 */
[----:B------:R-:W-:Y:S01]  /*1f50*/  ISETP.GE.AND P5, PT, R18, RZ, PT ;  /* 0x000000ff1200720c */ /* 0x000fe20003fa6270 */
[C---:B------:R-:W-:Y:S01]  /*1f60*/  IMAD R5, R16.reuse, R5, R8 ;  /* 0x0000000510057224 */ /* 0x040fe200078e0208 */
[----:B------:R-:W-:Y:S01]  /*1f70*/  IABS R18, R25 ;  /* 0x0000001900127213 */ /* 0x000fe20000000000 */
[----:B------:R-:W-:Y:S01]  /*1f80*/  @!P3 IMAD.IADD R3, R3, 0x1, -R16 ;  /* 0x000000010303b824 */ /* 0x000fe200078e0a10 */
[C---:B------:R-:W-:Y:S01]  /*1f90*/  ISETP.GT.U32.AND P6, PT, R16.reuse, R4, PT ;  /* 0x000000041000720c */ /* 0x040fe20003fc4070 */
[----:B------:R-:W-:Y:S01]  /*1fa0*/  IMAD.MOV R6, RZ, RZ, -R6 ;  /* 0x000000ffff067224 */ /* 0x000fe200078e0a06 */
[----:B------:R-:W-:Y:S01]  /*1fb0*/  ISETP.GT.U32.AND P3, PT, R16, R5, PT ;  /* 0x000000051000720c */ /* 0x000fe20003f64070 */
[----:B------:R-:W-:Y:S01]  /*1fc0*/  IMAD.HI.U32 R7, R15, R18, RZ ;  /* 0x000000120f077227 */ /* 0x000fe200078e00ff */
[----:B------:R-:W-:Y:S01]  /*1fd0*/  IABS R92, R96 ;  /* 0x00000060005c7213 */ /* 0x000fe20000000000 */
[----:B------:R-:W-:Y:S01]  /*1fe0*/  STL [R1+0x2e50], R246 ;  /* 0x002e50f601007387 */ /* 0x000fe20000100800 */
[C---:B------:R-:W-:Y:S01]  /*1ff0*/  LOP3.LUT R98, R17.reuse, 0xc2, RZ, 0xfc, !PT ;  /* 0x000000c211627812 */ /* 0x040fe200078efcff */
[--C-:B------:R-:W-:Y:S01]  /*2000*/  @!P2 IMAD.IADD R2, R2, 0x1, -R16.reuse ;  /* 0x000000010202a824 */ /* 0x100fe200078e0a10 */
[----:B------:R-:W-:Y:S01]  /*2010*/  ISETP.GE.AND P2, PT, R20, RZ, PT ;  /* 0x000000ff1400720c */ /* 0x000fe20003f46270 */
[----:B------:R-:W-:Y:S01]  /*2020*/  IMAD R6, R16, R6, R9 ;  /* 0x0000000610067224 */ /* 0x000fe200078e0209 */
[----:B------:R-:W-:Y:S01]  /*2030*/  IABS R20, R26 ;  /* 0x0000001a00147213 */ /* 0x000fe20000000000 */
[----:B------:R-:W-:Y:S01]  /*2040*/  IMAD.MOV R7, RZ, RZ, -R7 ;  /* 0x000000ffff077224 */ /* 0x000fe200078e0a07 */
[C---:B------:R-:W-:Y:S01]  /*2050*/  LOP3.LUT R99, R17.reuse, 0xc4, RZ, 0xfc, !PT ;  /* 0x000000c411637812 */ /* 0x040fe200078efcff */
[----:B------:R-:W-:Y:S01]  /*2060*/  @!P6 IMAD.IADD R4, R4, 0x1, -R16 ;  /* 0x000000010404e824 */ /* 0x000fe200078e0a10 */
[C---:B------:R-:W-:Y:S01]  /*2070*/  ISETP.GT.U32.AND P6, PT, R16.reuse, R6, PT ;  /* 0x000000061000720c */ /* 0x040fe20003fc4070 */
[C---:B------:R-:W-:Y:S01]  /*2080*/  IMAD R7, R16.reuse, R7, R18 ;  /* 0x0000000710077224 */ /* 0x040fe200078e0212 */
[----:B------:R-:W-:Y:S01]  /*2090*/  LOP3.LUT R101, R17, 0xc8, RZ, 0xfc, !PT ;  /* 0x000000c811657812 */ /* 0x000fe200078efcff */
[----:B------:R-:W-:Y:S01]  /*20a0*/  IMAD.HI.U32 R8, R15, R20, RZ ;  /* 0x000000140f087227 */ /* 0x000fe200078e00ff */
[----:B------:R-:W-:Y:S01]  /*20b0*/  LOP3.LUT R100, R17, 0xc6, RZ, 0xfc, !PT ;  /* 0x000000c611647812 */ /* 0x000fe200078efcff */
[----:B------:R-:W-:Y:S01]  /*20c0*/  STL [R1+0x2e54], R247 ;  /* 0x002e54f701007387 */ /* 0x000fe20000100800 */
[----:B------:R-:W-:Y:S01]  /*20d0*/  IABS R95, R101 ;  /* 0x00000065005f7213 */ /* 0x000fe20000000000 */
[----:B------:R-:W-:Y:S01]  /*20e0*/  @!P3 IMAD.IADD R5, R5, 0x1, -R16 ;  /* 0x000000010505b824 */ /* 0x000fe200078e0a10 */
[C---:B------:R-:W-:Y:S01]  /*20f0*/  ISETP.GT.U32.AND P3, PT, R16.reuse, R7, PT ;  /* 0x000000071000720c */ /* 0x040fe20003f64070 */
[----:B------:R-:W-:Y:S01]  /*2100*/  IMAD.HI.U32 R9, R15, R22, RZ ;  /* 0x000000160f097227 */ /* 0x000fe200078e00ff */
[C---:B------:R-:W-:Y:S01]  /*2110*/  LOP3.LUT R102, R17.reuse, 0xca, RZ, 0xfc, !PT ;  /* 0x000000ca11667812 */ /* 0x040fe200078efcff */
[----:B------:R-:W-:Y:S01]  /*2120*/  STL [R1+0x2e58], R245 ;  /* 0x002e58f501007387 */ /* 0x000fe20000100800 */
[C---:B------:R-:W-:Y:S01]  /*2130*/  LOP3.LUT R103, R17.reuse, 0xcc, RZ, 0xfc, !PT ;  /* 0x000000cc11677812 */ /* 0x040fe200078efcff */
        /* <DEDUP_REMOVED lines=9> */
[C---:B------:R-:W-:Y:S01]  /*21d0*/  ISETP.GT.U32.AND P6, PT, R16.reuse, R8, PT ;  /* 0x000000081000720c */ /* 0x040fe20003fc4070 */
[----:B------:R-:W-:Y:S01]  /*21e0*/  @!P3 IMAD.IADD R7, R7, 0x1, -R16 ;  /* 0x000000010707b824 */ /* 0x000fe200078e0a10 */
[C---:B------:R-:W-:Y:S01]  /*21f0*/  ISETP.GT.U32.AND P3, PT, R16.reuse, R5, PT ;  /* 0x000000051000720c */ /* 0x040fe20003f64070 */
[----:B------:R-:W-:Y:S01]  /*2200*/  @!P0 IMAD.MOV R4, RZ, RZ, -R4 ;  /* 0x000000ffff048224 */ /* 0x000fe200078e0a04 */
[C---:B------:R-:W-:Y:S01]  /*2210*/  ISETP.GT.U32.AND P0, PT, R16.reuse, R9, PT ;  /* 0x000000091000720c */ /* 0x040fe20003f04070 */
[----:B------:R-:W-:Y:S01]  /*2220*/  IMAD.HI.U32 R19, R15, R24, RZ ;  /* 0x000000180f137227 */ /* 0x000fe200078e00ff */
[----:B------:R-:W-:Y:S01]  /*2230*/  LOP3.LUT R108, R17, 0xda, RZ, 0xfc, !PT ;  /* 0x000000da116c7812 */ /* 0x000fe200078efcff */
[----:B------:R-:W-:Y:S01]  /*2240*/  STL [R1+0x2e5c], R0 ;  /* 0x002e5c0001007387 */ /* 0x000fe20000100800 */
[----:B------:R-:W-:Y:S01]  /*2250*/  IABS R105, R110 ;  /* 0x0000006e00697213 */ /* 0x000fe20000000000 */
[----:B------:R-:W-:Y:S01]  /*2260*/  @!P1 IMAD.MOV R2, RZ, RZ, -R2 ;  /* 0x000000ffff029224 */ /* 0x000fe200078e0a02 */
[----:B------:R-:W-:Y:S01]  /*2270*/  ISETP.GT.U32.AND P1, PT, R16, R6, PT ;  /* 0x000000061000720c */ /* 0x000fe20003f24070 */
[----:B------:R-:W-:Y:S01]  /*2280*/  IMAD.MOV R19, RZ, RZ, -R19 ;  /* 0x000000ffff137224 */ /* 0x000fe200078e0a13 */
[----:B------:R-:W-:Y:S01]  /*2290*/  IABS R104, R108 ;  /* 0x0000006c00687213 */ /* 0x000fe20000000000 */
[----:B------:R-:W-:Y:S01]  /*22a0*/  @!P6 IMAD.IADD R8, R8, 0x1, -R16 ;  /* 0x000000010808e824 */ /* 0x000fe200078e0a10 */
[C---:B------:R-:W-:Y:S01]  /*22b0*/  ISETP.GT.U32.AND P6, PT, R16.reuse, R7, PT ;  /* 0x000000071000720c */ /* 0x040fe20003fc4070 */
[C---:B------:R-:W-:Y:S01]  /*22c0*/  IMAD R19, R16.reuse, R19, R24 ;  /* 0x0000001310137224 */ /* 0x040fe200078e0218 */
[----:B------:R-:W-:Y:S01]  /*22d0*/  IABS R24, R31 ;  /* 0x0000001f00187213 */ /* 0x000fe20000000000 */
[--C-:B------:R-:W-:Y:S01]  /*22e0*/  @!P3 IMAD.IADD R5, R5, 0x1, -R16.reuse ;  /* 0x000000010505b824 */ /* 0x100fe200078e0a10 */
[----:B------:R-:W-:Y:S01]  /*22f0*/  LOP3.LUT R112, R17, 0xe2, RZ, 0xfc, !PT ;  /* 0x000000e211707812 */ /* 0x000fe200078efcff */
[--C-:B------:R-:W-:Y:S01]  /*2300*/  @!P0 IMAD.IADD R9, R9, 0x1, -R16.reuse ;  /* 0x0000000109098824 */ /* 0x100fe200078e0a10 */
[----:B------:R-:W-:Y:S01]  /*2310*/  ISETP.GE.AND P0, PT, R27, RZ, PT ;  /* 0x000000ff1b00720c */ /* 0x000fe20003f06270 */
[----:B------:R-:W-:Y:S01]  /*2320*/  @!P4 IMAD.MOV R3, RZ, RZ, -R3 ;  /* 0x000000ffff03c224 */ /* 0x000fe200078e0a03 */
[C---:B------:R-:W-:Y:S01]  /*2330*/  ISETP.GT.U32.AND P4, PT, R16.reuse, R8, PT ;  /* 0x000000081000720c */ /* 0x040fe20003f84070 */
[----:B------:R-:W-:Y:S01]  /*2340*/  @!P5 IMAD.MOV R5, RZ, RZ, -R5 ;  /* 0x000000ffff05d224 */ /* 0x000fe200078e0a05 */
[----:B------:R-:W-:Y:S01]  /*2350*/  ISETP.GT.U32.AND P5, PT, R16, R9, PT ;  /* 0x000000091000720c */ /* 0x000fe20003fa4070 */
[----:B------:R-:W-:Y:S01]  /*2360*/  IMAD.HI.U32 R18, R15, R23, RZ ;  /* 0x000000170f127227 */ /* 0x000fe200078e00ff */
[C---:B------:R-:W-:Y:S01]  /*2370*/  LOP3.LUT R27, R17.reuse, 0x3e, RZ, 0xfc, !PT ;  /* 0x0000003e111b7812 */ /* 0x040fe200078efcff */
[----:B------:R-:W-:Y:S01]  /*2380*/  STL [R1+0x2e60], R2 ;  /* 0x002e600201007387 */ /* 0x000fe20000100800 */
[----:B------:R-:W-:Y:S01]  /*2390*/  LOP3.LUT R111, R17, 0xe0, RZ, 0xfc, !PT ;  /* 0x000000e0116f7812 */ /* 0x000fe200078efcff */
[----:B------:R-:W-:Y:S01]  /*23a0*/  IMAD.HI.U32 R21, R15, R24, RZ ;  /* 0x000000180f157227 */ /* 0x000fe200078e00ff */
[----:B------:R-:W-:Y:S01]  /*23b0*/  LOP3.LUT R114, R17, 0xe6, RZ, 0xfc, !PT ;  /* 0x000000e611727812 */ /* 0x000fe200078efcff */
[----:B------:R1:W-:Y:S01]  /*23c0*/  STL [R1+0x2e64], R3 ;  /* 0x002e640301007387 */ /* 0x0003e20000100800 */
[----:B------:R-:W-:Y:S01]  /*23d0*/  IABS R106, R111 ;  /* 0x0000006f006a7213 */ /* 0x000fe20000000000 */
[----:B------:R-:W-:Y:S01]  /*23e0*/  @!P1 IMAD.IADD R6, R6, 0x1, -R16 ;  /* 0x0000000106069824 */ /* 0x000fe200078e0a10 */
[----:B------:R-:W-:Y:S01]  /*23f0*/  ISETP.GE.AND P1, PT, R25, RZ, PT ;  /* 0x000000ff1900720c */ /* 0x000fe20003f26270 */
[----:B------:R-:W-:Y:S01]  /*2400*/  IMAD.MOV R18, RZ, RZ, -R18 ;  /* 0x000000ffff127224 */ /* 0x000fe200078e0a12 */
[----:B------:R-:W-:Y:S01]  /*2410*/  LOP3.LUT R113, R17, 0xe4, RZ, 0xfc, !PT ;  /* 0x000000e411717812 */ /* 0x000fe200078efcff */
[----:B------:R-:W-:Y:S01]  /*2420*/  IMAD.HI.U32 R20, R15, R22, RZ ;  /* 0x000000160f147227 */ /* 0x000fe200078e00ff */
[----:B------:R-:W-:-:S02]  /*2430*/  LOP3.LUT R117, R17, 0xec, RZ, 0xfc, !PT ;  /* 0x000000ec11757812 */ /* 0x000fc400078efcff */
[----:B------:R-:W-:Y:S01]  /*2440*/  LOP3.LUT R115, R17, 0xe8, RZ, 0xfc, !PT ;  /* 0x000000e811737812 */ /* 0x000fe200078efcff */
[----:B------:R-:W-:Y:S01]  /*2450*/  @!P6 IMAD.IADD R7, R7, 0x1, -R16 ;  /* 0x000000010707e824 */ /* 0x000fe200078e0a10 */
[C---:B------:R-:W-:Y:S01]  /*2460*/  ISETP.GT.U32.AND P6, PT, R16.reuse, R19, PT ;  /* 0x000000131000720c */ /* 0x040fe20003fc4070 */
[----:B------:R-:W-:Y:S01]  /*2470*/  IMAD.MOV R21, RZ, RZ, -R21 ;  /* 0x000000ffff157224 */ /* 0x000fe200078e0a15 */
[C---:B------:R-:W-:Y:S01]  /*2480*/  LOP3.LUT R116, R17.reuse, 0xea, RZ, 0xfc, !PT ;  /* 0x000000ea11747812 */ /* 0x040fe200078efcff */
[C---:B------:R-:W-:Y:S01]  /*2490*/  IMAD R18, R16.reuse, R18, R23 ;  /* 0x0000001210127224 */ /* 0x040fe200078e0217 */
[C---:B------:R-:W-:Y:S01]  /*24a0*/  LOP3.LUT R118, R17.reuse, 0xee, RZ, 0xfc, !PT ;  /* 0x000000ee11767812 */ /* 0x040fe200078efcff */
[----:B------:R-:W-:Y:S01]  /*24b0*/  IMAD.MOV R23, RZ, RZ, -R20 ;  /* 0x000000ffff177224 */ /* 0x000fe200078e0a14 */
[C---:B------:R-:W-:Y:S01]  /*24c0*/  LOP3.LUT R119, R17.reuse, 0xf4, RZ, 0xfc, !PT ;  /* 0x000000f411777812 */ /* 0x040fe200078efcff */
[C---:B------:R-:W-:Y:S01]  /*24d0*/  IMAD R21, R16.reuse, R21, R24 ;  /* 0x0000001510157224 */ /* 0x040fe200078e0218 */
[----:B------:R-:W-:Y:S01]  /*24e0*/  ISETP.GT.U32.AND P3, PT, R16, R18, PT ;  /* 0x000000121000720c */ /* 0x000fe20003f64070 */
[----:B------:R-:W-:Y:S01]  /*24f0*/  @!P4 IMAD.IADD R8, R8, 0x1, -R16 ;  /* 0x000000010808c824 */ /* 0x000fe200078e0a10 */
[----:B------:R-:W-:Y:S01]  /*2500*/  ISETP.GE.AND P4, PT, R26, RZ, PT ;  /* 0x000000ff1a00720c */ /* 0x000fe20003f86270 */
[C---:B------:R-:W-:Y:S01]  /*2510*/  IMAD R20, R16.reuse, R23, R22 ;  /* 0x0000001710147224 */ /* 0x040fe200078e0216 */
[----:B------:R-:W-:Y:S01]  /*2520*/  LOP3.LUT R23, R17, 0x3c, RZ, 0xfc, !PT ;  /* 0x0000003c11177812 */ /* 0x000fe200078efcff */
[--C-:B------:R-:W-:Y:S01]  /*2530*/  @!P5 IMAD.IADD R9, R9, 0x1, -R16.reuse ;  /* 0x000000010909d824 */ /* 0x100fe200078e0a10 */
[C---:B------:R-:W-:Y:S01]  /*2540*/  ISETP.GT.U32.AND P5, PT, R16.reuse, R21, PT ;  /* 0x000000151000720c */ /* 0x040fe20003fa4070 */
[----:B------:R-:W-:Y:S01]  /*2550*/  @!P1 IMAD.MOV R7, RZ, RZ, -R7 ;  /* 0x000000ffff079224 */ /* 0x000fe200078e0a07 */
[----:B------:R-:W-:Y:S01]  /*2560*/  ISETP.GT.U32.AND P1, PT, R16, R20, PT ;  /* 0x000000141000720c */ /* 0x000fe20003f24070 */
[----:B------:R-:W-:Y:S01]  /*2570*/  @!P6 IMAD.IADD R19, R19, 0x1, -R16 ;  /* 0x000000011313e824 */ /* 0x000fe200078e0a10 */
[----:B------:R-:W-:Y:S01]  /*2580*/  IABS R24, R23 ;  /* 0x0000001700187213 */ /* 0x000fe20000000000 */
[----:B------:R-:W-:Y:S01]  /*2590*/  @!P2 IMAD.MOV R6, RZ, RZ, -R6 ;  /* 0x000000ffff06a224 */ /* 0x000fe200078e0a06 */
[----:B------:R-:W-:Y:S01]  /*25a0*/  IABS R26, R27 ;  /* 0x0000001b001a7213 */ /* 0x000fe20000000000 */
[----:B------:R-:W-:Y:S01]  /*25b0*/  @!P3 IMAD.IADD R18, R18, 0x1, -R16 ;  /* 0x000000011212b824 */ /* 0x000fe200078e0a10 */
[C---:B------:R-:W-:Y:S01]  /*25c0*/  ISETP.GT.U32.AND P6, PT, R16.reuse, R19, PT ;  /* 0x000000131000720c */ /* 0x040fe20003fc4070 */
[----:B------:R-:W-:Y:S01]  /*25d0*/  @!P4 IMAD.MOV R8, RZ, RZ, -R8 ;  /* 0x000000ffff08c224 */ /* 0x000fe200078e0a08 */
[----:B------:R-:W-:Y:S01]  /*25e0*/  ISETP.GE.AND P4, PT, R29, RZ, PT ;  /* 0x000000ff1d00720c */ /* 0x000fe20003f86270 */
[----:B------:R-:W-:Y:S01]  /*25f0*/  IMAD.HI.U32 R22, R15, R24, RZ ;  /* 0x000000180f167227 */ /* 0x000fe200078e00ff */
[----:B------:R-:W-:-:S02]  /*2600*/  ISETP.GT.U32.AND P2, PT, R16, R18, PT ;  /* 0x000000121000720c */ /* 0x000fc40003f44070 */
[----:B------:R-:W-:Y:S01]  /*2610*/  ISETP.GE.AND P3, PT, R28, RZ, PT ;  /* 0x000000ff1c00720c */ /* 0x000fe20003f66270 */
[--C-:B------:R-:W-:Y:S01]  /*2620*/  @!P5 IMAD.IADD R21, R21, 0x1, -R16.reuse ;  /* 0x000000011515d824 */ /* 0x100fe200078e0a10 */
[----:B------:R-:W-:Y:S01]  /*2630*/  LOP3.LUT R120, R17, 0xf6, RZ, 0xfc, !PT ;  /* 0x000000f611787812 */ /* 0x000fe200078efcff */
[----:B------:R-:W-:Y:S01]  /*2640*/  @!P1 IMAD.IADD R20, R20, 0x1, -R16 ;  /* 0x0000000114149824 */ /* 0x000fe200078e0a10 */
[----:B------:R-:W-:Y:S01]  /*2650*/  ISETP.GE.AND P1, PT, R23, RZ, PT ;  /* 0x000000ff1700720c */ /* 0x000fe20003f26270 */
[----:B------:R-:W-:Y:S01]  /*2660*/  IMAD.HI.U32 R23, R15, R26, RZ ;  /* 0x0000001a0f177227 */ /* 0x000fe200078e00ff */
[C---:B------:R-:W-:Y:S02]  /*2670*/  ISETP.GT.U32.AND P5, PT, R16.reuse, R21, PT ;  /* 0x000000151000720c */ /* 0x040fe40003fa4070 */
[C---:B------:R-:W-:Y:S01]  /*2680*/  LOP3.LUT R123, R17.reuse, 0xfc, RZ, 0xfc, !PT ;  /* 0x000000fc117b7812 */ /* 0x040fe200078efcff */
[----:B------:R-:W-:Y:S01]  /*2690*/  IMAD.MOV R25, RZ, RZ, -R22 ;  /* 0x000000ffff197224 */ /* 0x000fe200078e0a16 */
[----:B------:R-:W-:Y:S01]  /*26a0*/  LOP3.LUT R122, R17, 0xf8, RZ, 0xfc, !PT ;  /* 0x000000f8117a7812 */ /* 0x000fe200078efcff */
[----:B------:R-:W-:Y:S01]  /*26b0*/  @!P6 IMAD.IADD R19, R19, 0x1, -R16 ;  /* 0x000000011313e824 */ /* 0x000fe200078e0a10 */
[----:B------:R-:W-:Y:S01]  /*26c0*/  ISETP.GE.AND P6, PT, R31, RZ, PT ;  /* 0x000000ff1f00720c */ /* 0x000fe20003fc6270 */
[----:B------:R-:W-:Y:S01]  /*26d0*/  IMAD.MOV R23, RZ, RZ, -R23 ;  /* 0x000000ffff177224 */ /* 0x000fe200078e0a17 */
[----:B------:R-:W-:Y:S01]  /*26e0*/  IABS R31, R34 ;  /* 0x00000022001f7213 */ /* 0x000fe20000000000 */
[C---:B------:R-:W-:Y:S01]  /*26f0*/  IMAD R22, R16.reuse, R25, R24 ;  /* 0x0000001910167224 */ /* 0x040fe200078e0218 */
[C---:B------:R-:W-:Y:S01]  /*2700*/  LOP3.LUT R24, R17.reuse, 0x40, RZ, 0xfc, !PT ;  /* 0x0000004011187812 */ /* 0x040fe200078efcff */
[C---:B------:R-:W-:Y:S01]  /*2710*/  IMAD R23, R16.reuse, R23, R26 ;  /* 0x0000001710177224 */ /* 0x040fe200078e021a */
[----:B------:R-:W-:Y:S01]  /*2720*/  LOP3.LUT R25, R17, 0x42, RZ, 0xfc, !PT ;  /* 0x0000004211197812 */ /* 0x000fe200078efcff */
[----:B------:R-:W-:Y:S01]  /*2730*/  @!P4 IMAD.MOV R19, RZ, RZ, -R19 ;  /* 0x000000ffff13c224 */ /* 0x000fe200078e0a13 */
[C---:B------:R-:W-:Y:S01]  /*2740*/  ISETP.GT.U32.AND P4, PT, R16.reuse, R22, PT ;  /* 0x000000161000720c */ /* 0x040fe20003f84070 */
[----:B------:R-:W-:Y:S01]  /*2750*/  @!P0 IMAD.MOV R9, RZ, RZ, -R9 ;  /* 0x000000ffff098224 */ /* 0x000fe200078e0a09 */
[C---:B------:R-:W-:Y:S01]  /*2760*/  ISETP.GT.U32.AND P0, PT, R16.reuse, R20, PT ;  /* 0x000000141000720c */ /* 0x040fe20003f04070 */
[--C-:B------:R-:W-:Y:S01]  /*2770*/  @!P5 IMAD.IADD R21, R21, 0x1, -R16.reuse ;  /* 0x000000011515d824 */ /* 0x100fe200078e0a10 */
[----:B------:R-:W-:Y:S01]  /*2780*/  ISETP.GT.U32.AND P5, PT, R16, R23, PT ;  /* 0x000000171000720c */ /* 0x000fe20003fa4070 */
[----:B------:R-:W-:Y:S01]  /*2790*/  @!P2 IMAD.IADD R18, R18, 0x1, -R16 ;  /* 0x000000011212a824 */ /* 0x000fe200078e0a10 */
[----:B------:R-:W-:Y:S01]  /*27a0*/  ISETP.GE.AND P2, PT, R30, RZ, PT ;  /* 0x000000ff1e00720c */ /* 0x000fe20003f46270 */
[----:B------:R-:W-:Y:S01]  /*27b0*/  @!P6 IMAD.MOV R21, RZ, RZ, -R21 ;  /* 0x000000ffff15e224 */ /* 0x000fe200078e0a15 */
[----:B------:R-:W-:Y:S01]  /*27c0*/  LOP3.LUT R30, R17, 0x44, RZ, 0xfc, !PT ;  /* 0x00000044111e7812 */ /* 0x000fe200078efcff */
[----:B------:R-:W-:Y:S01]  /*27d0*/  @!P3 IMAD.MOV R18, RZ, RZ, -R18 ;  /* 0x000000ffff12b224 */ /* 0x000fe200078e0a12 */
[----:B------:R-:W-:-:S02]  /*27e0*/  ISETP.GE.AND P3, PT, R27, RZ, PT ;  /* 0x000000ff1b00720c */ /* 0x000fc40003f66270 */
[----:B------:R-:W-:Y:S01]  /*27f0*/  IABS R27, R24 ;  /* 0x00000018001b7213 */ /* 0x000fe20000000000 */
[--C-:B------:R-:W-:Y:S01]  /*2800*/  @!P4 IMAD.IADD R22, R22, 0x1, -R16.reuse ;  /* 0x000000011616c824 */ /* 0x100fe200078e0a10 */
[----:B------:R-:W-:Y:S01]  /*2810*/  IABS R28, R25 ;  /* 0x00000019001c7213 */ /* 0x000fe20000000000 */
[--C-:B------:R-:W-:Y:S01]  /*2820*/  @!P0 IMAD.IADD R20, R20, 0x1, -R16.reuse ;  /* 0x0000000114148824 */ /* 0x100fe200078e0a10 */
[----:B------:R-:W-:Y:S01]  /*2830*/  IABS R29, R30 ;  /* 0x0000001e001d7213 */ /* 0x000fe20000000000 */
[----:B------:R-:W-:Y:S01]  /*2840*/  @!P5 IMAD.IADD R23, R23, 0x1, -R16 ;  /* 0x000000011717d824 */ /* 0x000fe200078e0a10 */
[----:B------:R-:W-:Y:S01]  /*2850*/  ISETP.GT.U32.AND P4, PT, R16, R22, PT ;  /* 0x000000161000720c */ /* 0x000fe20003f84070 */
[----:B------:R-:W-:Y:S01]  /*2860*/  @!P2 IMAD.MOV R20, RZ, RZ, -R20 ;  /* 0x000000ffff14a224 */ /* 0x000fe200078e0a14 */
[----:B------:R-:W-:Y:S01]  /*2870*/  ISETP.GE.AND P0, PT, R24, RZ, PT ;  /* 0x000000ff1800720c */ /* 0x000fe20003f06270 */
[----:B------:R-:W-:Y:S01]  /*2880*/  IMAD.HI.U32 R24, R15, R27, RZ ;  /* 0x0000001b0f187227 */ /* 0x000fe200078e00ff */
[----:B------:R-:W-:-:S02]  /*2890*/  ISETP.GE.AND P2, PT, R25, RZ, PT ;  /* 0x000000ff1900720c */ /* 0x000fc40003f46270 */
[----:B------:R-:W-:Y:S01]  /*28a0*/  ISETP.GT.U32.AND P5, PT, R16, R23, PT ;  /* 0x000000171000720c */ /* 0x000fe20003fa4070 */
[----:B------:R-:W-:Y:S01]  /*28b0*/  IMAD.HI.U32 R25, R15, R28, RZ ;  /* 0x0000001c0f197227 */ /* 0x000fe200078e00ff */
[----:B------:R-:W-:Y:S02]  /*28c0*/  ISETP.GE.AND P6, PT, R30, RZ, PT ;  /* 0x000000ff1e00720c */ /* 0x000fe40003fc6270 */
[----:B------:R-:W-:Y:S01]  /*28d0*/  LOP3.LUT R30, R17, 0x46, RZ, 0xfc, !PT ;  /* 0x00000046111e7812 */ /* 0x000fe200078efcff */
[----:B------:R-:W-:Y:S01]  /*28e0*/  IMAD.HI.U32 R26, R15, R29, RZ ;  /* 0x0000001d0f1a7227 */ /* 0x000fe200078e00ff */
[----:B------:R-:W-:Y:S02]  /*28f0*/  IABS R121, R123 ;  /* 0x0000007b00797213 */ /* 0x000fe40000000000 */
[C---:B------:R-:W-:Y:S01]  /*2900*/  LOP3.LUT R129, R17.reuse, 0x104, RZ, 0xfc, !PT ;  /* 0x0000010411817812 */ /* 0x040fe200078efcff */
[----:B------:R-:W-:Y:S01]  /*2910*/  IMAD.MOV R24, RZ, RZ, -R24 ;  /* 0x000000ffff187224 */ /* 0x000fe200078e0a18 */
[C---:B------:R-:W-:Y:S01]  /*2920*/  LOP3.LUT R127, R17.reuse, 0x102, RZ, 0xfc, !PT ;  /* 0x00000102117f7812 */ /* 0x040fe200078efcff */
[----:B------:R-:W-:Y:S01]  /*2930*/  IMAD.MOV R25, RZ, RZ, -R25 ;  /* 0x000000ffff197224 */ /* 0x000fe200078e0a19 */
[----:B------:R-:W-:Y:S01]  /*2940*/  IABS R125, R129 ;  /* 0x00000081007d7213 */ /* 0x000fe20000000000 */
[----:B------:R-:W-:Y:S01]  /*2950*/  IMAD.MOV R26, RZ, RZ, -R26 ;  /* 0x000000ffff1a7224 */ /* 0x000fe200078e0a1a */
[C---:B------:R-:W-:Y:S01]  /*2960*/  LOP3.LUT R126, R17.reuse, 0x100, RZ, 0xfc, !PT ;  /* 0x00000100117e7812 */ /* 0x040fe200078efcff */
[C---:B------:R-:W-:Y:S01]  /*2970*/  IMAD R24, R16.reuse, R24, R27 ;  /* 0x0000001810187224 */ /* 0x040fe200078e021b */
[----:B------:R-:W-:Y:S01]  /*2980*/  IABS R124, R127 ;  /* 0x0000007f007c7213 */ /* 0x000fe20000000000 */
[----:B------:R-:W-:Y:S01]  /*2990*/  IMAD R25, R16, R25, R28 ;  /* 0x0000001910197224 */ /* 0x000fe200078e021c */
[----:B------:R-:W-:Y:S01]  /*29a0*/  IABS R28, R30 ;  /* 0x0000001e001c7213 */ /* 0x000fe20000000000 */
[--C-:B------:R-:W-:Y:S01]  /*29b0*/  @!P4 IMAD.IADD R22, R22, 0x1, -R16.reuse ;  /* 0x000000011616c824 */ /* 0x100fe200078e0a10 */
[C---:B------:R-:W-:Y:S01]  /*29c0*/  ISETP.GT.U32.AND P4, PT, R16.reuse, R24, PT ;  /* 0x000000181000720c */ /* 0x040fe20003f84070 */
[C---:B------:R-:W-:Y:S01]  /*29d0*/  IMAD R26, R16.reuse, R26, R29 ;  /* 0x0000001a101a7224 */ /* 0x040fe200078e021d */
[----:B------:R-:W-:Y:S01]  /*29e0*/  LOP3.LUT R130, R17, 0x108, RZ, 0xfc, !PT ;  /* 0x0000010811827812 */ /* 0x000fe200078efcff */
[----:B------:R-:W-:Y:S01]  /*29f0*/  @!P5 IMAD.IADD R23, R23, 0x1, -R16 ;  /* 0x000000011717d824 */ /* 0x000fe200078e0a10 */
[C---:B------:R-:W-:Y:S01]  /*2a00*/  ISETP.GT.U32.AND P5, PT, R16.reuse, R25, PT ;  /* 0x000000191000720c */ /* 0x040fe20003fa4070 */
[----:B------:R-:W-:Y:S01]  /*2a10*/  @!P1 IMAD.MOV R22, RZ, RZ, -R22 ;  /* 0x000000ffff169224 */ /* 0x000fe200078e0a16 */
[----:B------:R-:W-:Y:S01]  /*2a20*/  ISETP.GT.U32.AND P1, PT, R16, R26, PT ;  /* 0x0000001a1000720c */ /* 0x000fe20003f24070 */
[----:B------:R-:W-:Y:S01]  /*2a30*/  IMAD.HI.U32 R27, R15, R28, RZ ;  /* 0x0000001c0f1b7227 */ /* 0x000fe200078e00ff */
[----:B------:R-:W-:-:S02]  /*2a40*/  LOP3.LUT R131, R17, 0x10a, RZ, 0xfc, !PT ;  /* 0x0000010a11837812 */ /* 0x000fc400078efcff */
[----:B------:R-:W-:Y:S01]  /*2a50*/  LOP3.LUT R133, R17, 0x110, RZ, 0xfc, !PT ;  /* 0x0000011011857812 */ /* 0x000fe200078efcff */
[----:B------:R-:W-:Y:S01]  /*2a60*/  IMAD.HI.U32 R29, R15, R32, RZ ;  /* 0x000000200f1d7227 */ /* 0x000fe200078e00ff */
[----:B------:R-:W-:Y:S02]  /*2a70*/  IABS R128, R131 ;  /* 0x0000008300807213 */ /* 0x000fe40000000000 */
[C---:B------:R-:W-:Y:S01]  /*2a80*/  LOP3.LUT R134, R17.reuse, 0x112, RZ, 0xfc, !PT ;  /* 0x0000011211867812 */ /* 0x040fe200078efcff */
[--C-:B------:R-:W-:Y:S01]  /*2a90*/  @!P4 IMAD.IADD R24, R24, 0x1, -R16.reuse ;  /* 0x000000011818c824 */ /* 0x100fe200078e0a10 */
[----:B------:R-:W-:Y:S01]  /*2aa0*/  LOP3.LUT R140, R17, 0x114, RZ, 0xfc, !PT ;  /* 0x00000114118c7812 */ /* 0x000fe200078efcff */
[--C-:B------:R-:W-:Y:S01]  /*2ab0*/  @!P5 IMAD.IADD R25, R25, 0x1, -R16.reuse ;  /* 0x000000011919d824 */ /* 0x100fe200078e0a10 */
[----:B------:R-:W-:Y:S01]  /*2ac0*/  IABS R132, R134 ;  /* 0x0000008600847213 */ /* 0x000fe20000000000 */
[----:B------:R-:W-:Y:S01]  /*2ad0*/  @!P1 IMAD.IADD R26, R26, 0x1, -R16 ;  /* 0x000000011a1a9824 */ /* 0x000fe200078e0a10 */
[C---:B------:R-:W-:Y:S01]  /*2ae0*/  ISETP.GT.U32.AND P4, PT, R16.reuse, R24, PT ;  /* 0x000000181000720c */ /* 0x040fe20003f84070 */
[----:B------:R-:W-:Y:S01]  /*2af0*/  @!P3 IMAD.MOV R23, RZ, RZ, -R23 ;  /* 0x000000ffff17b224 */ /* 0x000fe200078e0a17 */
[C---:B------:R-:W-:Y:S01]  /*2b00*/  ISETP.GT.U32.AND P5, PT, R16.reuse, R25, PT ;  /* 0x000000191000720c */ /* 0x040fe20003fa4070 */
[----:B------:R-:W-:Y:S01]  /*2b10*/  IMAD.MOV R27, RZ, RZ, -R27 ;  /* 0x000000ffff1b7224 */ /* 0x000fe200078e0a1b */
[----:B------:R-:W-:Y:S01]  /*2b20*/  ISETP.GT.U32.AND P1, PT, R16, R26, PT ;  /* 0x0000001a1000720c */ /* 0x000fe20003f24070 */
[----:B------:R-:W-:Y:S01]  /*2b30*/  IMAD.MOV R29, RZ, RZ, -R29 ;  /* 0x000000ffff1d7224 */ /* 0x000fe200078e0a1d */
[----:B------:R-:W-:Y:S01]  /*2b40*/  ISETP.GE.AND P3, PT, R30, RZ, PT ;  /* 0x000000ff1e00720c */ /* 0x000fe20003f66270 */
[----:B------:R-:W-:Y:S01]  /*2b50*/  IMAD.HI.U32 R30, R15, R33, RZ ;  /* 0x000000210f1e7227 */ /* 0x000fe200078e00ff */
[----:B------:R-:W-:-:S02]  /*2b60*/  LOP3.LUT R141, R17, 0x116, RZ, 0xfc, !PT ;  /* 0x00000116118d7812 */ /* 0x000fc400078efcff */
[C---:B------:R-:W-:Y:S01]  /*2b70*/  LOP3.LUT R142, R17.reuse, 0x118, RZ, 0xfc, !PT ;  /* 0x00000118118e7812 */ /* 0x040fe200078efcff */
[C---:B------:R-:W-:Y:S01]  /*2b80*/  IMAD R27, R16.reuse, R27, R28 ;  /* 0x0000001b101b7224 */ /* 0x040fe200078e021c */
[----:B------:R-:W-:Y:S01]  /*2b90*/  IABS R135, R141 ;  /* 0x0000008d00877213 */ /* 0x000fe20000000000 */
[----:B------:R-:W-:Y:S01]  /*2ba0*/  IMAD.MOV R30, RZ, RZ, -R30 ;  /* 0x000000ffff1e7224 */ /* 0x000fe200078e0a1e */
[----:B------:R-:W-:Y:S01]  /*2bb0*/  LOP3.LUT R144, R17, 0x11c, RZ, 0xfc, !PT ;  /* 0x0000011c11907812 */ /* 0x000fe200078efcff */
[----:B------:R-:W-:Y:S01]  /*2bc0*/  IMAD R29, R16, R29, R32 ;  /* 0x0000001d101d7224 */ /* 0x000fe200078e0220 */
[----:B------:R-:W-:Y:S01]  /*2bd0*/  IABS R136, R142 ;  /* 0x0000008e00887213 */ /* 0x000fe20000000000 */
[----:B------:R-:W-:Y:S01]  /*2be0*/  IMAD.HI.U32 R28, R15, R31, RZ ;  /* 0x0000001f0f1c7227 */ /* 0x000fe200078e00ff */
[----:B------:R-:W-:Y:S02]  /*2bf0*/  IABS R139, R144 ;  /* 0x00000090008b7213 */ /* 0x000fe40000000000 */
[----:B------:R-:W-:Y:S01]  /*2c00*/  LOP3.LUT R143, R17, 0x11a, RZ, 0xfc, !PT ;  /* 0x0000011a118f7812 */ /* 0x000fe200078efcff */
[--C-:B------:R-:W-:Y:S01]  /*2c10*/  @!P4 IMAD.IADD R24, R24, 0x1, -R16.reuse ;  /* 0x000000011818c824 */ /* 0x100fe200078e0a10 */
[----:B------:R-:W-:Y:S01]  /*2c20*/  ISETP.GT.U32.AND P4, PT, R16, R27, PT ;  /* 0x0000001b1000720c */ /* 0x000fe20003f84070 */
[--C-:B------:R-:W-:Y:S01]  /*2c30*/  @!P5 IMAD.IADD R25, R25, 0x1, -R16.reuse ;  /* 0x000000011919d824 */ /* 0x100fe200078e0a10 */
[----:B------:R-:W-:Y:S01]  /*2c40*/  ISETP.GE.AND P5, PT, R34, RZ, PT ;  /* 0x000000ff2200720c */ /* 0x000fe20003fa6270 */
[----:B------:R-:W-:Y:S01]  /*2c50*/  IMAD R30, R16, R30, R33 ;  /* 0x0000001e101e7224 */ /* 0x000fe200078e0221 */
[C---:B------:R-:W-:Y:S01]  /*2c60*/  LOP3.LUT R34, R17.reuse, 0x4e, RZ, 0xfc, !PT ;  /* 0x0000004e11227812 */ /* 0x040fe200078efcff */
[----:B------:R-:W-:Y:S01]  /*2c70*/  @!P1 IMAD.IADD R26, R26, 0x1, -R16 ;  /* 0x000000011a1a9824 */ /* 0x000fe200078e0a10 */
[C---:B------:R-:W-:Y:S01]  /*2c80*/  ISETP.GT.U32.AND P1, PT, R16.reuse, R29, PT ;  /* 0x0000001d1000720c */ /* 0x040fe20003f24070 */
[----:B------:R-:W-:Y:S01]  /*2c90*/  IMAD.MOV R28, RZ, RZ, -R28 ;  /* 0x000000ffff1c7224 */ /* 0x000fe200078e0a1c */
[----:B------:R-:W-:Y:S01]  /*2ca0*/  IABS R32, R34 ;  /* 0x0000002200207213 */ /* 0x000fe20000000000 */
[----:B------:R-:W-:Y:S01]  /*2cb0*/  @!P6 IMAD.MOV R26, RZ, RZ, -R26 ;  /* 0x000000ffff1ae224 */ /* 0x000fe200078e0a1a */
[C---:B------:R-:W-:Y:S01]  /*2cc0*/  ISETP.GT.U32.AND P6, PT, R16.reuse, R30, PT ;  /* 0x0000001e1000720c */ /* 0x040fe20003fc4070 */
[C---:B------:R-:W-:Y:S01]  /*2cd0*/  IMAD R28, R16.reuse, R28, R31 ;  /* 0x0000001c101c7224 */ /* 0x040fe200078e021f */
[----:B------:R-:W-:Y:S01]  /*2ce0*/  IABS R138, R143 ;  /* 0x0000008f008a7213 */ /* 0x000fe20000000000 */
[----:B------:R-:W-:Y:S01]  /*2cf0*/  @!P0 IMAD.MOV R24, RZ, RZ, -R24 ;  /* 0x000000ffff188224 */ /* 0x000fe200078e0a18 */
[----:B------:R-:W-:Y:S01]  /*2d00*/  LOP3.LUT R146, R17, 0x120, RZ, 0xfc, !PT ;  /* 0x0000012011927812 */ /* 0x000fe200078efcff */
[----:B------:R-:W-:Y:S01]  /*2d10*/  @!P2 IMAD.MOV R25, RZ, RZ, -R25 ;  /* 0x000000ffff19a224 */ /* 0x000fe200078e0a19 */
[----:B------:R-:W-:Y:S01]  /*2d20*/  ISETP.GT.U32.AND P0, PT, R16, R28, PT ;  /* 0x0000001c1000720c */ /* 0x000fe20003f04070 */
[----:B------:R-:W-:Y:S01]  /*2d30*/  IMAD.HI.U32 R31, R15, R32, RZ ;  /* 0x000000200f1f7227 */ /* 0x000fe200078e00ff */
[----:B------:R-:W-:-:S02]  /*2d40*/  ISETP.GE.AND P2, PT, R35, RZ, PT ;  /* 0x000000ff2300720c */ /* 0x000fc40003f46270 */
[----:B------:R-:W-:Y:S01]  /*2d50*/  LOP3.LUT R35, R17, 0x50, RZ, 0xfc, !PT ;  /* 0x0000005011237812 */ /* 0x000fe200078efcff */
[--C-:B------:R-:W-:Y:S01]  /*2d60*/  @!P4 IMAD.IADD R27, R27, 0x1, -R16.reuse ;  /* 0x000000011b1bc824 */ /* 0x100fe200078e0a10 */
[----:B------:R-:W-:Y:S01]  /*2d70*/  LOP3.LUT R145, R17, 0x11e, RZ, 0xfc, !PT ;  /* 0x0000011e11917812 */ /* 0x000fe200078efcff */
[--C-:B------:R-:W-:Y:S01]  /*2d80*/  @!P1 IMAD.IADD R29, R29, 0x1, -R16.reuse ;  /* 0x000000011d1d9824 */ /* 0x100fe200078e0a10 */
[----:B------:R-:W-:Y:S01]  /*2d90*/  IABS R33, R35 ;  /* 0x0000002300217213 */ /* 0x000fe20000000000 */
[----:B------:R-:W-:Y:S01]  /*2da0*/  IMAD.MOV R31, RZ, RZ, -R31 ;  /* 0x000000ffff1f7224 */ /* 0x000fe200078e0a1f */
[----:B------:R-:W-:Y:S01]  /*2db0*/  ISETP.GT.U32.AND P4, PT, R16, R27, PT ;  /* 0x0000001b1000720c */ /* 0x000fe20003f84070 */
[----:B------:R-:W-:Y:S01]  /*2dc0*/  @!P6 IMAD.IADD R30, R30, 0x1, -R16 ;  /* 0x000000011e1ee824 */ /* 0x000fe200078e0a10 */
[C---:B------:R-:W-:Y:S01]  /*2dd0*/  ISETP.GT.U32.AND P6, PT, R16.reuse, R29, PT ;  /* 0x0000001d1000720c */ /* 0x040fe20003fc4070 */
[----:B------:R-:W-:Y:S01]  /*2de0*/  IMAD R31, R16, R31, R32 ;  /* 0x0000001f101f7224 */ /* 0x000fe200078e0220 */
[----:B------:R-:W-:Y:S01]  /*2df0*/  LOP3.LUT R149, R17, 0x12e, RZ, 0xfc, !PT ;  /* 0x0000012e11957812 */ /* 0x000fe200078efcff */
[----:B------:R-:W-:Y:S01]  /*2e00*/  IMAD.HI.U32 R32, R15, R33, RZ ;  /* 0x000000210f207227 */ /* 0x000fe200078e00ff */
[----:B------:R-:W-:-:S02]  /*2e10*/  LOP3.LUT R150, R17, 0x130, RZ, 0xfc, !PT ;  /* 0x0000013011967812 */ /* 0x000fc400078efcff */
[----:B------:R-:W-:Y:S01]  /*2e20*/  LOP3.LUT R151, R17, 0x132, RZ, 0xfc, !PT ;  /* 0x0000013211977812 */ /* 0x000fe200078efcff */
[----:B------:R-:W-:Y:S01]  /*2e30*/  @!P0 IMAD.IADD R28, R28, 0x1, -R16 ;  /* 0x000000011c1c8824 */ /* 0x000fe200078e0a10 */
[----:B------:R-:W-:Y:S01]  /*2e40*/  ISETP.GE.AND P0, PT, R34, RZ, PT ;  /* 0x000000ff2200720c */ /* 0x000fe20003f06270 */
[----:B------:R-:W-:Y:S01]  /*2e50*/  IMAD.MOV R32, RZ, RZ, -R32 ;  /* 0x000000ffff207224 */ /* 0x000fe200078e0a20 */
[----:B------:R-:W-:Y:S01]  /*2e60*/  IABS R147, R150 ;  /* 0x0000009600937213 */ /* 0x000fe20000000000 */
[--C-:B------:R-:W-:Y:S01]  /*2e70*/  @!P4 IMAD.IADD R27, R27, 0x1, -R16.reuse ;  /* 0x000000011b1bc824 */ /* 0x100fe200078e0a10 */
[C---:B------:R-:W-:Y:S01]  /*2e80*/  ISETP.GT.U32.AND P1, PT, R16.reuse, R28, PT ;  /* 0x0000001c1000720c */ /* 0x040fe20003f24070 */
[----:B------:R-:W-:Y:S01]  /*2e90*/  IMAD R32, R16, R32, R33 ;  /* 0x0000002010207224 */ /* 0x000fe200078e0221 */
[----:B------:R-:W-:Y:S01]  /*2ea0*/  ISETP.GE.AND P4, PT, R36, RZ, PT ;  /* 0x000000ff2400720c */ /* 0x000fe20003f86270 */
[----:B------:R-:W-:Y:S01]  /*2eb0*/  @!P6 IMAD.IADD R29, R29, 0x1, -R16 ;  /* 0x000000011d1de824 */ /* 0x000fe200078e0a10 */
[----:B------:R-:W-:Y:S01]  /*2ec0*/  IABS R36, R39 ;  /* 0x0000002700247213 */ /* 0x000fe20000000000 */
[----:B------:R-:W-:Y:S01]  /*2ed0*/  @!P3 IMAD.MOV R27, RZ, RZ, -R27 ;  /* 0x000000ffff1bb224 */ /* 0x000fe200078e0a1b */
[C---:B------:R-:W-:Y:S01]  /*2ee0*/  ISETP.GT.U32.AND P6, PT, R16.reuse, R32, PT ;  /* 0x000000201000720c */ /* 0x040fe20003fc4070 */
[----:B------:R-:W-:Y:S01]  /*2ef0*/  IMAD.HI.U32 R34, R15, R37, RZ ;  /* 0x000000250f227227 */ /* 0x000fe200078e00ff */
[----:B------:R-:W-:-:S02]  /*2f00*/  ISETP.GT.U32.AND P3, PT, R16, R30, PT ;  /* 0x0000001e1000720c */ /* 0x000fc40003f64070 */
[----:B------:R-:W-:Y:S01]  /*2f10*/  IABS R148, R151 ;  /* 0x0000009700947213 */ /* 0x000fe20000000000 */
[----:B------:R-:W-:Y:S01]  /*2f20*/  IMAD.HI.U32 R33, R15, R36, RZ ;  /* 0x000000240f217227 */ /* 0x000fe200078e00ff */
[C---:B------:R-:W-:Y:S02]  /*2f30*/  LOP3.LUT R154, R17.reuse, 0x138, RZ, 0xfc, !PT ;  /* 0x00000138119a7812 */ /* 0x040fe400078efcff */
[C---:B------:R-:W-:Y:S01]  /*2f40*/  LOP3.LUT R155, R17.reuse, 0x13a, RZ, 0xfc, !PT ;  /* 0x0000013a119b7812 */ /* 0x040fe200078efcff */
[--C-:B------:R-:W-:Y:S01]  /*2f50*/  @!P1 IMAD.IADD R28, R28, 0x1, -R16.reuse ;  /* 0x000000011c1c9824 */ /* 0x100fe200078e0a10 */
[----:B------:R-:W-:Y:S01]  /*2f60*/  ISETP.GT.U32.AND P1, PT, R16, R31, PT ;  /* 0x0000001f1000720c */ /* 0x000fe20003f24070 */
[----:B------:R-:W-:Y:S01]  /*2f70*/  IMAD.MOV R33, RZ, RZ, -R33 ;  /* 0x000000ffff217224 */ /* 0x000fe200078e0a21 */
[----:B------:R-:W-:Y:S01]  /*2f80*/  IABS R152, R155 ;  /* 0x0000009b00987213 */ /* 0x000fe20000000000 */
[--C-:B------:R-:W-:Y:S01]  /*2f90*/  @!P6 IMAD.IADD R32, R32, 0x1, -R16.reuse ;  /* 0x000000012020e824 */ /* 0x100fe200078e0a10 */
[----:B------:R-:W-:Y:S01]  /*2fa0*/  LOP3.LUT R156, R17, 0x13c, RZ, 0xfc, !PT ;  /* 0x0000013c119c7812 */ /* 0x000fe200078efcff */
[----:B------:R-:W-:Y:S01]  /*2fb0*/  @!P3 IMAD.IADD R30, R30, 0x1, -R16 ;  /* 0x000000011e1eb824 */ /* 0x000fe200078e0a10 */
[----:B------:R-:W-:Y:S01]  /*2fc0*/  ISETP.GE.AND P3, PT, R35, RZ, PT ;  /* 0x000000ff2300720c */ /* 0x000fe20003f66270 */
[----:B------:R-:W-:Y:S01]  /*2fd0*/  IMAD.HI.U32 R35, R15, R38, RZ ;  /* 0x000000260f237227 */ /* 0x000fe200078e00ff */
[----:B------:R-:W-:-:S02]  /*2fe0*/  ISETP.GT.U32.AND P6, PT, R16, R32, PT ;  /* 0x000000201000720c */ /* 0x000fc40003fc4070 */
[----:B------:R-:W-:Y:S01]  /*2ff0*/  IABS R153, R156 ;  /* 0x0000009c00997213 */ /* 0x000fe20000000000 */
[----:B------:R-:W-:Y:S01]  /*3000*/  IMAD.MOV R34, RZ, RZ, -R34 ;  /* 0x000000ffff227224 */ /* 0x000fe200078e0a22 */
[C---:B------:R-:W-:Y:S01]  /*3010*/  LOP3.LUT R157, R17.reuse, 0x13e, RZ, 0xfc, !PT ;  /* 0x0000013e119d7812 */ /* 0x040fe200078efcff */
[C---:B------:R-:W-:Y:S01]  /*3020*/  IMAD R33, R16.reuse, R33, R36 ;  /* 0x0000002110217224 */ /* 0x040fe200078e0224 */
[----:B------:R-:W-:Y:S01]  /*3030*/  LOP3.LUT R159, R17, 0x140, RZ, 0xfc, !PT ;  /* 0x00000140119f7812 */ /* 0x000fe200078efcff */
[----:B------:R-:W-:Y:S01]  /*3040*/  @!P1 IMAD.IADD R31, R31, 0x1, -R16 ;  /* 0x000000011f1f9824 */ /* 0x000fe200078e0a10 */
[----:B------:R-:W-:Y:S01]  /*3050*/  ISETP.GE.AND P1, PT, R39, RZ, PT ;  /* 0x000000ff2700720c */ /* 0x000fe20003f26270 */
[----:B------:R-:W-:Y:S01]  /*3060*/  IMAD.MOV R35, RZ, RZ, -R35 ;  /* 0x000000ffff237224 */ /* 0x000fe200078e0a23 */
[C---:B------:R-:W-:Y:S01]  /*3070*/  LOP3.LUT R160, R17.reuse, 0x142, RZ, 0xfc, !PT ;  /* 0x0000014211a07812 */ /* 0x040fe200078efcff */
[C---:B------:R-:W-:Y:S01]  /*3080*/  IMAD R34, R16.reuse, R34, R37 ;  /* 0x0000002210227224 */ /* 0x040fe200078e0225 */
[----:B------:R-:W-:Y:S01]  /*3090*/  LOP3.LUT R161, R17, 0x144, RZ, 0xfc, !PT ;  /* 0x0000014411a17812 */ /* 0x000fe200078efcff */
[----:B------:R-:W-:Y:S01]  /*30a0*/  @!P2 IMAD.MOV R29, RZ, RZ, -R29 ;  /* 0x000000ffff1da224 */ /* 0x000fe200078e0a1d */
[C---:B------:R-:W-:Y:S01]  /*30b0*/  ISETP.GT.U32.AND P2, PT, R16.reuse, R33, PT ;  /* 0x000000211000720c */ /* 0x040fe20003f44070 */
[----:B------:R-:W-:Y:S01]  /*30c0*/  @!P5 IMAD.MOV R28, RZ, RZ, -R28 ;  /* 0x000000ffff1cd224 */ /* 0x000fe200078e0a1c */
[C---:B------:R-:W-:Y:S01]  /*30d0*/  ISETP.GT.U32.AND P5, PT, R16.reuse, R31, PT ;  /* 0x0000001f1000720c */ /* 0x040fe20003fa4070 */
[C---:B------:R-:W-:Y:S01]  /*30e0*/  IMAD R35, R16.reuse, R35, R38 ;  /* 0x0000002310237224 */ /* 0x040fe200078e0226 */
[----:B------:R-:W-:Y:S01]  /*30f0*/  IABS R38, R43 ;  /* 0x0000002b00267213 */ /* 0x000fe20000000000 */
[----:B------:R-:W-:Y:S01]  /*3100*/  @!P4 IMAD.MOV R30, RZ, RZ, -R30 ;  /* 0x000000ffff1ec224 */ /* 0x000fe200078e0a1e */
[----:B------:R-:W-:Y:S01]  /*3110*/  ISETP.GT.U32.AND P4, PT, R16, R34, PT ;  /* 0x000000221000720c */ /* 0x000fe20003f84070 */
[----:B------:R-:W-:Y:S01]  /*3120*/  @!P6 IMAD.IADD R32, R32, 0x1, -R16 ;  /* 0x000000012020e824 */ /* 0x000fe200078e0a10 */
[----:B------:R-:W-:Y:S01]  /*3130*/  ISETP.GT.U32.AND P6, PT, R16, R35, PT ;  /* 0x000000231000720c */ /* 0x000fe20003fc4070 */
[----:B------:R-:W-:Y:S01]  /*3140*/  IMAD.HI.U32 R36, R15, R38, RZ ;  /* 0x000000260f247227 */ /* 0x000fe200078e00ff */
[----:B------:R-:W-:-:S02]  /*3150*/  LOP3.LUT R162, R17, 0x146, RZ, 0xfc, !PT ;  /* 0x0000014611a27812 */ /* 0x000fc400078efcff */
[----:B------:R-:W-:Y:S01]  /*3160*/  LOP3.LUT R163, R17, 0x14c, RZ, 0xfc, !PT ;  /* 0x0000014c11a37812 */ /* 0x000fe200078efcff */
[--C-:B------:R-:W-:Y:S01]  /*3170*/  @!P2 IMAD.IADD R33, R33, 0x1, -R16.reuse ;  /* 0x000000012121a824 */ /* 0x100fe200078e0a10 */
[----:B------:R-:W-:Y:S01]  /*3180*/  ISETP.GE.AND P2, PT, R41, RZ, PT ;  /* 0x000000ff2900720c */ /* 0x000fe20003f46270 */
[----:B------:R-:W-:Y:S01]  /*3190*/  @!P5 IMAD.IADD R31, R31, 0x1, -R16 ;  /* 0x000000011f1fd824 */ /* 0x000fe200078e0a10 */
[----:B------:R-:W-:Y:S01]  /*31a0*/  ISETP.GE.AND P5, PT, R40, RZ, PT ;  /* 0x000000ff2800720c */ /* 0x000fe20003fa6270 */
[----:B------:R-:W-:Y:S01]  /*31b0*/  IMAD.MOV R39, RZ, RZ, -R36 ;  /* 0x000000ffff277224 */ /* 0x000fe200078e0a24 */
[----:B------:R-:W-:Y:S01]  /*31c0*/  IABS R40, R44 ;  /* 0x0000002c00287213 */ /* 0x000fe20000000000 */
[--C-:B------:R-:W-:Y:S01]  /*31d0*/  @!P4 IMAD.IADD R34, R34, 0x1, -R16.reuse ;  /* 0x000000012222c824 */ /* 0x100fe200078e0a10 */
[C---:B------:R-:W-:Y:S01]  /*31e0*/  ISETP.GT.U32.AND P4, PT, R16.reuse, R33, PT ;  /* 0x000000211000720c */ /* 0x040fe20003f84070 */
[----:B------:R-:W-:Y:S01]  /*31f0*/  @!P6 IMAD.IADD R35, R35, 0x1, -R16 ;  /* 0x000000012323e824 */ /* 0x000fe200078e0a10 */
[----:B------:R-:W-:Y:S01]  /*3200*/  IABS R41, R45 ;  /* 0x0000002d00297213 */ /* 0x000fe20000000000 */
[----:B------:R-:W-:Y:S01]  /*3210*/  IMAD.HI.U32 R37, R15, R40, RZ ;  /* 0x000000280f257227 */ /* 0x000fe200078e00ff */
[----:B------:R-:W-:-:S02]  /*3220*/  ISETP.GT.U32.AND P6, PT, R16, R34, PT ;  /* 0x000000221000720c */ /* 0x000fc40003fc4070 */
[----:B------:R-:W-:Y:S01]  /*3230*/  IABS R158, R162 ;  /* 0x000000a2009e7213 */ /* 0x000fe20000000000 */
[C---:B------:R-:W-:Y:S01]  /*3240*/  IMAD R36, R16.reuse, R39, R38 ;  /* 0x0000002710247224 */ /* 0x040fe200078e0226 */
[C---:B------:R-:W-:Y:S01]  /*3250*/  LOP3.LUT R167, R17.reuse, 0x14e, RZ, 0xfc, !PT ;  /* 0x0000014e11a77812 */ /* 0x040fe200078efcff */
[----:B------:R-:W-:Y:S01]  /*3260*/  IMAD.MOV R37, RZ, RZ, -R37 ;  /* 0x000000ffff257224 */ /* 0x000fe200078e0a25 */
[----:B------:R-:W-:Y:S01]  /*3270*/  LOP3.LUT R168, R17, 0x150, RZ, 0xfc, !PT ;  /* 0x0000015011a87812 */ /* 0x000fe200078efcff */
[----:B------:R-:W-:Y:S01]  /*3280*/  IMAD.HI.U32 R38, R15, R41, RZ ;  /* 0x000000290f267227 */ /* 0x000fe200078e00ff */
[C---:B------:R-:W-:Y:S02]  /*3290*/  LOP3.LUT R169, R17.reuse, 0x152, RZ, 0xfc, !PT ;  /* 0x0000015211a97812 */ /* 0x040fe400078efcff */
[----:B------:R-:W-:Y:S01]  /*32a0*/  LOP3.LUT R171, R17, 0x156, RZ, 0xfc, !PT ;  /* 0x0000015611ab7812 */ /* 0x000fe200078efcff */
[----:B------:R-:W-:Y:S01]  /*32b0*/  @!P4 IMAD.IADD R33, R33, 0x1, -R16 ;  /* 0x000000012121c824 */ /* 0x000fe200078e0a10 */
[C---:B------:R-:W-:Y:S01]  /*32c0*/  ISETP.GT.U32.AND P4, PT, R16.reuse, R36, PT ;  /* 0x000000241000720c */ /* 0x040fe20003f84070 */
[----:B------:R-:W-:Y:S01]  /*32d0*/  IMAD R37, R16, R37, R40 ;  /* 0x0000002510257224 */ /* 0x000fe200078e0228 */
[----:B------:R-:W-:Y:S01]  /*32e0*/  IABS R40, R47 ;  /* 0x0000002f00287213 */ /* 0x000fe20000000000 */
[----:B------:R-:W-:Y:S01]  /*32f0*/  @!P6 IMAD.IADD R34, R34, 0x1, -R16 ;  /* 0x000000012222e824 */ /* 0x000fe200078e0a10 */
[----:B------:R-:W-:Y:S01]  /*3300*/  IABS R164, R169 ;  /* 0x000000a900a47213 */ /* 0x000fe20000000000 */
[----:B------:R-:W-:Y:S01]  /*3310*/  IMAD.MOV R38, RZ, RZ, -R38 ;  /* 0x000000ffff267224 */ /* 0x000fe200078e0a26 */
[----:B------:R-:W-:Y:S01]  /*3320*/  ISETP.GT.U32.AND P6, PT, R16, R37, PT ;  /* 0x000000251000720c */ /* 0x000fe20003fc4070 */
[----:B------:R-:W-:Y:S01]  /*3330*/  IMAD.HI.U32 R39, R15, R42, RZ ;  /* 0x0000002a0f277227 */ /* 0x000fe200078e00ff */
[----:B------:R-:W-:-:S02]  /*3340*/  IABS R166, R171 ;  /* 0x000000ab00a67213 */ /* 0x000fc40000000000 */
[C---:B------:R-:W-:Y:S01]  /*3350*/  LOP3.LUT R170, R17.reuse, 0x154, RZ, 0xfc, !PT ;  /* 0x0000015411aa7812 */ /* 0x040fe200078efcff */
[----:B------:R-:W-:Y:S01]  /*3360*/  @!P0 IMAD.MOV R31, RZ, RZ, -R31 ;  /* 0x000000ffff1f8224 */ /* 0x000fe200078e0a1f */
[----:B------:R-:W-:Y:S01]  /*3370*/  ISETP.GT.U32.AND P0, PT, R16, R35, PT ;  /* 0x000000231000720c */ /* 0x000fe20003f04070 */
[--C-:B------:R-:W-:Y:S01]  /*3380*/  @!P4 IMAD.IADD R36, R36, 0x1, -R16.reuse ;  /* 0x000000012424c824 */ /* 0x100fe200078e0a10 */
[----:B------:R-:W-:Y:S01]  /*3390*/  ISETP.GE.AND P4, PT, R44, RZ, PT ;  /* 0x000000ff2c00720c */ /* 0x000fe20003f86270 */
[C---:B------:R-:W-:Y:S01]  /*33a0*/  IMAD R38, R16.reuse, R38, R41 ;  /* 0x0000002610267224 */ /* 0x040fe200078e0229 */
[----:B------:R-:W-:Y:S01]  /*33b0*/  LOP3.LUT R44, R17, 0x64, RZ, 0xfc, !PT ;  /* 0x00000064112c7812 */ /* 0x000fe200078efcff */
[----:B------:R-:W-:Y:S01]  /*33c0*/  IMAD.MOV R39, RZ, RZ, -R39 ;  /* 0x000000ffff277224 */ /* 0x000fe200078e0a27 */
[----:B------:R-:W-:Y:S01]  /*33d0*/  IABS R165, R170 ;  /* 0x000000aa00a57213 */ /* 0x000fe20000000000 */
[----:B------:R-:W-:Y:S01]  /*33e0*/  @!P6 IMAD.IADD R37, R37, 0x1, -R16 ;  /* 0x000000012525e824 */ /* 0x000fe200078e0a10 */
[C---:B------:R-:W-:Y:S01]  /*33f0*/  ISETP.GT.U32.AND P6, PT, R16.reuse, R36, PT ;  /* 0x000000241000720c */ /* 0x040fe20003fc4070 */
[----:B------:R-:W-:Y:S01]  /*3400*/  @!P3 IMAD.MOV R32, RZ, RZ, -R32 ;  /* 0x000000ffff20b224 */ /* 0x000fe200078e0a20 */
[C---:B------:R-:W-:Y:S01]  /*3410*/  ISETP.GT.U32.AND P3, PT, R16.reuse, R38, PT ;  /* 0x000000261000720c */ /* 0x040fe20003f64070 */
[C---:B------:R-:W-:Y:S01]  /*3420*/  IMAD R39, R16.reuse, R39, R42 ;  /* 0x0000002710277224 */ /* 0x040fe200078e022a */
[C---:B------:R-:W-:Y:S01]  /*3430*/  LOP3.LUT R178, R17.reuse, 0x166, RZ, 0xfc, !PT ;  /* 0x0000016611b27812 */ /* 0x040fe200078efcff */
[----:B------:R-:W-:Y:S01]  /*3440*/  IMAD.MOV.U32 R41, RZ, RZ, R40 ;  /* 0x000000ffff297224 */ /* 0x000fe200078e0028 */
[----:B------:R-:W-:Y:S01]  /*3450*/  LOP3.LUT R177, R17, 0x164, RZ, 0xfc, !PT ;  /* 0x0000016411b17812 */ /* 0x000fe200078efcff */
[----:B------:R-:W-:Y:S01]  /*3460*/  @!P0 IMAD.IADD R35, R35, 0x1, -R16 ;  /* 0x0000000123238824 */ /* 0x000fe200078e0a10 */
[----:B------:R-:W-:Y:S01]  /*3470*/  ISETP.GE.AND P0, PT, R43, RZ, PT ;  /* 0x000000ff2b00720c */ /* 0x000fe20003f06270 */
[----:B------:R-:W-:Y:S01]  /*3480*/  @!P1 IMAD.MOV R33, RZ, RZ, -R33 ;  /* 0x000000ffff219224 */ /* 0x000fe200078e0a21 */
[----:B------:R-:W-:Y:S01]  /*3490*/  ISETP.GT.U32.AND P1, PT, R16, R37, PT ;  /* 0x000000251000720c */ /* 0x000fe20003f24070 */
[----:B------:R-:W-:Y:S01]  /*34a0*/  IMAD.HI.U32 R40, R15, R41, RZ ;  /* 0x000000290f287227 */ /* 0x000fe200078e00ff */
[----:B------:R-:W-:-:S02]  /*34b0*/  LOP3.LUT R43, R17, 0x62, RZ, 0xfc, !PT ;  /* 0x00000062112b7812 */ /* 0x000fc400078efcff */
[----:B------:R-:W-:Y:S01]  /*34c0*/  IABS R174, R178 ;  /* 0x000000b200ae7213 */ /* 0x000fe20000000000 */
[--C-:B------:R-:W-:Y:S01]  /*34d0*/  @!P6 IMAD.IADD R36, R36, 0x1, -R16.reuse ;  /* 0x000000012424e824 */ /* 0x100fe200078e0a10 */
[----:B------:R-:W-:Y:S01]  /*34e0*/  ISETP.GT.U32.AND P6, PT, R16, R39, PT ;  /* 0x000000271000720c */ /* 0x000fe20003fc4070 */
[----:B------:R-:W-:Y:S01]  /*34f0*/  @!P3 IMAD.IADD R38, R38, 0x1, -R16 ;  /* 0x000000012626b824 */ /* 0x000fe200078e0a10 */
[----:B------:R-:W-:Y:S01]  /*3500*/  IABS R42, R43 ;  /* 0x0000002b002a7213 */ /* 0x000fe20000000000 */
[----:B------:R-:W-:Y:S01]  /*3510*/  IMAD.MOV R40, RZ, RZ, -R40 ;  /* 0x000000ffff287224 */ /* 0x000fe200078e0a28 */
        /* <DEDUP_REMOVED lines=11> */
[----:B------:R-:W-:Y:S01]  /*35d0*/  ISETP.GE.AND P1, PT, R47, RZ, PT ;  /* 0x000000ff2f00720c */ /* 0x000fe20003f26270 */
[----:B------:R-:W-:Y:S01]  /*35e0*/  IMAD.MOV R41, RZ, RZ, -R41 ;  /* 0x000000ffff297224 */ /* 0x000fe200078e0a29 */
[----:B------:R-:W-:Y:S01]  /*35f0*/  IABS R47, R49 ;  /* 0x00000031002f7213 */ /* 0x000fe20000000000 */
[----:B------:R-:W-:Y:S01]  /*3600*/  @!P4 IMAD.MOV R37, RZ, RZ, -R37 ;  /* 0x000000ffff25c224 */ /* 0x000fe200078e0a25 */
[C---:B------:R-:W-:Y:S01]  /*3610*/  ISETP.GT.U32.AND P4, PT, R16.reuse, R40, PT ;  /* 0x000000281000720c */ /* 0x040fe20003f84070 */
[C---:B------:R-:W-:Y:S01]  /*3620*/  IMAD R41, R16.reuse, R41, R42 ;  /* 0x0000002910297224 */ /* 0x040fe200078e022a */
[----:B------:R-:W-:Y:S01]  /*3630*/  IABS R175, R179 ;  /* 0x000000b300af7213 */ /* 0x000fe20000000000 */
[----:B------:R-:W-:Y:S01]  /*3640*/  @!P0 IMAD.MOV R36, RZ, RZ, -R36 ;  /* 0x000000ffff248224 */ /* 0x000fe200078e0a24 */
[----:B------:R-:W-:Y:S01]  /*3650*/  ISETP.GT.U32.AND P0, PT, R16, R39, PT ;  /* 0x000000271000720c */ /* 0x000fe20003f04070 */
[----:B------:R-:W-:Y:S01]  /*3660*/  @!P2 IMAD.MOV R35, RZ, RZ, -R35 ;  /* 0x000000ffff23a224 */ /* 0x000fe200078e0a23 */
[----:B------:R-:W-:Y:S01]  /*3670*/  ISETP.GE.AND P2, PT, R46, RZ, PT ;  /* 0x000000ff2e00720c */ /* 0x000fe20003f46270 */
[----:B------:R-:W-:Y:S01]  /*3680*/  @!P6 IMAD.IADD R38, R38, 0x1, -R16 ;  /* 0x000000012626e824 */ /* 0x000fe200078e0a10 */
[----:B------:R-:W-:Y:S01]  /*3690*/  ISETP.GT.U32.AND P6, PT, R16, R41, PT ;  /* 0x000000291000720c */ /* 0x000fe20003fc4070 */
[----:B------:R-:W-:Y:S01]  /*36a0*/  IMAD.HI.U32 R42, R15, R45, RZ ;  /* 0x0000002d0f2a7227 */ /* 0x000fe200078e00ff */
[----:B------:R-:W-:-:S02]  /*36b0*/  IABS R46, R48 ;  /* 0x00000030002e7213 */ /* 0x000fc40000000000 */
[----:B------:R-:W-:Y:S01]  /*36c0*/  LOP3.LUT R181, R17, 0x16c, RZ, 0xfc, !PT ;  /* 0x0000016c11b57812 */ /* 0x000fe200078efcff */
[----:B------:R-:W-:Y:S01]  /*36d0*/  @!P4 IMAD.IADD R40, R40, 0x1, -R16 ;  /* 0x000000012828c824 */ /* 0x000fe200078e0a10 */
[----:B------:R-:W-:Y:S01]  /*36e0*/  ISETP.GE.AND P4, PT, R48, RZ, PT ;  /* 0x000000ff3000720c */ /* 0x000fe20003f86270 */
[----:B------:R-:W-:Y:S01]  /*36f0*/  @!P5 IMAD.MOV R38, RZ, RZ, -R38 ;  /* 0x000000ffff26d224 */ /* 0x000fe200078e0a26 */
[----:B------:R-:W-:Y:S01]  /*3700*/  IABS R48, R53 ;  /* 0x0000003500307213 */ /* 0x000fe20000000000 */
[----:B------:R-:W-:Y:S01]  /*3710*/  IMAD.HI.U32 R43, R15, R46, RZ ;  /* 0x0000002e0f2b7227 */ /* 0x000fe200078e00ff */
[----:B------:R-:W-:Y:S02]  /*3720*/  ISETP.GT.U32.AND P5, PT, R16, R40, PT ;  /* 0x000000281000720c */ /* 0x000fe40003fa4070 */
[----:B------:R-:W-:Y:S01]  /*3730*/  IABS R176, R180 ;  /* 0x000000b400b07213 */ /* 0x000fe20000000000 */
[----:B------:R-:W-:Y:S01]  /*3740*/  @!P6 IMAD.IADD R41, R41, 0x1, -R16 ;  /* 0x000000012929e824 */ /* 0x000fe200078e0a10 */
[C---:B------:R-:W-:Y:S01]  /*3750*/  LOP3.LUT R182, R17.reuse, 0x16e, RZ, 0xfc, !PT ;  /* 0x0000016e11b67812 */ /* 0x040fe200078efcff */
[----:B------:R-:W-:Y:S01]  /*3760*/  IMAD.MOV R42, RZ, RZ, -R42 ;  /* 0x000000ffff2a7224 */ /* 0x000fe200078e0a2a */
[----:B------:R-:W-:Y:S01]  /*3770*/  LOP3.LUT R183, R17, 0x170, RZ, 0xfc, !PT ;  /* 0x0000017011b77812 */ /* 0x000fe200078efcff */
[----:B------:R-:W-:Y:S01]  /*3780*/  @!P0 IMAD.IADD R39, R39, 0x1, -R16 ;  /* 0x0000000127278824 */ /* 0x000fe200078e0a10 */
[----:B------:R-:W-:Y:S01]  /*3790*/  ISETP.GE.AND P0, PT, R44, RZ, PT ;  /* 0x000000ff2c00720c */ /* 0x000fe20003f06270 */
[----:B------:R-:W-:Y:S01]  /*37a0*/  IMAD.HI.U32 R44, R15, R47, RZ ;  /* 0x0000002f0f2c7227 */ /* 0x000fe200078e00ff */
[----:B------:R-:W-:-:S02]  /*37b0*/  ISETP.GT.U32.AND P6, PT, R16, R41, PT ;  /* 0x000000291000720c */ /* 0x000fc40003fc4070 */
[C---:B------:R-:W-:Y:S01]  /*37c0*/  LOP3.LUT R184, R17.reuse, 0x172, RZ, 0xfc, !PT ;  /* 0x0000017211b87812 */ /* 0x040fe200078efcff */
[----:B------:R-:W-:Y:S01]  /*37d0*/  IMAD.MOV R43, RZ, RZ, -R43 ;  /* 0x000000ffff2b7224 */ /* 0x000fe200078e0a2b */
[C---:B------:R-:W-:Y:S01]  /*37e0*/  LOP3.LUT R185, R17.reuse, 0x174, RZ, 0xfc, !PT ;  /* 0x0000017411b97812 */ /* 0x040fe200078efcff */
[C---:B------:R-:W-:Y:S01]  /*37f0*/  IMAD R42, R16.reuse, R42, R45 ;  /* 0x0000002a102a7224 */ /* 0x040fe200078e022d */
[C---:B------:R-:W-:Y:S01]  /*3800*/  LOP3.LUT R186, R17.reuse, 0x176, RZ, 0xfc, !PT ;  /* 0x0000017611ba7812 */ /* 0x040fe200078efcff */
[----:B------:R-:W-:Y:S01]  /*3810*/  IMAD.MOV R44, RZ, RZ, -R44 ;  /* 0x000000ffff2c7224 */ /* 0x000fe200078e0a2c */
[C---:B------:R-:W-:Y:S01]  /*3820*/  LOP3.LUT R187, R17.reuse, 0x178, RZ, 0xfc, !PT ;  /* 0x0000017811bb7812 */ /* 0x040fe200078efcff */
[C---:B------:R-:W-:Y:S01]  /*3830*/  IMAD R43, R16.reuse, R43, R46 ;  /* 0x0000002b102b7224 */ /* 0x040fe200078e022e */
[----:B------:R-:W-:Y:S01]  /*3840*/  LOP3.LUT R188, R17, 0x17c, RZ, 0xfc, !PT ;  /* 0x0000017c11bc7812 */ /* 0x000fe200078efcff */
[----:B------:R-:W-:Y:S01]  /*3850*/  @!P2 IMAD.MOV R39, RZ, RZ, -R39 ;  /* 0x000000ffff27a224 */ /* 0x000fe200078e0a27 */
[C---:B------:R-:W-:Y:S01]  /*3860*/  ISETP.GT.U32.AND P2, PT, R16.reuse, R42, PT ;  /* 0x0000002a1000720c */ /* 0x040fe20003f44070 */
[----:B------:R-:W-:Y:S01]  /*3870*/  IMAD R44, R16, R44, R47 ;  /* 0x0000002c102c7224 */ /* 0x000fe200078e022f */
[----:B------:R-:W-:Y:S01]  /*3880*/  IABS R47, R52 ;  /* 0x00000034002f7213 */ /* 0x000fe20000000000 */
[--C-:B------:R-:W-:Y:S01]  /*3890*/  @!P5 IMAD.IADD R40, R40, 0x1, -R16.reuse ;  /* 0x000000012828d824 */ /* 0x100fe200078e0a10 */
[C---:B------:R-:W-:Y:S01]  /*38a0*/  ISETP.GT.U32.AND P5, PT, R16.reuse, R43, PT ;  /* 0x0000002b1000720c */ /* 0x040fe20003fa4070 */
[----:B------:R-:W-:Y:S01]  /*38b0*/  @!P6 IMAD.IADD R41, R41, 0x1, -R16 ;  /* 0x000000012929e824 */ /* 0x000fe200078e0a10 */
[----:B------:R-:W-:Y:S01]  /*38c0*/  ISETP.GT.U32.AND P6, PT, R16, R44, PT ;  /* 0x0000002c1000720c */ /* 0x000fe20003fc4070 */
[----:B------:R-:W-:Y:S01]  /*38d0*/  IMAD.HI.U32 R45, R15, R47, RZ ;  /* 0x0000002f0f2d7227 */ /* 0x000fe200078e00ff */
[----:B------:R-:W-:-:S02]  /*38e0*/  LOP3.LUT R190, R17, 0x17e, RZ, 0xfc, !PT ;  /* 0x0000017e11be7812 */ /* 0x000fc400078efcff */
[----:B------:R-:W-:Y:S01]  /*38f0*/  LOP3.LUT R191, R17, 0x180, RZ, 0xfc, !PT ;  /* 0x0000018011bf7812 */ /* 0x000fe200078efcff */
[----:B------:R-:W-:Y:S01]  /*3900*/  IMAD.HI.U32 R46, R15, R48, RZ ;  /* 0x000000300f2e7227 */ /* 0x000fe200078e00ff */
[C---:B------:R-:W-:Y:S02]  /*3910*/  LOP3.LUT R192, R17.reuse, 0x182, RZ, 0xfc, !PT ;  /* 0x0000018211c07812 */ /* 0x040fe400078efcff */
[----:B------:R-:W-:Y:S01]  /*3920*/  LOP3.LUT R195, R17, 0x186, RZ, 0xfc, !PT ;  /* 0x0000018611c37812 */ /* 0x000fe200078efcff */
[--C-:B------:R-:W-:Y:S01]  /*3930*/  @!P2 IMAD.IADD R42, R42, 0x1, -R16.reuse ;  /* 0x000000012a2aa824 */ /* 0x100fe200078e0a10 */
[----:B------:R-:W-:Y:S01]  /*3940*/  ISETP.GE.AND P2, PT, R49, RZ, PT ;  /* 0x000000ff3100720c */ /* 0x000fe20003f46270 */
[--C-:B------:R-:W-:Y:S01]  /*3950*/  @!P5 IMAD.IADD R43, R43, 0x1, -R16.reuse ;  /* 0x000000012b2bd824 */ /* 0x100fe200078e0a10 */
[C---:B------:R-:W-:Y:S01]  /*3960*/  LOP3.LUT R193, R17.reuse, 0x184, RZ, 0xfc, !PT ;  /* 0x0000018411c17812 */ /* 0x040fe200078efcff */
[----:B------:R-:W-:Y:S01]  /*3970*/  @!P6 IMAD.IADD R44, R44, 0x1, -R16 ;  /* 0x000000012c2ce824 */ /* 0x000fe200078e0a10 */
[C---:B------:R-:W-:Y:S01]  /*3980*/  ISETP.GT.U32.AND P5, PT, R16.reuse, R42, PT ;  /* 0x0000002a1000720c */ /* 0x040fe20003fa4070 */
[----:B------:R-:W-:Y:S01]  /*3990*/  IMAD.MOV R45, RZ, RZ, -R45 ;  /* 0x000000ffff2d7224 */ /* 0x000fe200078e0a2d */
[C---:B------:R-:W-:Y:S01]  /*39a0*/  ISETP.GT.U32.AND P6, PT, R16.reuse, R43, PT ;  /* 0x0000002b1000720c */ /* 0x040fe20003fc4070 */
[----:B------:R-:W-:Y:S01]  /*39b0*/  IMAD.MOV R49, RZ, RZ, -R46 ;  /* 0x000000ffff317224 */ /* 0x000fe200078e0a2e */
[----:B------:R-:W-:Y:S01]  /*39c0*/  IABS R189, R193 ;  /* 0x000000c100bd7213 */ /* 0x000fe20000000000 */
[C---:B------:R-:W-:Y:S01]  /*39d0*/  IMAD R45, R16.reuse, R45, R47 ;  /* 0x0000002d102d7224 */ /* 0x040fe200078e022f */
[C---:B------:R-:W-:Y:S01]  /*39e0*/  LOP3.LUT R196, R17.reuse, 0x188, RZ, 0xfc, !PT ;  /* 0x0000018811c47812 */ /* 0x040fe200078efcff */
[----:B------:R-:W-:Y:S01]  /*39f0*/  IMAD R46, R16, R49, R48 ;  /* 0x00000031102e7224 */ /* 0x000fe200078e0230 */
[----:B------:R-:W-:Y:S01]  /*3a00*/  LOP3.LUT R197, R17, 0x18a, RZ, 0xfc, !PT ;  /* 0x0000018a11c57812 */ /* 0x000fe200078efcff */
[----:B------:R-:W-:Y:S01]  /*3a10*/  IMAD.HI.U32 R48, R15, R51, RZ ;  /* 0x000000330f307227 */ /* 0x000fe200078e00ff */
[----:B------:R-:W-:-:S02]  /*3a20*/  LOP3.LUT R198, R17, 0x18c, RZ, 0xfc, !PT ;  /* 0x0000018c11c67812 */ /* 0x000fc400078efcff */
[----:B------:R-:W-:Y:S01]  /*3a30*/  LOP3.LUT R199, R17, 0x18e, RZ, 0xfc, !PT ;  /* 0x0000018e11c77812 */ /* 0x000fe200078efcff */
[--C-:B------:R-:W-:Y:S01]  /*3a40*/  @!P5 IMAD.IADD R42, R42, 0x1, -R16.reuse ;  /* 0x000000012a2ad824 */ /* 0x100fe200078e0a10 */
[C---:B------:R-:W-:Y:S01]  /*3a50*/  ISETP.GT.U32.AND P5, PT, R16.reuse, R45, PT ;  /* 0x0000002d1000720c */ /* 0x040fe20003fa4070 */
[----:B------:R-:W-:Y:S01]  /*3a60*/  @!P6 IMAD.IADD R43, R43, 0x1, -R16 ;  /* 0x000000012b2be824 */ /* 0x000fe200078e0a10 */
[----:B------:R-:W-:Y:S01]  /*3a70*/  ISETP.GT.U32.AND P6, PT, R16, R46, PT ;  /* 0x0000002e1000720c */ /* 0x000fe20003fc4070 */
[----:B------:R-:W-:Y:S01]  /*3a80*/  @!P3 IMAD.MOV R41, RZ, RZ, -R41 ;  /* 0x000000ffff29b224 */ /* 0x000fe200078e0a29 */
[----:B------:R-:W-:Y:S01]  /*3a90*/  ISETP.GE.AND P3, PT, R52, RZ, PT ;  /* 0x000000ff3400720c */ /* 0x000fe20003f66270 */
[----:B------:R-:W-:Y:S01]  /*3aa0*/  IMAD.MOV R48, RZ, RZ, -R48 ;  /* 0x000000ffff307224 */ /* 0x000fe200078e0a30 */
[----:B------:R-:W-:Y:S01]  /*3ab0*/  LOP3.LUT R52, R17, 0x72, RZ, 0xfc, !PT ;  /* 0x0000007211347812 */ /* 0x000fe200078efcff */
[----:B------:R-:W-:Y:S01]  /*3ac0*/  IMAD.HI.U32 R47, R15, R50, RZ ;  /* 0x000000320f2f7227 */ /* 0x000fe200078e00ff */
[----:B------:R-:W-:-:S02]  /*3ad0*/  IABS R194, R199 ;  /* 0x000000c700c27213 */ /* 0x000fc40000000000 */
[----:B------:R-:W-:Y:S01]  /*3ae0*/  IABS R49, R52 ;  /* 0x0000003400317213 */ /* 0x000fe20000000000 */
[----:B------:R-:W-:Y:S01]  /*3af0*/  @!P1 IMAD.MOV R40, RZ, RZ, -R40 ;  /* 0x000000ffff289224 */ /* 0x000fe200078e0a28 */
[C---:B------:R-:W-:Y:S01]  /*3b00*/  ISETP.GT.U32.AND P1, PT, R16.reuse, R44, PT ;  /* 0x0000002c1000720c */ /* 0x040fe20003f24070 */
[----:B------:R-:W-:Y:S01]  /*3b10*/  IMAD R48, R16, R48, R51 ;  /* 0x0000003010307224 */ /* 0x000fe200078e0233 */
[----:B------:R-:W-:Y:S01]  /*3b20*/  LOP3.LUT R200, R17, 0x190, RZ, 0xfc, !PT ;  /* 0x0000019011c87812 */ /* 0x000fe200078efcff */
[--C-:B------:R-:W-:Y:S01]  /*3b30*/  @!P5 IMAD.IADD R45, R45, 0x1, -R16.reuse ;  /* 0x000000012d2dd824 */ /* 0x100fe200078e0a10 */
[C---:B------:R-:W-:Y:S01]  /*3b40*/  LOP3.LUT R201, R17.reuse, 0x192, RZ, 0xfc, !PT ;  /* 0x0000019211c97812 */ /* 0x040fe200078efcff */
[----:B------:R-:W-:Y:S01]  /*3b50*/  IMAD.MOV R47, RZ, RZ, -R47 ;  /* 0x000000ffff2f7224 */ /* 0x000fe200078e0a2f */
[C---:B------:R-:W-:Y:S01]  /*3b60*/  LOP3.LUT R202, R17.reuse, 0x196, RZ, 0xfc, !PT ;  /* 0x0000019611ca7812 */ /* 0x040fe200078efcff */
[----:B------:R-:W-:Y:S01]  /*3b70*/  @!P6 IMAD.IADD R46, R46, 0x1, -R16 ;  /* 0x000000012e2ee824 */ /* 0x000fe200078e0a10 */
[C---:B------:R-:W-:Y:S01]  /*3b80*/  LOP3.LUT R203, R17.reuse, 0x19c, RZ, 0xfc, !PT ;  /* 0x0000019c11cb7812 */ /* 0x040fe200078efcff */
[----:B------:R-:W-:Y:S01]  /*3b90*/  @!P0 IMAD.MOV R42, RZ, RZ, -R42 ;  /* 0x000000ffff2a8224 */ /* 0x000fe200078e0a2a */
[C---:B------:R-:W-:Y:S01]  /*3ba0*/  ISETP.GT.U32.AND P0, PT, R16.reuse, R45, PT ;  /* 0x0000002d1000720c */ /* 0x040fe20003f04070 */
[----:B------:R-:W-:Y:S01]  /*3bb0*/  @!P4 IMAD.MOV R43, RZ, RZ, -R43 ;  /* 0x000000ffff2bc224 */ /* 0x000fe200078e0a2b */
[C---:B------:R-:W-:Y:S01]  /*3bc0*/  ISETP.GT.U32.AND P4, PT, R16.reuse, R48, PT ;  /* 0x000000301000720c */ /* 0x040fe20003f84070 */
[C---:B------:R-:W-:Y:S01]  /*3bd0*/  IMAD R47, R16.reuse, R47, R50 ;  /* 0x0000002f102f7224 */ /* 0x040fe200078e0232 */
[----:B------:R-:W-:Y:S01]  /*3be0*/  ISETP.GT.U32.AND P6, PT, R16, R46, PT ;  /* 0x0000002e1000720c */ /* 0x000fe20003fc4070 */
[----:B------:R-:W-:Y:S01]  /*3bf0*/  IMAD.MOV.U32 R50, RZ, RZ, R49 ;  /* 0x000000ffff327224 */ /* 0x000fe200078e0031 */
[----:B------:R-:W-:Y:S01]  /*3c00*/  LOP3.LUT R204, R17, 0x19e, RZ, 0xfc, !PT ;  /* 0x0000019e11cc7812 */ /* 0x000fe200078efcff */
[----:B------:R-:W-:Y:S01]  /*3c10*/  @!P1 IMAD.IADD R44, R44, 0x1, -R16 ;  /* 0x000000012c2c9824 */ /* 0x000fe200078e0a10 */
[----:B------:R-:W-:Y:S01]  /*3c20*/  ISETP.GT.U32.AND P5, PT, R16, R47, PT ;  /* 0x0000002f1000720c */ /* 0x000fe20003fa4070 */
[----:B------:R-:W-:Y:S01]  /*3c30*/  IMAD.HI.U32 R49, R15, R50, RZ ;  /* 0x000000320f317227 */ /* 0x000fe200078e00ff */
[----:B------:R-:W-:-:S02]  /*3c40*/  ISETP.GE.AND P1, PT, R53, RZ, PT ;  /* 0x000000ff3500720c */ /* 0x000fc40003f26270 */
[C---:B------:R-:W-:Y:S01]  /*3c50*/  LOP3.LUT R53, R17.reuse, 0x74, RZ, 0xfc, !PT ;  /* 0x0000007411357812 */ /* 0x040fe200078efcff */
[----:B------:R-:W-:Y:S01]  /*3c60*/  IMAD.MOV R49, RZ, RZ, -R49 ;  /* 0x000000ffff317224 */ /* 0x000fe200078e0a31 */
[----:B------:R-:W-:Y:S01]  /*3c70*/  LOP3.LUT R209, R17, 0x1a4, RZ, 0xfc, !PT ;  /* 0x000001a411d17812 */ /* 0x000fe200078efcff */
[----:B------:R-:W-:Y:S01]  /*3c80*/  @!P0 IMAD.IADD R45, R45, 0x1, -R16 ;  /* 0x000000012d2d8824 */ /* 0x000fe200078e0a10 */
[----:B------:R-:W-:Y:S01]  /*3c90*/  IABS R51, R53 ;  /* 0x0000003500337213 */ /* 0x000fe20000000000 */
[----:B------:R-:W-:Y:S01]  /*3ca0*/  IMAD R49, R16, R49, R50 ;  /* 0x0000003110317224 */ /* 0x000fe200078e0232 */
[----:B------:R-:W-:Y:S01]  /*3cb0*/  ISETP.GE.AND P0, PT, R55, RZ, PT ;  /* 0x000000ff3700720c */ /* 0x000fe20003f06270 */
[--C-:B------:R-:W-:Y:S01]  /*3cc0*/  @!P4 IMAD.IADD R48, R48, 0x1, -R16.reuse ;  /* 0x000000013030c824 */ /* 0x100fe200078e0a10 */
[----:B------:R-:W-:Y:S01]  /*3cd0*/  ISETP.GE.AND P4, PT, R52, RZ, PT ;  /* 0x000000ff3400720c */ /* 0x000fe20003f86270 */
[----:B------:R-:W-:Y:S01]  /*3ce0*/  @!P6 IMAD.IADD R46, R46, 0x1, -R16 ;  /* 0x000000012e2ee824 */ /* 0x000fe200078e0a10 */
[C---:B------:R-:W-:Y:S01]  /*3cf0*/  ISETP.GT.U32.AND P6, PT, R16.reuse, R49, PT ;  /* 0x000000311000720c */ /* 0x040fe20003fc4070 */
[----:B------:R-:W-:Y:S01]  /*3d00*/  @!P3 IMAD.MOV R45, RZ, RZ, -R45 ;  /* 0x000000ffff2db224 */ /* 0x000fe200078e0a2d */
[----:B------:R-:W-:Y:S01]  /*3d10*/  ISETP.GT.U32.AND P3, PT, R16, R48, PT ;  /* 0x000000301000720c */ /* 0x000fe20003f64070 */
[----:B------:R-:W-:Y:S01]  /*3d20*/  IMAD.HI.U32 R50, R15, R51, RZ ;  /* 0x000000330f327227 */ /* 0x000fe200078e00ff */
[----:B------:R-:W-:-:S02]  /*3d30*/  LOP3.LUT R52, R17, 0x78, RZ, 0xfc, !PT ;  /* 0x0000007811347812 */ /* 0x000fc400078efcff */
[----:B------:R-:W-:Y:S01]  /*3d40*/  LOP3.LUT R206, R17, 0x1a2, RZ, 0xfc, !PT ;  /* 0x000001a211ce7812 */ /* 0x000fe200078efcff */
[----:B------:R-:W-:Y:S01]  /*3d50*/  @!P5 IMAD.IADD R47, R47, 0x1, -R16 ;  /* 0x000000012f2fd824 */ /* 0x000fe200078e0a10 */
[----:B------:R-:W-:Y:S01]  /*3d60*/  IABS R55, R52 ;  /* 0x0000003400377213 */ /* 0x000fe20000000000 */
[----:B------:R-:W-:Y:S01]  /*3d70*/  IMAD.MOV R50, RZ, RZ, -R50 ;  /* 0x000000ffff327224 */ /* 0x000fe200078e0a32 */
[----:B------:R-:W-:Y:S01]  /*3d80*/  IABS R205, R209 ;  /* 0x000000d100cd7213 */ /* 0x000fe20000000000 */
[----:B------:R-:W-:Y:S01]  /*3d90*/  @!P2 IMAD.MOV R44, RZ, RZ, -R44 ;  /* 0x000000ffff2ca224 */ /* 0x000fe200078e0a2c */
[C---:B------:R-:W-:Y:S01]  /*3da0*/  ISETP.GT.U32.AND P5, PT, R16.reuse, R47, PT ;  /* 0x0000002f1000720c */ /* 0x040fe20003fa4070 */
[----:B------:R-:W-:Y:S01]  /*3db0*/  IMAD R50, R16, R50, R51 ;  /* 0x0000003210327224 */ /* 0x000fe200078e0233 */
[----:B------:R-:W-:Y:S01]  /*3dc0*/  LOP3.LUT R51, R17, 0x76, RZ, 0xfc, !PT ;  /* 0x0000007611337812 */ /* 0x000fe200078efcff */
[--C-:B------:R-:W-:Y:S01]  /*3dd0*/  @!P6 IMAD.IADD R49, R49, 0x1, -R16.reuse ;  /* 0x000000013131e824 */ /* 0x100fe200078e0a10 */
[----:B------:R-:W-:Y:S01]  /*3de0*/  ISETP.GE.AND P2, PT, R54, RZ, PT ;  /* 0x000000ff3600720c */ /* 0x000fe20003f46270 */
[----:B------:R-:W-:Y:S01]  /*3df0*/  @!P3 IMAD.IADD R48, R48, 0x1, -R16 ;  /* 0x000000013030b824 */ /* 0x000fe200078e0a10 */
[C---:B------:R-:W-:Y:S01]  /*3e00*/  ISETP.GT.U32.AND P3, PT, R16.reuse, R50, PT ;  /* 0x000000321000720c */ /* 0x040fe20003f64070 */
[----:B------:R-:W-:Y:S01]  /*3e10*/  @!P1 IMAD.MOV R46, RZ, RZ, -R46 ;  /* 0x000000ffff2e9224 */ /* 0x000fe200078e0a2e */
[----:B------:R-:W-:Y:S01]  /*3e20*/  ISETP.GT.U32.AND P6, PT, R16, R49, PT ;  /* 0x000000311000720c */ /* 0x000fe20003fc4070 */
[----:B------:R-:W-:Y:S01]  /*3e30*/  @!P0 IMAD.MOV R48, RZ, RZ, -R48 ;  /* 0x000000ffff308224 */ /* 0x000fe200078e0a30 */
[----:B------:R-:W-:-:S02]  /*3e40*/  IABS R54, R51 ;  /* 0x0000003300367213 */ /* 0x000fc40000000000 */
[----:B------:R-:W-:Y:S01]  /*3e50*/  ISETP.GE.AND P1, PT, R51, RZ, PT ;  /* 0x000000ff3300720c */ /* 0x000fe20003f26270 */
[--C-:B------:R-:W-:Y:S01]  /*3e60*/  @!P5 IMAD.IADD R47, R47, 0x1, -R16.reuse ;  /* 0x000000012f2fd824 */ /* 0x100fe200078e0a10 */
[----:B------:R-:W-:Y:S01]  /*3e70*/  ISETP.GE.AND P5, PT, R53, RZ, PT ;  /* 0x000000ff3500720c */ /* 0x000fe20003fa6270 */
[----:B------:R-:W-:Y:S01]  /*3e80*/  IMAD.HI.U32 R51, R15, R54, RZ ;  /* 0x000000360f337227 */ /* 0x000fe200078e00ff */
[C---:B------:R-:W-:Y:S02]  /*3e90*/  LOP3.LUT R53, R17.reuse, 0x7a, RZ, 0xfc, !PT ;  /* 0x0000007a11357812 */ /* 0x040fe400078efcff */
[----:B------:R-:W-:Y:S01]  /*3ea0*/  LOP3.LUT R210, R17, 0x1a6, RZ, 0xfc, !PT ;  /* 0x000001a611d27812 */ /* 0x000fe200078efcff */
[--C-:B------:R-:W-:Y:S01]  /*3eb0*/  @!P3 IMAD.IADD R50, R50, 0x1, -R16.reuse ;  /* 0x000000013232b824 */ /* 0x100fe200078e0a10 */
[----:B------:R-:W-:Y:S01]  /*3ec0*/  ISETP.GE.AND P0, PT, R53, RZ, PT ;  /* 0x000000ff3500720c */ /* 0x000fe20003f06270 */
[----:B------:R-:W-:Y:S01]  /*3ed0*/  @!P6 IMAD.IADD R49, R49, 0x1, -R16 ;  /* 0x000000013131e824 */ /* 0x000fe200078e0a10 */
[----:B------:R-:W-:Y:S01]  /*3ee0*/  IABS R53, R53 ;  /* 0x0000003500357213 */ /* 0x000fe20000000000 */
[----:B------:R-:W-:Y:S01]  /*3ef0*/  IMAD.MOV R51, RZ, RZ, -R51 ;  /* 0x000000ffff337224 */ /* 0x000fe200078e0a33 */
[----:B------:R-:W-:Y:S01]  /*3f00*/  ISETP.GE.AND P6, PT, R56, RZ, PT ;  /* 0x000000ff3800720c */ /* 0x000fe20003fc6270 */
[----:B------:R-:W-:Y:S01]  /*3f10*/  @!P4 IMAD.MOV R49, RZ, RZ, -R49 ;  /* 0x000000ffff31c224 */ /* 0x000fe200078e0a31 */
[C---:B------:R-:W-:Y:S01]  /*3f20*/  ISETP.GT.U32.AND P3, PT, R16.reuse, R50, PT ;  /* 0x000000321000720c */ /* 0x040fe20003f64070 */
[----:B------:R-:W-:Y:S01]  /*3f30*/  IMAD.MOV.U32 R56, RZ, RZ, R53 ;  /* 0x000000ffff387224 */ /* 0x000fe200078e0035 */
[----:B------:R-:W-:Y:S01]  /*3f40*/  IABS R207, R210 ;  /* 0x000000d200cf7213 */ /* 0x000fe20000000000 */
[----:B------:R-:W-:Y:S01]  /*3f50*/  IMAD R51, R16, R51, R54 ;  /* 0x0000003310337224 */ /* 0x000fe200078e0236 */
[----:B------:R-:W-:Y:S01]  /*3f60*/  LOP3.LUT R208, R17, 0x1a8, RZ, 0xfc, !PT ;  /* 0x000001a811d07812 */ /* 0x000fe200078efcff */
[----:B------:R-:W-:Y:S01]  /*3f70*/  IMAD.HI.U32 R53, R15, R56, RZ ;  /* 0x000000380f357227 */ /* 0x000fe200078e00ff */
[----:B------:R-:W-:-:S02]  /*3f80*/  LOP3.LUT R212, R17, 0x1aa, RZ, 0xfc, !PT ;  /* 0x000001aa11d47812 */ /* 0x000fc400078efcff */
[----:B------:R-:W-:Y:S01]  /*3f90*/  ISETP.GT.U32.AND P4, PT, R16, R51, PT ;  /* 0x000000331000720c */ /* 0x000fe20003f84070 */
[----:B------:R-:W-:Y:S01]  /*3fa0*/  IMAD.MOV R53, RZ, RZ, -R53 ;  /* 0x000000ffff357224 */ /* 0x000fe200078e0a35 */
[----:B------:R-:W-:Y:S01]  /*3fb0*/  IABS R211, R208 ;  /* 0x000000d000d37213 */ /* 0x000fe20000000000 */
[----:B------:R-:W-:Y:S01]  /*3fc0*/  @!P2 IMAD.MOV R47, RZ, RZ, -R47 ;  /* 0x000000ffff2fa224 */ /* 0x000fe200078e0a2f */
[----:B------:R-:W-:Y:S01]  /*3fd0*/  ISETP.GE.AND P2, PT, R52, RZ, PT ;  /* 0x000000ff3400720c */ /* 0x000fe20003f46270 */
[----:B------:R-:W-:Y:S01]  /*3fe0*/  @!P3 IMAD.IADD R50, R50, 0x1, -R16 ;  /* 0x000000013232b824 */ /* 0x000fe200078e0a10 */
[C---:B------:R-:W-:Y:S01]  /*3ff0*/  LOP3.LUT R213, R17.reuse, 0x1ac, RZ, 0xfc, !PT ;  /* 0x000001ac11d57812 */ /* 0x040fe200078efcff */
[C---:B------:R-:W-:Y:S01]  /*4000*/  IMAD R53, R16.reuse, R53, R56 ;  /* 0x0000003510357224 */ /* 0x040fe200078e0238 */
[----:B------:R-:W-:Y:S01]  /*4010*/  LOP3.LUT R216, R17, 0x1b0, RZ, 0xfc, !PT ;  /* 0x000001b011d87812 */ /* 0x000fe200078efcff */
[----:B------:R-:W-:Y:S01]  /*4020*/  @!P5 IMAD.MOV R50, RZ, RZ, -R50 ;  /* 0x000000ffff32d224 */ /* 0x000fe200078e0a32 */
[----:B------:R-:W-:Y:S01]  /*4030*/  IABS R214, R213 ;  /* 0x000000d500d67213 */ /* 0x000fe20000000000 */
[----:B------:R-:W-:Y:S01]  /*4040*/  IMAD.HI.U32 R52, R15, R55, RZ ;  /* 0x000000370f347227 */ /* 0x000fe200078e00ff */
[----:B------:R-:W-:-:S02]  /*4050*/  ISETP.GT.U32.AND P5, PT, R16, R53, PT ;  /* 0x000000351000720c */ /* 0x000fc40003fa4070 */
[C---:B------:R-:W-:Y:S01]  /*4060*/  LOP3.LUT R217, R17.reuse, 0x1ba, RZ, 0xfc, !PT ;  /* 0x000001ba11d97812 */ /* 0x040fe200078efcff */
[----:B------:R-:W-:Y:S01]  /*4070*/  IMAD.MOV R52, RZ, RZ, -R52 ;  /* 0x000000ffff347224 */ /* 0x000fe200078e0a34 */
[----:B------:R-:W-:Y:S01]  /*4080*/  LOP3.LUT R222, R17, 0x1be, RZ, 0xfc, !PT ;  /* 0x000001be11de7812 */ /* 0x000fe200078efcff */
[--C-:B------:R-:W-:Y:S01]  /*4090*/  @!P4 IMAD.IADD R51, R51, 0x1, -R16.reuse ;  /* 0x000000013333c824 */ /* 0x100fe200078e0a10 */
[----:B------:R-:W-:Y:S01]  /*40a0*/  IABS R218, R217 ;  /* 0x000000d900da7213 */ /* 0x000fe20000000000 */
[C---:B------:R-:W-:Y:S01]  /*40b0*/  IMAD R52, R16.reuse, R52, R55 ;  /* 0x0000003410347224 */ /* 0x040fe200078e0237 */
[----:B------:R-:W-:Y:S01]  /*40c0*/  IABS R220, R222 ;  /* 0x000000de00dc7213 */ /* 0x000fe20000000000 */
[----:B------:R-:W-:Y:S01]  /*40d0*/  IMAD.HI.U32 R54, R15, R57, RZ ;  /* 0x000000390f367227 */ /* 0x000fe200078e00ff */
[C---:B------:R-:W-:Y:S02]  /*40e0*/  ISETP.GT.U32.AND P4, PT, R16.reuse, R51, PT ;  /* 0x000000331000720c */ /* 0x040fe40003f84070 */
[C---:B------:R-:W-:Y:S01]  /*40f0*/  ISETP.GT.U32.AND P3, PT, R16.reuse, R52, PT ;  /* 0x000000341000720c */ /* 0x040fe20003f64070 */
[----:B------:R-:W-:Y:S01]  /*4100*/  @!P5 IMAD.IADD R53, R53, 0x1, -R16 ;  /* 0x000000013535d824 */ /* 0x000fe200078e0a10 */
[C---:B------:R-:W-:Y:S01]  /*4110*/  LOP3.LUT R221, R17.reuse, 0x1c0, RZ, 0xfc, !PT ;  /* 0x000001c011dd7812 */ /* 0x040fe200078efcff */
[----:B------:R-:W-:Y:S01]  /*4120*/  IMAD.MOV R54, RZ, RZ, -R54 ;  /* 0x000000ffff367224 */ /* 0x000fe200078e0a36 */
[----:B------:R-:W-:Y:S01]  /*4130*/  LOP3.LUT R227, R17, 0x1cc, RZ, 0xfc, !PT ;  /* 0x000001cc11e37812 */ /* 0x000fe200078efcff */
[----:B------:R-:W-:Y:S01]  /*4140*/  IMAD.HI.U32 R56, R15, R58, RZ ;  /* 0x0000003a0f387227 */ /* 0x000fe200078e00ff */
[----:B------:R-:W-:-:S02]  /*4150*/  ISETP.GT.U32.AND P5, PT, R16, R53, PT ;  /* 0x000000351000720c */ /* 0x000fc40003fa4070 */
[C---:B------:R-:W-:Y:S01]  /*4160*/  LOP3.LUT R233, R17.reuse, 0x1d4, RZ, 0xfc, !PT ;  /* 0x000001d411e97812 */ /* 0x040fe200078efcff */
[----:B------:R-:W-:Y:S01]  /*4170*/  IMAD R54, R16, R54, R57 ;  /* 0x0000003610367224 */ /* 0x000fe200078e0239 */
[----:B------:R-:W-:Y:S01]  /*4180*/  IABS R57, R62 ;  /* 0x0000003e00397213 */ /* 0x000fe20000000000 */
[----:B------:R-:W-:Y:S01]  /*4190*/  IMAD.MOV R59, RZ, RZ, -R56 ;  /* 0x000000ffff3b7224 */ /* 0x000fe200078e0a38 */
[----:B------:R-:W-:Y:S01]  /*41a0*/  LOP3.LUT R231, R17, 0x1d2, RZ, 0xfc, !PT ;  /* 0x000001d211e77812 */ /* 0x000fe200078efcff */
[--C-:B------:R-:W-:Y:S01]  /*41b0*/  @!P3 IMAD.IADD R52, R52, 0x1, -R16.reuse ;  /* 0x000000013434b824 */ /* 0x100fe200078e0a10 */
[----:B------:R-:W-:Y:S01]  /*41c0*/  IABS R230, R233 ;  /* 0x000000e900e67213 */ /* 0x000fe20000000000 */
[----:B------:R-:W-:Y:S01]  /*41d0*/  @!P4 IMAD.IADD R51, R51, 0x1, -R16 ;  /* 0x000000013333c824 */ /* 0x000fe200078e0a10 */
[C---:B------:R-:W-:Y:S01]  /*41e0*/  ISETP.GT.U32.AND P4, PT, R16.reuse, R54, PT ;  /* 0x000000361000720c */ /* 0x040fe20003f84070 */
[C---:B------:R-:W-:Y:S01]  /*41f0*/  IMAD R56, R16.reuse, R59, R58 ;  /* 0x0000003b10387224 */ /* 0x040fe200078e023a */
[C---:B------:R-:W-:Y:S01]  /*4200*/  ISETP.GT.U32.AND P3, PT, R16.reuse, R52, PT ;  /* 0x000000341000720c */ /* 0x040fe20003f64070 */
[----:B------:R-:W-:Y:S01]  /*4210*/  @!P5 IMAD.IADD R53, R53, 0x1, -R16 ;  /* 0x000000013535d824 */ /* 0x000fe200078e0a10 */
[----:B------:R-:W-:Y:S01]  /*4220*/  LOP3.LUT R241, R17, 0x1e0, RZ, 0xfc, !PT ;  /* 0x000001e011f17812 */ /* 0x000fe200078efcff */
[----:B------:R-:W-:Y:S01]  /*4230*/  IMAD.HI.U32 R55, R15, R57, RZ ;  /* 0x000000390f377227 */ /* 0x000fe200078e00ff */
[----:B------:R-:W-:-:S02]  /*4240*/  ISETP.GT.U32.AND P5, PT, R16, R56, PT ;  /* 0x000000381000720c */ /* 0x000fc40003fa4070 */
[----:B------:R-:W-:Y:S01]  /*4250*/  IABS R234, R241 ;  /* 0x000000f100ea7213 */ /* 0x000fe20000000000 */
[----:B------:R-:W-:Y:S01]  /*4260*/  IMAD.MOV R55, RZ, RZ, -R55 ;  /* 0x000000ffff377224 */ /* 0x000fe200078e0a37 */
[C---:B------:R-:W-:Y:S01]  /*4270*/  LOP3.LUT R244, R17.reuse, 0x1e2, RZ, 0xfc, !PT ;  /* 0x000001e211f47812 */ /* 0x040fe200078efcff */
[----:B------:R-:W-:Y:S01]  /*4280*/  IMAD.MOV.U32 R59, RZ, RZ, R60 ;  /* 0x000000ffff3b7224 */ /* 0x000fe200078e003c */
[----:B------:R-:W-:Y:S01]  /*4290*/  LOP3.LUT R251, R17, 0x1e4, RZ, 0xfc, !PT ;  /* 0x000001e411fb7812 */ /* 0x000fe200078efcff */
[----:B------:R-:W-:Y:S01]  /*42a0*/  IMAD R55, R16, R55, R57 ;  /* 0x0000003710377224 */ /* 0x000fe200078e0239 */
[----:B------:R-:W-:Y:S01]  /*42b0*/  IABS R235, R244 ;  /* 0x000000f400eb7213 */ /* 0x000fe20000000000 */
[----:B------:R-:W-:Y:S01]  /*42c0*/  @!P4 IMAD.IADD R54, R54, 0x1, -R16 ;  /* 0x000000013636c824 */ /* 0x000fe200078e0a10 */
[----:B------:R-:W-:Y:S01]  /*42d0*/  ISETP.GE.AND P4, PT, R62, RZ, PT ;  /* 0x000000ff3e00720c */ /* 0x000fe20003f86270 */
[----:B------:R-:W-:Y:S01]  /*42e0*/  IMAD.HI.U32 R57, R15, R59, RZ ;  /* 0x0000003b0f397227 */ /* 0x000fe200078e00ff */
[----:B------:R-:W-:-:S02]  /*42f0*/  IABS R62, R66 ;  /* 0x00000042003e7213 */ /* 0x000fc40000000000 */
[C---:B------:R-:W-:Y:S01]  /*4300*/  LOP3.LUT R14, R17.reuse, 0x1ea, RZ, 0xfc, !PT ;  /* 0x000001ea110e7812 */ /* 0x040fe200078efcff */
[--C-:B------:R-:W-:Y:S01]  /*4310*/  @!P3 IMAD.IADD R52, R52, 0x1, -R16.reuse ;  /* 0x000000013434b824 */ /* 0x100fe200078e0a10 */
[C---:B------:R-:W-:Y:S01]  /*4320*/  ISETP.GT.U32.AND P3, PT, R16.reuse, R55, PT ;  /* 0x000000371000720c */ /* 0x040fe20003f64070 */
[----:B------:R-:W-:Y:S01]  /*4330*/  @!P1 IMAD.MOV R51, RZ, RZ, -R51 ;  /* 0x000000ffff339224 */ /* 0x000fe200078e0a33 */
[----:B------:R-:W-:Y:S01]  /*4340*/  ISETP.GT.U32.AND P1, PT, R16, R54, PT ;  /* 0x000000361000720c */ /* 0x000fe20003f24070 */
[----:B------:R-:W-:Y:S01]  /*4350*/  @!P5 IMAD.IADD R56, R56, 0x1, -R16 ;  /* 0x000000013838d824 */ /* 0x000fe200078e0a10 */
[C---:B-1----:R-:W-:Y:S01]  /*4360*/  LOP3.LUT R3, R17.reuse, 0x1e6, RZ, 0xfc, !PT ;  /* 0x000001e611037812 */ /* 0x042fe200078efcff */
[----:B------:R-:W-:Y:S01]  /*4370*/  IMAD.MOV R57, RZ, RZ, -R57 ;  /* 0x000000ffff397224 */ /* 0x000fe200078e0a39 */
[----:B------:R-:W-:Y:S01]  /*4380*/  LOP3.LUT R250, R17, 0x1e8, RZ, 0xfc, !PT ;  /* 0x000001e811fa7812 */ /* 0x000fe200078efcff */
[----:B------:R-:W-:Y:S01]  /*4390*/  IMAD.MOV.U32 R60, RZ, RZ, R61 ;  /* 0x000000ffff3c7224 */ /* 0x000fe200078e003d */
[C---:B------:R-:W-:Y:S01]  /*43a0*/  ISETP.GT.U32.AND P5, PT, R16.reuse, R56, PT ;  /* 0x000000381000720c */ /* 0x040fe20003fa4070 */
[----:B------:R-:W-:Y:S01]  /*43b0*/  IMAD R57, R16, R57, R59 ;  /* 0x0000003910397224 */ /* 0x000fe200078e023b */
[----:B------:R-:W-:Y:S01]  /*43c0*/  IABS R238, R14 ;  /* 0x0000000e00ee7213 */ /* 0x000fe20000000000 */
[----:B------:R-:W-:Y:S01]  /*43d0*/  IMAD.HI.U32 R58, R15, R60, RZ ;  /* 0x0000003c0f3a7227 */ /* 0x000fe200078e00ff */
[----:B------:R-:W-:-:S02]  /*43e0*/  LOP3.LUT R11, R17, 0x1ec, RZ, 0xfc, !PT ;  /* 0x000001ec110b7812 */ /* 0x000fc400078efcff */
[----:B------:R-:W-:Y:S01]  /*43f0*/  LOP3.LUT R13, R17, 0x1ee, RZ, 0xfc, !PT ;  /* 0x000001ee110d7812 */ /* 0x000fe200078efcff */
[----:B------:R-:W-:Y:S01]  /*4400*/  IMAD.HI.U32 R59, R15, R62, RZ ;  /* 0x0000003e0f3b7227 */ /* 0x000fe200078e00ff */
[C---:B------:R-:W-:Y:S02]  /*4410*/  LOP3.LUT R12, R17.reuse, 0x1f0, RZ, 0xfc, !PT ;  /* 0x000001f0110c7812 */ /* 0x040fe400078efcff */
[C---:B------:R-:W-:Y:S01]  /*4420*/  LOP3.LUT R2, R17.reuse, 0x1f2, RZ, 0xfc, !PT ;  /* 0x000001f211027812 */ /* 0x040fe200078efcff */
[----:B------:R-:W-:Y:S01]  /*4430*/  IMAD.MOV R61, RZ, RZ, -R58 ;  /* 0x000000ffff3d7224 */ /* 0x000fe200078e0a3a */
[C---:B------:R-:W-:Y:S01]  /*4440*/  LOP3.LUT R0, R17.reuse, 0x1f4, RZ, 0xfc, !PT ;  /* 0x000001f411007812 */ /* 0x040fe200078efcff */
[----:B------:R-:W-:Y:S01]  /*4450*/  IMAD.MOV R59, RZ, RZ, -R59 ;  /* 0x000000ffff3b7224 */ /* 0x000fe200078e0a3b */
[----:B------:R-:W-:Y:S01]  /*4460*/  LOP3.LUT R245, R17, 0x1f6, RZ, 0xfc, !PT ;  /* 0x000001f611f57812 */ /* 0x000fe200078efcff */
[----:B------:R-:W-:Y:S01]  /*4470*/  @!P3 IMAD.IADD R55, R55, 0x1, -R16 ;  /* 0x000000013737b824 */ /* 0x000fe200078e0a10 */
[----:B------:R-:W-:Y:S01]  /*4480*/  ISETP.GE.AND P3, PT, R63, RZ, PT ;  /* 0x000000ff3f00720c */ /* 0x000fe20003f66270 */
[----:B------:R-:W-:Y:S01]  /*4490*/  IMAD R58, R16, R61, R60 ;  /* 0x0000003d103a7224 */ /* 0x000fe200078e023c */
[----:B------:R-:W-:Y:S01]  /*44a0*/  LOP3.LUT R247, R17, 0x1f8, RZ, 0xfc, !PT ;  /* 0x000001f811f77812 */ /* 0x000fe200078efcff */
[----:B------:R-:W-:Y:S01]  /*44b0*/  @!P1 IMAD.IADD R54, R54, 0x1, -R16 ;  /* 0x0000000136369824 */ /* 0x000fe200078e0a10 */
[C---:B------:R-:W-:Y:S01]  /*44c0*/  ISETP.GT.U32.AND P1, PT, R16.reuse, R57, PT ;  /* 0x000000391000720c */ /* 0x040fe20003f24070 */
[C---:B------:R-:W-:Y:S01]  /*44d0*/  IMAD R59, R16.reuse, R59, R62 ;  /* 0x0000003b103b7224 */ /* 0x040fe200078e023e */
[----:B------:R-:W-:Y:S01]  /*44e0*/  IABS R62, R67 ;  /* 0x00000043003e7213 */ /* 0x000fe20000000000 */
[----:B------:R-:W-:Y:S01]  /*44f0*/  @!P2 IMAD.MOV R52, RZ, RZ, -R52 ;  /* 0x000000ffff34a224 */ /* 0x000fe200078e0a34 */
[C---:B------:R-:W-:Y:S01]  /*4500*/  ISETP.GT.U32.AND P2, PT, R16.reuse, R55, PT ;  /* 0x000000371000720c */ /* 0x040fe20003f44070 */
[----:B------:R-:W-:Y:S01]  /*4510*/  @!P6 IMAD.MOV R54, RZ, RZ, -R54 ;  /* 0x000000ffff36e224 */ /* 0x000fe200078e0a36 */
[----:B------:R-:W-:Y:S01]  /*4520*/  ISETP.GT.U32.AND P6, PT, R16, R58, PT ;  /* 0x0000003a1000720c */ /* 0x000fe20003fc4070 */
[----:B------:R-:W-:Y:S01]  /*4530*/  @!P5 IMAD.IADD R56, R56, 0x1, -R16 ;  /* 0x000000013838d824 */ /* 0x000fe200078e0a10 */
[----:B------:R-:W-:Y:S01]  /*4540*/  ISETP.GT.U32.AND P5, PT, R16, R59, PT ;  /* 0x0000003b1000720c */ /* 0x000fe20003fa4070 */
[----:B------:R-:W-:Y:S01]  /*4550*/  @!P0 IMAD.MOV R53, RZ, RZ, -R53 ;  /* 0x000000ffff358224 */ /* 0x000fe200078e0a35 */
[----:B------:R-:W-:Y:S01]  /*4560*/  ISETP.GE.AND P0, PT, R64, RZ, PT ;  /* 0x000000ff4000720c */ /* 0x000fe20003f06270 */
[----:B------:R-:W-:Y:S01]  /*4570*/  IMAD.HI.U32 R60, R15, R62, RZ ;  /* 0x0000003e0f3c7227 */ /* 0x000fe200078e00ff */
[----:B------:R-:W-:-:S02]  /*4580*/  IABS R64, R68 ;  /* 0x0000004400407213 */ /* 0x000fc40000000000 */
[----:B------:R-:W-:Y:S01]  /*4590*/  LOP3.LUT R246, R17, 0x1fa, RZ, 0xfc, !PT ;  /* 0x000001fa11f67812 */ /* 0x000fe200078efcff */
[--C-:B------:R-:W-:Y:S01]  /*45a0*/  @!P1 IMAD.IADD R57, R57, 0x1, -R16.reuse ;  /* 0x0000000139399824 */ /* 0x100fe200078e0a10 */
[----:B------:R-:W-:Y:S01]  /*45b0*/  ISETP.GE.AND P1, PT, R66, RZ, PT ;  /* 0x000000ff4200720c */ /* 0x000fe20003f26270 */
[--C-:B------:R-:W-:Y:S01]  /*45c0*/  @!P2 IMAD.IADD R55, R55, 0x1, -R16.reuse ;  /* 0x000000013737a824 */ /* 0x100fe200078e0a10 */
[----:B------:R-:W-:Y:S01]  /*45d0*/  IABS R66, R70 ;  /* 0x0000004600427213 */ /* 0x000fe20000000000 */
[--C-:B------:R-:W-:Y:S01]  /*45e0*/  @!P6 IMAD.IADD R58, R58, 0x1, -R16.reuse ;  /* 0x000000013a3ae824 */ /* 0x100fe200078e0a10 */
[C---:B------:R-:W-:Y:S01]  /*45f0*/  ISETP.GT.U32.AND P6, PT, R16.reuse, R57, PT ;  /* 0x000000391000720c */ /* 0x040fe20003fc4070 */
[----:B------:R-:W-:Y:S01]  /*4600*/  @!P5 IMAD.IADD R59, R59, 0x1, -R16 ;  /* 0x000000013b3bd824 */ /* 0x000fe200078e0a10 */
[----:B------:R-:W-:Y:S01]  /*4610*/  ISETP.GE.AND P2, PT, R65, RZ, PT ;  /* 0x000000ff4100720c */ /* 0x000fe20003f46270 */
[----:B------:R-:W-:Y:S01]  /*4620*/  @!P4 IMAD.MOV R55, RZ, RZ, -R55 ;  /* 0x000000ffff37c224 */ /* 0x000fe200078e0a37 */
[C---:B------:R-:W-:Y:S01]  /*4630*/  ISETP.GT.U32.AND P5, PT, R16.reuse, R58, PT ;  /* 0x0000003a1000720c */ /* 0x040fe20003fa4070 */
[----:B------:R-:W-:Y:S01]  /*4640*/  IMAD.MOV R63, RZ, RZ, -R60 ;  /* 0x000000ffff3f7224 */ /* 0x000fe200078e0a3c */
[----:B------:R-:W-:Y:S01]  /*4650*/  ISETP.GT.U32.AND P4, PT, R16, R59, PT ;  /* 0x0000003b1000720c */ /* 0x000fe20003f84070 */
[----:B------:R-:W-:Y:S01]  /*4660*/  IMAD.HI.U32 R61, R15, R64, RZ ;  /* 0x000000400f3d7227 */ /* 0x000fe200078e00ff */
[----:B------:R-:W-:-:S02]  /*4670*/  IABS R65, R69 ;  /* 0x0000004500417213 */ /* 0x000fc40000000000 */
[----:B------:R-:W-:Y:S01]  /*4680*/  LOP3.LUT R248, R17, 0x1fc, RZ, 0xfc, !PT ;  /* 0x000001fc11f87812 */ /* 0x000fe200078efcff */
[C---:B------:R-:W-:Y:S01]  /*4690*/  IMAD R60, R16.reuse, R63, R62 ;  /* 0x0000003f103c7224 */ /* 0x040fe200078e023e */
[----:B------:R-:W-:Y:S01]  /*46a0*/  IABS R252, R246 ;  /* 0x000000f600fc7213 */ /* 0x000fe20000000000 */
[----:B------:R-:W-:Y:S02]  /*46b0*/  IMAD.MOV R61, RZ, RZ, -R61 ;  /* 0x000000ffff3d7224 */ /* 0x000fe400078e0a3d */
[----:B------:R-:W-:Y:S01]  /*46c0*/  @!P6 IMAD.IADD R57, R57, 0x1, -R16 ;  /* 0x000000013939e824 */ /* 0x000fe200078e0a10 */
[C---:B------:R-:W-:Y:S01]  /*46d0*/  ISETP.GT.U32.AND P6, PT, R16.reuse, R60, PT ;  /* 0x0000003c1000720c */ /* 0x040fe20003fc4070 */
[C---:B------:R-:W-:Y:S01]  /*46e0*/  IMAD R61, R16.reuse, R61, R64 ;  /* 0x0000003d103d7224 */ /* 0x040fe200078e0240 */
[----:B------:R-:W-:Y:S01]  /*46f0*/  IABS R64, R71 ;  /* 0x0000004700407213 */ /* 0x000fe20000000000 */
[----:B------:R-:W-:Y:S02]  /*4700*/  @!P4 IMAD.IADD R59, R59, 0x1, -R16 ;  /* 0x000000013b3bc824 */ /* 0x000fe400078e0a10 */
[----:B------:R-:W-:Y:S01]  /*4710*/  IMAD.HI.U32 R63, R15, R66, RZ ;  /* 0x000000420f3f7227 */ /* 0x000fe200078e00ff */
[----:B------:R-:W-:-:S03]  /*4720*/  ISETP.GT.U32.AND P4, PT, R16, R61, PT ;  /* 0x0000003d1000720c */ /* 0x000fc60003f84070 */
[----:B------:R-:W-:Y:S02]  /*4730*/  IMAD.MOV R63, RZ, RZ, -R63 ;  /* 0x000000ffff3f7224 */ /* 0x000fe400078e0a3f */
[----:B------:R-:W-:-:S04]  /*4740*/  IMAD.HI.U32 R62, R15, R65, RZ ;  /* 0x000000410f3e7227 */ /* 0x000fc800078e00ff */
[----:B------:R-:W-:Y:S01]  /*4750*/  @!P6 IMAD.IADD R60, R60, 0x1, -R16 ;  /* 0x000000013c3ce824 */ /* 0x000fe200078e0a10 */
[----:B------:R-:W-:Y:S01]  /*4760*/  ISETP.GE.AND P6, PT, R68, RZ, PT ;  /* 0x000000ff4400720c */ /* 0x000fe20003fc6270 */
[C---:B------:R-:W-:Y:S01]  /*4770*/  IMAD R63, R16.reuse, R63, R66 ;  /* 0x0000003f103f7224 */ /* 0x040fe200078e0242 */
[----:B------:R-:W-:Y:S01]  /*4780*/  IABS R68, R72 ;  /* 0x0000004800447213 */ /* 0x000fe20000000000 */
[----:B------:R-:W-:Y:S01]  /*4790*/  @!P4 IMAD.IADD R61, R61, 0x1, -R16 ;  /* 0x000000013d3dc824 */ /* 0x000fe200078e0a10 */
[----:B------:R-:W-:Y:S01]  /*47a0*/  ISETP.GT.U32.AND P4, PT, R16, R60, PT ;  /* 0x0000003c1000720c */ /* 0x000fe20003f84070 */
[----:B------:R-:W-:Y:S02]  /*47b0*/  IMAD.MOV.U32 R66, RZ, RZ, R64 ;  /* 0x000000ffff427224 */ /* 0x000fe400078e0040 */
[----:B------:R-:W-:Y:S01]  /*47c0*/  @!P5 IMAD.IADD R58, R58, 0x1, -R16 ;  /* 0x000000013a3ad824 */ /* 0x000fe200078e0a10 */
[----:B------:R-:W-:Y:S01]  /*47d0*/  ISETP.GE.AND P5, PT, R67, RZ, PT ;  /* 0x000000ff4300720c */ /* 0x000fe20003fa6270 */
[----:B------:R-:W-:Y:S01]  /*47e0*/  @!P0 IMAD.MOV R57, RZ, RZ, -R57 ;  /* 0x000000ffff398224 */ /* 0x000fe200078e0a39 */
[----:B------:R-:W-:Y:S01]  /*47f0*/  ISETP.GT.U32.AND P0, PT, R16, R61, PT ;  /* 0x0000003d1000720c */ /* 0x000fe20003f04070 */
[----:B------:R-:W-:-:S02]  /*4800*/  IMAD.MOV R62, RZ, RZ, -R62 ;  /* 0x000000ffff3e7224 */ /* 0x000fc400078e0a3e */
[----:B------:R-:W-:-:S04]  /*4810*/  IMAD.HI.U32 R64, R15, R66, RZ ;  /* 0x000000420f407227 */ /* 0x000fc800078e00ff */
[----:B------:R-:W-:Y:S01]  /*4820*/  @!P2 IMAD.MOV R58, RZ, RZ, -R58 ;  /* 0x000000ffff3aa224 */ /* 0x000fe200078e0a3a */
[C---:B------:R-:W-:Y:S01]  /*4830*/  ISETP.GT.U32.AND P2, PT, R16.reuse, R63, PT ;  /* 0x0000003f1000720c */ /* 0x040fe20003f44070 */
[----:B------:R-:W-:Y:S02]  /*4840*/  IMAD R62, R16, R62, R65 ;  /* 0x0000003e103e7224 */ /* 0x000fe400078e0241 */
[----:B------:R-:W-:-:S04]  /*4850*/  IMAD.HI.U32 R65, R15, R68, RZ ;  /* 0x000000440f417227 */ /* 0x000fc800078e00ff */
[----:B------:R-:W-:Y:S02]  /*4860*/  IMAD.MOV R67, RZ, RZ, -R64 ;  /* 0x000000ffff437224 */ /* 0x000fe400078e0a40 */
[----:B------:R-:W-:Y:S01]  /*4870*/  @!P4 IMAD.IADD R60, R60, 0x1, -R16 ;  /* 0x000000013c3cc824 */ /* 0x000fe200078e0a10 */
[----:B------:R-:W-:Y:S01]  /*4880*/  ISETP.GE.AND P4, PT, R70, RZ, PT ;  /* 0x000000ff4600720c */ /* 0x000fe20003f86270 */
[----:B------:R-:W-:Y:S01]  /*4890*/  IMAD.MOV R65, RZ, RZ, -R65 ;  /* 0x000000ffff417224 */ /* 0x000fe200078e0a41 */
[----:B------:R-:W-:Y:S01]  /*48a0*/  IABS R70, R73 ;  /* 0x0000004900467213 */ /* 0x000fe20000000000 */
[C---:B------:R-:W-:Y:S01]  /*48b0*/  IMAD R64, R16.reuse, R67, R66 ;  /* 0x0000004310407224 */ /* 0x040fe200078e0242 */
[----:B------:R-:W-:Y:S01]  /*48c0*/  LOP3.LUT R67, R17, 0x94, RZ, 0xfc, !PT ;  /* 0x0000009411437812 */ /* 0x000fe200078efcff */
[----:B------:R-:W-:Y:S01]  /*48d0*/  @!P0 IMAD.IADD R61, R61, 0x1, -R16 ;  /* 0x000000013d3d8824 */ /* 0x000fe200078e0a10 */
[----:B------:R-:W-:Y:S01]  /*48e0*/  ISETP.GE.AND P0, PT, R71, RZ, PT ;  /* 0x000000ff4700720c */ /* 0x000fe20003f06270 */
[C---:B------:R-:W-:Y:S01]  /*48f0*/  IMAD R65, R16.reuse, R65, R68 ;  /* 0x0000004110417224 */ /* 0x040fe200078e0244 */
[----:B------:R-:W-:Y:S01]  /*4900*/  IABS R68, R67 ;  /* 0x0000004300447213 */ /* 0x000fe20000000000 */
[----:B------:R-:W-:Y:S01]  /*4910*/  @!P5 IMAD.MOV R60, RZ, RZ, -R60 ;  /* 0x000000ffff3cd224 */ /* 0x000fe200078e0a3c */
[C---:B------:R-:W-:Y:S01]  /*4920*/  ISETP.GT.U32.AND P5, PT, R16.reuse, R64, PT ;  /* 0x000000401000720c */ /* 0x040fe20003fa4070 */
[----:B------:R-:W-:Y:S01]  /*4930*/  @!P2 IMAD.IADD R63, R63, 0x1, -R16 ;  /* 0x000000013f3fa824 */ /* 0x000fe200078e0a10 */
[----:B------:R-:W-:Y:S01]  /*4940*/  IABS R71, R75 ;  /* 0x0000004b00477213 */ /* 0x000fe20000000000 */
[----:B------:R-:W-:Y:S01]  /*4950*/  @!P6 IMAD.MOV R61, RZ, RZ, -R61 ;  /* 0x000000ffff3de224 */ /* 0x000fe200078e0a3d */
[C---:B------:R-:W-:Y:S01]  /*4960*/  ISETP.GT.U32.AND P6, PT, R16.reuse, R65, PT ;  /* 0x000000411000720c */ /* 0x040fe20003fc4070 */
[----:B------:R-:W-:Y:S01]  /*4970*/  @!P3 IMAD.MOV R56, RZ, RZ, -R56 ;  /* 0x000000ffff38b224 */ /* 0x000fe200078e0a38 */
[C---:B------:R-:W-:Y:S01]  /*4980*/  ISETP.GT.U32.AND P2, PT, R16.reuse, R63, PT ;  /* 0x0000003f1000720c */ /* 0x040fe20003f44070 */
[----:B------:R-:W-:Y:S01]  /*4990*/  IMAD.HI.U32 R66, R15, R68, RZ ;  /* 0x000000440f427227 */ /* 0x000fe200078e00ff */
[----:B------:R-:W-:-:S03]  /*49a0*/  ISETP.GT.U32.AND P3, PT, R16, R62, PT ;  /* 0x0000003e1000720c */ /* 0x000fc60003f64070 */
[----:B------:R-:W-:Y:S01]  /*49b0*/  @!P1 IMAD.MOV R59, RZ, RZ, -R59 ;  /* 0x000000ffff3b9224 */ /* 0x000fe200078e0a3b */
[----:B------:R-:W-:Y:S01]  /*49c0*/  ISETP.GE.AND P1, PT, R69, RZ, PT ;  /* 0x000000ff4500720c */ /* 0x000fe20003f26270 */
[----:B------:R-:W-:Y:S02]  /*49d0*/  @!P5 IMAD.IADD R64, R64, 0x1, -R16 ;  /* 0x000000014040d824 */ /* 0x000fe400078e0a10 */
[----:B------:R-:W-:Y:S02]  /*49e0*/  IMAD.MOV R69, RZ, RZ, -R66 ;  /* 0x000000ffff457224 */ /* 0x000fe400078e0a42 */
[--C-:B------:R-:W-:Y:S01]  /*49f0*/  @!P6 IMAD.IADD R65, R65, 0x1, -R16.reuse ;  /* 0x000000014141e824 */ /* 0x100fe200078e0a10 */
[C---:B------:R-:W-:Y:S01]  /*4a00*/  ISETP.GT.U32.AND P5, PT, R16.reuse, R64, PT ;  /* 0x000000401000720c */ /* 0x040fe20003fa4070 */
[----:B------:R-:W-:Y:S01]  /*4a10*/  @!P2 IMAD.IADD R63, R63, 0x1, -R16 ;  /* 0x000000013f3fa824 */ /* 0x000fe200078e0a10 */
[----:B------:R-:W-:Y:S01]  /*4a20*/  ISETP.GE.AND P2, PT, R67, RZ, PT ;  /* 0x000000ff4300720c */ /* 0x000fe20003f46270 */
[----:B------:R-:W-:Y:S01]  /*4a30*/  IMAD.HI.U32 R67, R15, R70, RZ ;  /* 0x000000460f437227 */ /* 0x000fe200078e00ff */
[----:B------:R-:W-:-:S03]  /*4a40*/  ISETP.GT.U32.AND P6, PT, R16, R65, PT ;  /* 0x000000411000720c */ /* 0x000fc60003fc4070 */
[----:B------:R-:W-:Y:S02]  /*4a50*/  IMAD.MOV R67, RZ, RZ, -R67 ;  /* 0x000000ffff437224 */ /* 0x000fe400078e0a43 */
[----:B------:R-:W-:Y:S02]  /*4a60*/  IMAD R66, R16, R69, R68 ;  /* 0x0000004510427224 */ /* 0x000fe400078e0244 */
[----:B------:R-:W-:Y:S02]  /*4a70*/  @!P3 IMAD.IADD R62, R62, 0x1, -R16 ;  /* 0x000000013e3eb824 */ /* 0x000fe400078e0a10 */
[----:B------:R-:W-:Y:S02]  /*4a80*/  IMAD R67, R16, R67, R70 ;  /* 0x0000004310437224 */ /* 0x000fe400078e0246 */
[--C-:B------:R-:W-:Y:S01]  /*4a90*/  @!P5 IMAD.IADD R64, R64, 0x1, -R16.reuse ;  /* 0x000000014040d824 */ /* 0x100fe200078e0a10 */
[C---:B------:R-:W-:Y:S01]  /*4aa0*/  ISETP.GT.U32.AND P5, PT, R16.reuse, R66, PT ;  /* 0x000000421000720c */ /* 0x040fe20003fa4070 */
[----:B------:R-:W-:Y:S01]  /*4ab0*/  @!P6 IMAD.IADD R65, R65, 0x1, -R16 ;  /* 0x000000014141e824 */ /* 0x000fe200078e0a10 */
[C---:B------:R-:W-:Y:S01]  /*4ac0*/  ISETP.GT.U32.AND P3, PT, R16.reuse, R62, PT ;  /* 0x0000003e1000720c */ /* 0x040fe20003f64070 */
[----:B------:R-:W-:Y:S01]  /*4ad0*/  IMAD.MOV.U32 R69, RZ, RZ, R71 ;  /* 0x000000ffff457224 */ /* 0x000fe200078e0047 */
[----:B------:R-:W-:Y:S01]  /*4ae0*/  ISETP.GT.U32.AND P6, PT, R16, R67, PT ;  /* 0x000000431000720c */ /* 0x000fe20003fc4070 */
[----:B------:R-:W-:Y:S01]  /*4af0*/  @!P0 IMAD.MOV R64, RZ, RZ, -R64 ;  /* 0x000000ffff408224 */ /* 0x000fe200078e0a40 */
[----:B------:R-:W-:Y:S01]  /*4b00*/  IABS R71, R76 ;  /* 0x0000004c00477213 */ /* 0x000fe20000000000 */
[----:B------:R-:W-:-:S04]  /*4b10*/  IMAD.HI.U32 R68, R15, R69, RZ ;  /* 0x000000450f447227 */ /* 0x000fc800078e00ff */
[----:B------:R-:W-:Y:S02]  /*4b20*/  IMAD.MOV R68, RZ, RZ, -R68 ;  /* 0x000000ffff447224 */ /* 0x000fe400078e0a44 */
[--C-:B------:R-:W-:Y:S02]  /*4b30*/  @!P5 IMAD.IADD R66, R66, 0x1, -R16.reuse ;  /* 0x000000014242d824 */ /* 0x100fe400078e0a10 */
[--C-:B------:R-:W-:Y:S01]  /*4b40*/  @!P3 IMAD.IADD R62, R62, 0x1, -R16.reuse ;  /* 0x000000013e3eb824 */ /* 0x100fe200078e0a10 */
[----:B------:R-:W-:Y:S01]  /*4b50*/  ISETP.GE.AND P3, PT, R72, RZ, PT ;  /* 0x000000ff4800720c */ /* 0x000fe20003f66270 */
[C---:B------:R-:W-:Y:S01]  /*4b60*/  IMAD R68, R16.reuse, R68, R69 ;  /* 0x0000004410447224 */ /* 0x040fe200078e0245 */
[----:B------:R-:W-:Y:S01]  /*4b70*/  IABS R72, R77 ;  /* 0x0000004d00487213 */ /* 0x000fe20000000000 */
[----:B------:R-:W-:Y:S01]  /*4b80*/  @!P6 IMAD.IADD R67, R67, 0x1, -R16 ;  /* 0x000000014343e824 */ /* 0x000fe200078e0a10 */
[C---:B------:R-:W-:Y:S01]  /*4b90*/  ISETP.GT.U32.AND P6, PT, R16.reuse, R66, PT ;  /* 0x000000421000720c */ /* 0x040fe20003fc4070 */
[----:B------:R-:W-:Y:S01]  /*4ba0*/  IMAD.HI.U32 R69, R15, R71, RZ ;  /* 0x000000470f457227 */ /* 0x000fe200078e00ff */
[----:B------:R-:W-:-:S02]  /*4bb0*/  ISETP.GT.U32.AND P5, PT, R16, R68, PT ;  /* 0x000000441000720c */ /* 0x000fc40003fa4070 */
[----:B------:R-:W-:Y:S01]  /*4bc0*/  ISETP.GT.U32.AND P0, PT, R16, R67, PT ;  /* 0x000000431000720c */ /* 0x000fe20003f04070 */
[----:B------:R-:W-:Y:S02]  /*4bd0*/  IMAD.MOV R69, RZ, RZ, -R69 ;  /* 0x000000ffff457224 */ /* 0x000fe400078e0a45 */
[----:B------:R-:W-:-:S04]  /*4be0*/  IMAD.HI.U32 R70, R15, R72, RZ ;  /* 0x000000480f467227 */ /* 0x000fc800078e00ff */
[----:B------:R-:W-:Y:S01]  /*4bf0*/  @!P1 IMAD.MOV R62, RZ, RZ, -R62 ;  /* 0x000000ffff3e9224 */ /* 0x000fe200078e0a3e */
[----:B------:R-:W-:Y:S01]  /*4c00*/  ISETP.GE.AND P1, PT, R73, RZ, PT ;  /* 0x000000ff4900720c */ /* 0x000fe20003f26270 */
[----:B------:R-:W-:Y:S01]  /*4c10*/  IMAD R69, R16, R69, R71 ;  /* 0x0000004510457224 */ /* 0x000fe200078e0247 */
[----:B------:R-:W-:Y:S01]  /*4c20*/  IABS R71, R80 ;  /* 0x0000005000477213 */ /* 0x000fe20000000000 */
[----:B------:R-:W-:Y:S02]  /*4c30*/  IMAD.MOV R73, RZ, RZ, -R70 ;  /* 0x000000ffff497224 */ /* 0x000fe400078e0a46 */
[----:B------:R-:W-:Y:S01]  /*4c40*/  @!P6 IMAD.IADD R66, R66, 0x1, -R16 ;  /* 0x000000014242e824 */ /* 0x000fe200078e0a10 */
[C---:B------:R-:W-:Y:S01]  /*4c50*/  ISETP.GT.U32.AND P6, PT, R16.reuse, R69, PT ;  /* 0x000000451000720c */ /* 0x040fe20003fc4070 */
[----:B------:R-:W-:Y:S02]  /*4c60*/  IMAD R70, R16, R73, R72 ;  /* 0x0000004910467224 */ /* 0x000fe400078e0248 */
[----:B------:R-:W-:-:S02]  /*4c70*/  IMAD.MOV.U32 R73, RZ, RZ, R71 ;  /* 0x000000ffff497224 */ /* 0x000fc400078e0047 */
[----:B------:R-:W-:-:S04]  /*4c80*/  IMAD.HI.U32 R71, R15, R74, RZ ;  /* 0x0000004a0f477227 */ /* 0x000fc800078e00ff */
[----:B------:R-:W-:Y:S02]  /*4c90*/  IMAD.MOV R71, RZ, RZ, -R71 ;  /* 0x000000ffff477224 */ /* 0x000fe400078e0a47 */
[----:B------:R-:W-:-:S04]  /*4ca0*/  IMAD.HI.U32 R72, R15, R73, RZ ;  /* 0x000000490f487227 */ /* 0x000fc800078e00ff */
[C---:B------:R-:W-:Y:S01]  /*4cb0*/  IMAD R71, R16.reuse, R71, R74 ;  /* 0x0000004710477224 */ /* 0x040fe200078e024a */
[----:B------:R-:W-:Y:S01]  /*4cc0*/  IABS R74, R81 ;  /* 0x00000051004a7213 */ /* 0x000fe20000000000 */
[----:B------:R-:W-:Y:S02]  /*4cd0*/  @!P6 IMAD.IADD R69, R69, 0x1, -R16 ;  /* 0x000000014545e824 */ /* 0x000fe400078e0a10 */
[----:B------:R-:W-:Y:S01]  /*4ce0*/  IMAD.MOV R72, RZ, RZ, -R72 ;  /* 0x000000ffff487224 */ /* 0x000fe200078e0a48 */
[----:B------:R-:W-:Y:S01]  /*4cf0*/  ISETP.GT.U32.AND P6, PT, R16, R71, PT ;  /* 0x000000471000720c */ /* 0x000fe20003fc4070 */
[----:B------:R-:W-:Y:S02]  /*4d00*/  @!P5 IMAD.IADD R68, R68, 0x1, -R16 ;  /* 0x000000014444d824 */ /* 0x000fe400078e0a10 */
[----:B------:R-:W-:Y:S01]  /*4d10*/  @!P2 IMAD.MOV R66, RZ, RZ, -R66 ;  /* 0x000000ffff42a224 */ /* 0x000fe200078e0a42 */
[C---:B------:R-:W-:Y:S01]  /*4d20*/  ISETP.GT.U32.AND P2, PT, R16.reuse, R70, PT ;  /* 0x000000461000720c */ /* 0x040fe20003f44070 */
[C---:B------:R-:W-:Y:S01]  /*4d30*/  IMAD R72, R16.reuse, R72, R73 ;  /* 0x0000004810487224 */ /* 0x040fe200078e0249 */
[----:B------:R-:W-:Y:S01]  /*4d40*/  ISETP.GT.U32.AND P5, PT, R16, R68, PT ;  /* 0x000000441000720c */ /* 0x000fe20003fa4070 */
[----:B------:R-:W-:-:S04]  /*4d50*/  IMAD.HI.U32 R73, R15, R74, RZ ;  /* 0x0000004a0f497227 */ /* 0x000fc800078e00ff */
[--C-:B------:R-:W-:Y:S01]  /*4d60*/  @!P0 IMAD.IADD R67, R67, 0x1, -R16.reuse ;  /* 0x0000000143438824 */ /* 0x100fe200078e0a10 */
[----:B------:R-:W-:Y:S01]  /*4d70*/  ISETP.GE.AND P0, PT, R77, RZ, PT ;  /* 0x000000ff4d00720c */ /* 0x000fe20003f06270 */
[----:B------:R-:W-:Y:S01]  /*4d80*/  @!P6 IMAD.IADD R71, R71, 0x1, -R16 ;  /* 0x000000014747e824 */ /* 0x000fe200078e0a10 */
[----:B------:R-:W-:Y:S01]  /*4d90*/  IABS R77, R82 ;  /* 0x00000052004d7213 */ /* 0x000fe20000000000 */
[----:B------:R-:W-:Y:S02]  /*4da0*/  IMAD.MOV R73, RZ, RZ, -R73 ;  /* 0x000000ffff497224 */ /* 0x000fe400078e0a49 */
[----:B------:R-:W-:Y:S01]  /*4db0*/  @!P1 IMAD.MOV R67, RZ, RZ, -R67 ;  /* 0x000000ffff439224 */ /* 0x000fe200078e0a43 */
[C---:B------:R-:W-:Y:S01]  /*4dc0*/  ISETP.GT.U32.AND P6, PT, R16.reuse, R71, PT ;  /* 0x000000471000720c */ /* 0x040fe20003fc4070 */
[C---:B------:R-:W-:Y:S01]  /*4dd0*/  IMAD R73, R16.reuse, R73, R74 ;  /* 0x0000004910497224 */ /* 0x040fe200078e024a */
[----:B------:R-:W-:Y:S01]  /*4de0*/  ISETP.GT.U32.AND P1, PT, R16, R69, PT ;  /* 0x000000451000720c */ /* 0x000fe20003f24070 */
[----:B------:R-:W-:-:S02]  /*4df0*/  @!P2 IMAD.IADD R70, R70, 0x1, -R16 ;  /* 0x000000014646a824 */ /* 0x000fc400078e0a10 */
[--C-:B------:R-:W-:Y:S01]  /*4e00*/  @!P5 IMAD.IADD R68, R68, 0x1, -R16.reuse ;  /* 0x000000014444d824 */ /* 0x100fe200078e0a10 */
[----:B------:R-:W-:Y:S01]  /*4e10*/  ISETP.GE.AND P5, PT, R78, RZ, PT ;  /* 0x000000ff4e00720c */ /* 0x000fe20003fa6270 */
[----:B------:R-:W-:Y:S01]  /*4e20*/  @!P3 IMAD.MOV R65, RZ, RZ, -R65 ;  /* 0x000000ffff41b224 */ /* 0x000fe200078e0a41 */
[----:B------:R-:W-:Y:S01]  /*4e30*/  ISETP.GE.AND P3, PT, R76, RZ, PT ;  /* 0x000000ff4c00720c */ /* 0x000fe20003f66270 */
[----:B------:R-:W-:Y:S01]  /*4e40*/  @!P4 IMAD.MOV R63, RZ, RZ, -R63 ;  /* 0x000000ffff3fc224 */ /* 0x000fe200078e0a3f */
[C---:B------:R-:W-:Y:S01]  /*4e50*/  ISETP.GT.U32.AND P2, PT, R16.reuse, R70, PT ;  /* 0x000000461000720c */ /* 0x040fe20003f44070 */
[----:B------:R-:W-:Y:S01]  /*4e60*/  IMAD.HI.U32 R74, R15, R77, RZ ;  /* 0x0000004d0f4a7227 */ /* 0x000fe200078e00ff */
[----:B------:R-:W-:Y:S02]  /*4e70*/  IABS R78, R83 ;  /* 0x00000053004e7213 */ /* 0x000fe40000000000 */
[----:B------:R-:W-:Y:S01]  /*4e80*/  ISETP.GE.AND P4, PT, R75, RZ, PT ;  /* 0x000000ff4b00720c */ /* 0x000fe20003f86270 */
[--C-:B------:R-:W-:Y:S01]  /*4e90*/  @!P6 IMAD.IADD R71, R71, 0x1, -R16.reuse ;  /* 0x000000014747e824 */ /* 0x100fe200078e0a10 */
[C---:B------:R-:W-:Y:S01]  /*4ea0*/  ISETP.GT.U32.AND P6, PT, R16.reuse, R73, PT ;  /* 0x000000491000720c */ /* 0x040fe20003fc4070 */
[----:B------:R-:W-:Y:S01]  /*4eb0*/  @!P1 IMAD.IADD R69, R69, 0x1, -R16 ;  /* 0x0000000145459824 */ /* 0x000fe200078e0a10 */
[----:B------:R-:W-:Y:S01]  /*4ec0*/  ISETP.GT.U32.AND P1, PT, R16, R72, PT ;  /* 0x000000481000720c */ /* 0x000fe20003f24070 */
[----:B------:R-:W-:-:S04]  /*4ed0*/  IMAD.HI.U32 R75, R15, R78, RZ ;  /* 0x0000004e0f4b7227 */ /* 0x000fc800078e00ff */
[----:B------:R-:W-:Y:S02]  /*4ee0*/  IMAD.MOV R74, RZ, RZ, -R74 ;  /* 0x000000ffff4a7224 */ /* 0x000fe400078e0a4a */
[----:B------:R-:W-:-:S04]  /*4ef0*/  IMAD.HI.U32 R76, R15, R79, RZ ;  /* 0x0000004f0f4c7227 */ /* 0x000fc800078e00ff */
[----:B------:R-:W-:Y:S02]  /*4f00*/  IMAD.MOV R75, RZ, RZ, -R75 ;  /* 0x000000ffff4b7224 */ /* 0x000fe400078e0a4b */
[----:B------:R-:W-:Y:S02]  /*4f10*/  IMAD R74, R16, R74, R77 ;  /* 0x0000004a104a7224 */ /* 0x000fe400078e024d */
[----:B------:R-:W-:Y:S02]  /*4f20*/  IMAD.MOV R76, RZ, RZ, -R76 ;  /* 0x000000ffff4c7224 */ /* 0x000fe400078e0a4c */
[--C-:B------:R-:W-:Y:S02]  /*4f30*/  @!P6 IMAD.IADD R73, R73, 0x1, -R16.reuse ;  /* 0x000000014949e824 */ /* 0x100fe400078e0a10 */
[----:B------:R-:W-:Y:S01]  /*4f40*/  @!P2 IMAD.IADD R70, R70, 0x1, -R16 ;  /* 0x000000014646a824 */ /* 0x000fe200078e0a10 */
[----:B------:R-:W-:Y:S01]  /*4f50*/  ISETP.GE.AND P2, PT, R80, RZ, PT ;  /* 0x000000ff5000720c */ /* 0x000fe20003f46270 */
[C---:B------:R-:W-:Y:S01]  /*4f60*/  IMAD R75, R16.reuse, R75, R78 ;  /* 0x0000004b104b7224 */ /* 0x040fe200078e024e */
[----:B------:R-:W-:Y:S01]  /*4f70*/  IABS R80, R86 ;  /* 0x0000005600507213 */ /* 0x000fe20000000000 */
[----:B------:R-:W-:Y:S01]  /*4f80*/  @!P3 IMAD.MOV R69, RZ, RZ, -R69 ;  /* 0x000000ffff45b224 */ /* 0x000fe200078e0a45 */
[C---:B------:R-:W-:Y:S01]  /*4f90*/  ISETP.GT.U32.AND P3, PT, R16.reuse, R74, PT ;  /* 0x0000004a1000720c */ /* 0x040fe20003f64070 */
[C---:B------:R-:W-:Y:S01]  /*4fa0*/  IMAD R76, R16.reuse, R76, R79 ;  /* 0x0000004c104c7224 */ /* 0x040fe200078e024f */
[----:B------:R-:W-:Y:S01]  /*4fb0*/  IABS R79, R85 ;  /* 0x00000055004f7213 */ /* 0x000fe20000000000 */
[----:B------:R-:W-:Y:S01]  /*4fc0*/  @!P4 IMAD.MOV R68, RZ, RZ, -R68 ;  /* 0x000000ffff44c224 */ /* 0x000fe200078e0a44 */
[----:B------:R-:W-:Y:S01]  /*4fd0*/  ISETP.GT.U32.AND P4, PT, R16, R73, PT ;  /* 0x000000491000720c */ /* 0x000fe20003f84070 */
[----:B------:R-:W-:Y:S01]  /*4fe0*/  @!P1 IMAD.IADD R72, R72, 0x1, -R16 ;  /* 0x0000000148489824 */ /* 0x000fe200078e0a10 */
[----:B------:R-:W-:Y:S01]  /*4ff0*/  ISETP.GE.AND P1, PT, R81, RZ, PT ;  /* 0x000000ff5100720c */ /* 0x000fe20003f26270 */
[----:B------:R-:W-:Y:S01]  /*5000*/  @!P0 IMAD.MOV R70, RZ, RZ, -R70 ;  /* 0x000000ffff468224 */ /* 0x000fe200078e0a46 */
[C---:B------:R-:W-:Y:S01]  /*5010*/  ISETP.GT.U32.AND P0, PT, R16.reuse, R75, PT ;  /* 0x0000004b1000720c */ /* 0x040fe20003f04070 */
[----:B------:R-:W-:Y:S01]  /*5020*/  IMAD.HI.U32 R77, R15, R79, RZ ;  /* 0x0000004f0f4d7227 */ /* 0x000fe200078e00ff */
[----:B------:R-:W-:-:S03]  /*5030*/  ISETP.GT.U32.AND P6, PT, R16, R72, PT ;  /* 0x000000481000720c */ /* 0x000fc60003fc4070 */
[----:B------:R-:W-:Y:S02]  /*5040*/  IMAD.MOV R77, RZ, RZ, -R77 ;  /* 0x000000ffff4d7224 */ /* 0x000fe400078e0a4d */
[--C-:B------:R-:W-:Y:S01]  /*5050*/  @!P3 IMAD.IADD R74, R74, 0x1, -R16.reuse ;  /* 0x000000014a4ab824 */ /* 0x100fe200078e0a10 */
[----:B------:R-:W-:Y:S01]  /*5060*/  ISETP.GE.AND P3, PT, R84, RZ, PT ;  /* 0x000000ff5400720c */ /* 0x000fe20003f66270 */
[--C-:B------:R-:W-:Y:S01]  /*5070*/  @!P4 IMAD.IADD R73, R73, 0x1, -R16.reuse ;  /* 0x000000014949c824 */ /* 0x100fe200078e0a10 */
        /* <DEDUP_REMOVED lines=13> */
[----:B------:R-:W-:Y:S01]  /*5150*/  IABS R82, R87 ;  /* 0x0000005700527213 */ /* 0x000fe20000000000 */
[----:B------:R-:W-:Y:S02]  /*5160*/  IMAD.MOV R79, RZ, RZ, -R78 ;  /* 0x000000ffff4f7224 */ /* 0x000fe400078e0a4e */
[----:B------:R-:W-:Y:S01]  /*5170*/  @!P0 IMAD.IADD R74, R74, 0x1, -R16 ;  /* 0x000000014a4a8824 */ /* 0x000fe200078e0a10 */
[----:B------:R-:W-:Y:S01]  /*5180*/  ISETP.GE.AND P0, PT, R85, RZ, PT ;  /* 0x000000ff5500720c */ /* 0x000fe20003f06270 */
[----:B------:R-:W-:Y:S01]  /*5190*/  IMAD R78, R16, R79, R80 ;  /* 0x0000004f104e7224 */ /* 0x000fe200078e0250 */
[----:B------:R-:W-:Y:S01]  /*51a0*/  LOP3.LUT R85, R17, 0xb2, RZ, 0xfc, !PT ;  /* 0x000000b211557812 */ /* 0x000fe200078efcff */
[----:B------:R-:W-:Y:S01]  /*51b0*/  @!P1 IMAD.IADD R77, R77, 0x1, -R16 ;  /* 0x000000014d4d9824 */ /* 0x000fe200078e0a10 */
[----:B------:R-:W-:Y:S01]  /*51c0*/  ISETP.GE.AND P1, PT, R83, RZ, PT ;  /* 0x000000ff5300720c */ /* 0x000fe20003f26270 */
[----:B------:R-:W-:Y:S01]  /*51d0*/  IMAD.HI.U32 R79, R15, R81, RZ ;  /* 0x000000510f4f7227 */ /* 0x000fe200078e00ff */
[----:B------:R-:W-:-:S03]  /*51e0*/  IABS R84, R85 ;  /* 0x0000005500547213 */ /* 0x000fc60000000000 */
[----:B------:R-:W-:Y:S01]  /*51f0*/  @!P6 IMAD.IADD R76, R76, 0x1, -R16 ;  /* 0x000000014c4ce824 */ /* 0x000fe200078e0a10 */
[C---:B------:R-:W-:Y:S01]  /*5200*/  ISETP.GT.U32.AND P6, PT, R16.reuse, R75, PT ;  /* 0x0000004b1000720c */ /* 0x040fe20003fc4070 */
[----:B------:R-:W-:Y:S01]  /*5210*/  @!P5 IMAD.MOV R74, RZ, RZ, -R74 ;  /* 0x000000ffff4ad224 */ /* 0x000fe200078e0a4a */
[C---:B------:R-:W-:Y:S01]  /*5220*/  ISETP.GT.U32.AND P5, PT, R16.reuse, R77, PT ;  /* 0x0000004d1000720c */ /* 0x040fe20003fa4070 */
[----:B------:R-:W-:Y:S02]  /*5230*/  IMAD.MOV R79, RZ, RZ, -R79 ;  /* 0x000000ffff4f7224 */ /* 0x000fe400078e0a4f */
[----:B------:R-:W-:Y:S01]  /*5240*/  @!P2 IMAD.MOV R72, RZ, RZ, -R72 ;  /* 0x000000ffff48a224 */ /* 0x000fe200078e0a48 */
[C---:B------:R-:W-:Y:S01]  /*5250*/  ISETP.GT.U32.AND P2, PT, R16.reuse, R76, PT ;  /* 0x0000004c1000720c */ /* 0x040fe20003f44070 */
[----:B------:R-:W-:Y:S02]  /*5260*/  IMAD R79, R16, R79, R81 ;  /* 0x0000004f104f7224 */ /* 0x000fe400078e0251 */
[----:B------:R-:W-:-:S04]  /*5270*/  IMAD.HI.U32 R81, R15, R84, RZ ;  /* 0x000000540f517227 */ /* 0x000fc800078e00ff */
[----:B------:R-:W-:Y:S02]  /*5280*/  IMAD.MOV R81, RZ, RZ, -R81 ;  /* 0x000000ffff517224 */ /* 0x000fe400078e0a51 */
[--C-:B------:R-:W-:Y:S01]  /*5290*/  @!P6 IMAD.IADD R75, R75, 0x1, -R16.reuse ;  /* 0x000000014b4be824 */ /* 0x100fe200078e0a10 */
[C---:B------:R-:W-:Y:S01]  /*52a0*/  ISETP.GT.U32.AND P6, PT, R16.reuse, R78, PT ;  /* 0x0000004e1000720c */ /* 0x040fe20003fc4070 */
[----:B------:R-:W-:Y:S02]  /*52b0*/  @!P5 IMAD.IADD R77, R77, 0x1, -R16 ;  /* 0x000000014d4dd824 */ /* 0x000fe400078e0a10 */
[C---:B------:R-:W-:Y:S02]  /*52c0*/  IMAD R81, R16.reuse, R81, R84 ;  /* 0x0000005110517224 */ /* 0x040fe400078e0254 */
[----:B------:R-:W-:Y:S02]  /*52d0*/  @!P0 IMAD.MOV R77, RZ, RZ, -R77 ;  /* 0x000000ffff4d8224 */ /* 0x000fe400078e0a4d */
[----:B------:R-:W-:Y:S01]  /*52e0*/  IMAD.HI.U32 R80, R15, R82, RZ ;  /* 0x000000520f507227 */ /* 0x000fe200078e00ff */
[----:B------:R-:W-:-:S03]  /*52f0*/  ISETP.GT.U32.AND P0, PT, R16, R81, PT ;  /* 0x000000511000720c */ /* 0x000fc60003f04070 */
[----:B------:R-:W-:Y:S02]  /*5300*/  IMAD.MOV R83, RZ, RZ, -R80 ;  /* 0x000000ffff537224 */ /* 0x000fe400078e0a50 */
[----:B------:R-:W-:Y:S02]  /*5310*/  @!P6 IMAD.IADD R78, R78, 0x1, -R16 ;  /* 0x000000014e4ee824 */ /* 0x000fe400078e0a10 */
[C---:B------:R-:W-:Y:S01]  /*5320*/  IMAD R80, R16.reuse, R83, R82 ;  /* 0x0000005310507224 */ /* 0x040fe200078e0252 */
[----:B------:R-:W-:Y:S01]  /*5330*/  LOP3.LUT R82, R17, 0xb4, RZ, 0xfc, !PT ;  /* 0x000000b411527812 */ /* 0x000fe200078efcff */
[----:B------:R-:W-:Y:S01]  /*5340*/  @!P4 IMAD.MOV R75, RZ, RZ, -R75 ;  /* 0x000000ffff4bc224 */ /* 0x000fe200078e0a4b */
[----:B------:R-:W-:Y:S01]  /*5350*/  ISETP.GT.U32.AND P4, PT, R16, R79, PT ;  /* 0x0000004f1000720c */ /* 0x000fe20003f84070 */
[--C-:B------:R-:W-:Y:S01]  /*5360*/  @!P2 IMAD.IADD R76, R76, 0x1, -R16.reuse ;  /* 0x000000014c4ca824 */ /* 0x100fe200078e0a10 */
[----:B------:R-:W-:Y:S01]  /*5370*/  ISETP.GE.AND P2, PT, R86, RZ, PT ;  /* 0x000000ff5600720c */ /* 0x000fe20003f46270 */
[----:B------:R-:W-:Y:S01]  /*5380*/  @!P0 IMAD.IADD R81, R81, 0x1, -R16 ;  /* 0x0000000151518824 */ /* 0x000fe200078e0a10 */
[C---:B------:R-:W-:Y:S01]  /*5390*/  ISETP.GT.U32.AND P6, PT, R16.reuse, R78, PT ;  /* 0x0000004e1000720c */ /* 0x040fe20003fc4070 */
[----:B------:R-:W-:Y:S01]  /*53a0*/  @!P3 IMAD.MOV R76, RZ, RZ, -R76 ;  /* 0x000000ffff4cb224 */ /* 0x000fe200078e0a4c */
[----:B------:R-:W-:Y:S01]  /*53b0*/  ISETP.GT.U32.AND P5, PT, R16, R80, PT ;  /* 0x000000501000720c */ /* 0x000fe20003fa4070 */
[----:B------:R-:W-:Y:S01]  /*53c0*/  IMAD.HI.U32 R223, R15, R220, RZ ;  /* 0x000000dc0fdf7227 */ /* 0x000fe200078e00ff */
[----:B------:R-:W-:-:S02]  /*53d0*/  IABS R86, R88 ;  /* 0x0000005800567213 */ /* 0x000fc40000000000 */
[----:B------:R-:W-:Y:S01]  /*53e0*/  ISETP.GT.U32.AND P0, PT, R16, R81, PT ;  /* 0x000000511000720c */ /* 0x000fe20003f04070 */
[----:B------:R-:W-:Y:S01]  /*53f0*/  IMAD.MOV R223, RZ, RZ, -R223 ;  /* 0x000000ffffdf7224 */ /* 0x000fe200078e0adf */
[----:B------:R-:W-:Y:S01]  /*5400*/  ISETP.GE.AND P3, PT, R87, RZ, PT ;  /* 0x000000ff5700720c */ /* 0x000fe20003f66270 */
[----:B------:R-:W-:Y:S01]  /*5410*/  IMAD.HI.U32 R83, R15, R86, RZ ;  /* 0x000000560f537227 */ /* 0x000fe200078e00ff */
[----:B------:R-:W-:-:S03]  /*5420*/  IABS R87, R89 ;  /* 0x0000005900577213 */ /* 0x000fc60000000000 */
[--C-:B------:R-:W-:Y:S02]  /*5430*/  @!P4 IMAD.IADD R79, R79, 0x1, -R16.reuse ;  /* 0x000000014f4fc824 */ /* 0x100fe400078e0a10 */
[----:B------:R-:W-:Y:S02]  /*5440*/  IMAD.MOV R83, RZ, RZ, -R83 ;  /* 0x000000ffff537224 */ /* 0x000fe400078e0a53 */
[--C-:B------:R-:W-:Y:S01]  /*5450*/  @!P6 IMAD.IADD R78, R78, 0x1, -R16.reuse ;  /* 0x000000014e4ee824 */ /* 0x100fe200078e0a10 */
[----:B------:R-:W-:Y:S01]  /*5460*/  ISETP.GE.AND P6, PT, R85, RZ, PT ;  /* 0x000000ff5500720c */ /* 0x000fe20003fc6270 */
[----:B------:R-:W-:Y:S01]  /*5470*/  @!P5 IMAD.IADD R80, R80, 0x1, -R16 ;  /* 0x000000015050d824 */ /* 0x000fe200078e0a10 */
[----:B------:R-:W-:Y:S01]  /*5480*/  IABS R85, R82 ;  /* 0x0000005200557213 */ /* 0x000fe20000000000 */
[C---:B------:R-:W-:Y:S01]  /*5490*/  IMAD R83, R16.reuse, R83, R86 ;  /* 0x0000005310537224 */ /* 0x040fe200078e0256 */
[C---:B------:R-:W-:Y:S01]  /*54a0*/  ISETP.GT.U32.AND P4, PT, R16.reuse, R79, PT ;  /* 0x0000004f1000720c */ /* 0x040fe20003f84070 */
[----:B------:R-:W-:Y:S01]  /*54b0*/  @!P2 IMAD.MOV R78, RZ, RZ, -R78 ;  /* 0x000000ffff4ea224 */ /* 0x000fe200078e0a4e */
[----:B------:R-:W-:Y:S01]  /*54c0*/  ISETP.GT.U32.AND P5, PT, R16, R80, PT ;  /* 0x000000501000720c */ /* 0x000fe20003fa4070 */
[----:B------:R-:W-:Y:S01]  /*54d0*/  @!P0 IMAD.IADD R81, R81, 0x1, -R16 ;  /* 0x0000000151518824 */ /* 0x000fe200078e0a10 */
[----:B------:R-:W-:Y:S01]  /*54e0*/  ISETP.GE.AND P2, PT, R82, RZ, PT ;  /* 0x000000ff5200720c */ /* 0x000fe20003f46270 */
[----:B------:R-:W-:Y:S01]  /*54f0*/  IMAD.HI.U32 R82, R15, R85, RZ ;  /* 0x000000550f527227 */ /* 0x000fe200078e00ff */
[----:B------:R-:W-:-:S03]  /*5500*/  ISETP.GT.U32.AND P0, PT, R16, R83, PT ;  /* 0x000000531000720c */ /* 0x000fc60003f04070 */
[----:B------:R-:W-:-:S04]  /*5510*/  IMAD.HI.U32 R84, R15, R87, RZ ;  /* 0x000000570f547227 */ /* 0x000fc800078e00ff */
[----:B------:R-:W-:Y:S02]  /*5520*/  IMAD.MOV R82, RZ, RZ, -R82 ;  /* 0x000000ffff527224 */ /* 0x000fe400078e0a52 */
[----:B------:R-:W-:Y:S01]  /*5530*/  @!P4 IMAD.IADD R79, R79, 0x1, -R16 ;  /* 0x000000014f4fc824 */ /* 0x000fe200078e0a10 */
[----:B------:R-:W-:Y:S01]  /*5540*/  ISETP.GE.AND P4, PT, R88, RZ, PT ;  /* 0x000000ff5800720c */ /* 0x000fe20003f86270 */
[----:B------:R-:W-:Y:S02]  /*5550*/  IMAD.MOV R84, RZ, RZ, -R84 ;  /* 0x000000ffff547224 */ /* 0x000fe400078e0a54 */
[----:B------:R-:W-:Y:S01]  /*5560*/  IMAD R82, R16, R82, R85 ;  /* 0x0000005210527224 */ /* 0x000fe200078e0255 */
[----:B------:R-:W-:Y:S01]  /*5570*/  LOP3.LUT R85, R17, 0xba, RZ, 0xfc, !PT ;  /* 0x000000ba11557812 */ /* 0x000fe200078efcff */
[--C-:B------:R-:W-:Y:S01]  /*5580*/  @!P5 IMAD.IADD R80, R80, 0x1, -R16.reuse ;  /* 0x000000015050d824 */ /* 0x100fe200078e0a10 */
[----:B------:R-:W-:Y:S01]  /*5590*/  ISETP.GE.AND P5, PT, R89, RZ, PT ;  /* 0x000000ff5900720c */ /* 0x000fe20003fa6270 */
[C---:B------:R-:W-:Y:S01]  /*55a0*/  IMAD R84, R16.reuse, R84, R87 ;  /* 0x0000005410547224 */ /* 0x040fe200078e0257 */
[----:B------:R-:W-:Y:S01]  /*55b0*/  IABS R89, R85 ;  /* 0x0000005500597213 */ /* 0x000fe20000000000 */
[----:B------:R-:W-:Y:S01]  /*55c0*/  @!P1 IMAD.MOV R79, RZ, RZ, -R79 ;  /* 0x000000ffff4f9224 */ /* 0x000fe200078e0a4f */
[----:B------:R-:W-:Y:S01]  /*55d0*/  ISETP.GT.U32.AND P1, PT, R16, R82, PT ;  /* 0x000000521000720c */ /* 0x000fe20003f24070 */
[----:B------:R-:W-:-:S02]  /*55e0*/  @!P0 IMAD.IADD R83, R83, 0x1, -R16 ;  /* 0x0000000153538824 */ /* 0x000fc400078e0a10 */
[----:B------:R-:W-:Y:S01]  /*55f0*/  @!P3 IMAD.MOV R80, RZ, RZ, -R80 ;  /* 0x000000ffff50b224 */ /* 0x000fe200078e0a50 */
[----:B------:R-:W-:Y:S01]  /*5600*/  ISETP.GE.AND P3, PT, R85, RZ, PT ;  /* 0x000000ff5500720c */ /* 0x000fe20003f66270 */
[----:B------:R-:W-:Y:S01]  /*5610*/  @!P6 IMAD.MOV R81, RZ, RZ, -R81 ;  /* 0x000000ffff51e224 */ /* 0x000fe200078e0a51 */
[C---:B------:R-:W-:Y:S01]  /*5620*/  ISETP.GT.U32.AND P0, PT, R16.reuse, R83, PT ;  /* 0x000000531000720c */ /* 0x040fe20003f04070 */
[----:B------:R-:W-:Y:S01]  /*5630*/  IMAD.HI.U32 R85, R15, R89, RZ ;  /* 0x000000590f557227 */ /* 0x000fe200078e00ff */
[----:B------:R-:W-:-:S03]  /*5640*/  ISETP.GT.U32.AND P6, PT, R16, R84, PT ;  /* 0x000000541000720c */ /* 0x000fc60003fc4070 */
[----:B------:R-:W-:-:S04]  /*5650*/  IMAD.HI.U32 R86, R15, R90, RZ ;  /* 0x0000005a0f567227 */ /* 0x000fc800078e00ff */
[----:B------:R-:W-:Y:S02]  /*5660*/  IMAD.MOV R85, RZ, RZ, -R85 ;  /* 0x000000ffff557224 */ /* 0x000fe400078e0a55 */
[----:B------:R-:W-:Y:S02]  /*5670*/  IMAD.MOV R91, RZ, RZ, -R86 ;  /* 0x000000ffff5b7224 */ /* 0x000fe400078e0a56 */
[----:B------:R-:W-:Y:S02]  /*5680*/  @!P1 IMAD.IADD R82, R82, 0x1, -R16 ;  /* 0x0000000152529824 */ /* 0x000fe400078e0a10 */
[C---:B------:R-:W-:Y:S02]  /*5690*/  IMAD R85, R16.reuse, R85, R89 ;  /* 0x0000005510557224 */ /* 0x040fe400078e0259 */
[C---:B------:R-:W-:Y:S01]  /*56a0*/  IMAD R86, R16.reuse, R91, R90 ;  /* 0x0000005b10567224 */ /* 0x040fe200078e025a */
[C---:B------:R-:W-:Y:S01]  /*56b0*/  ISETP.GT.U32.AND P1, PT, R16.reuse, R82, PT ;  /* 0x000000521000720c */ /* 0x040fe20003f24070 */
[--C-:B------:R-:W-:Y:S01]  /*56c0*/  @!P0 IMAD.IADD R83, R83, 0x1, -R16.reuse ;  /* 0x0000000153538824 */ /* 0x100fe200078e0a10 */
[----:B------:R-:W-:Y:S01]  /*56d0*/  ISETP.GT.U32.AND P0, PT, R16, R85, PT ;  /* 0x000000551000720c */ /* 0x000fe20003f04070 */
[----:B------:R-:W-:Y:S01]  /*56e0*/  @!P6 IMAD.IADD R84, R84, 0x1, -R16 ;  /* 0x000000015454e824 */ /* 0x000fe200078e0a10 */
[----:B------:R-:W-:Y:S01]  /*56f0*/  ISETP.GT.U32.AND P6, PT, R16, R86, PT ;  /* 0x000000561000720c */ /* 0x000fe20003fc4070 */
[----:B------:R-:W-:Y:S01]  /*5700*/  IMAD.HI.U32 R88, R15, R93, RZ ;  /* 0x0000005d0f587227 */ /* 0x000fe200078e00ff */
[----:B------:R-:W-:-:S03]  /*5710*/  IABS R91, R98 ;  /* 0x00000062005b7213 */ /* 0x000fc60000000000 */
[----:B------:R-:W-:Y:S02]  /*5720*/  IMAD.MOV R88, RZ, RZ, -R88 ;  /* 0x000000ffff587224 */ /* 0x000fe400078e0a58 */
[----:B------:R-:W-:-:S04]  /*5730*/  IMAD.HI.U32 R87, R15, R92, RZ ;  /* 0x0000005c0f577227 */ /* 0x000fc800078e00ff */
[--C-:B------:R-:W-:Y:S01]  /*5740*/  @!P1 IMAD.IADD R82, R82, 0x1, -R16.reuse ;  /* 0x0000000152529824 */ /* 0x100fe200078e0a10 */
[----:B------:R-:W-:Y:S01]  /*5750*/  ISETP.GE.AND P1, PT, R94, RZ, PT ;  /* 0x000000ff5e00720c */ /* 0x000fe20003f26270 */
[C---:B------:R-:W-:Y:S01]  /*5760*/  IMAD R88, R16.reuse, R88, R93 ;  /* 0x0000005810587224 */ /* 0x040fe200078e025d */
[----:B------:R-:W-:Y:S01]  /*5770*/  IABS R93, R99 ;  /* 0x00000063005d7213 */ /* 0x000fe20000000000 */
[--C-:B------:R-:W-:Y:S01]  /*5780*/  @!P0 IMAD.IADD R85, R85, 0x1, -R16.reuse ;  /* 0x0000000155558824 */ /* 0x100fe200078e0a10 */
[----:B------:R-:W-:Y:S01]  /*5790*/  ISETP.GT.U32.AND P0, PT, R16, R84, PT ;  /* 0x000000541000720c */ /* 0x000fe20003f04070 */
[----:B------:R-:W-:Y:S01]  /*57a0*/  @!P6 IMAD.IADD R86, R86, 0x1, -R16 ;  /* 0x000000015656e824 */ /* 0x000fe200078e0a10 */
[----:B------:R-:W-:Y:S01]  /*57b0*/  IABS R94, R100 ;  /* 0x00000064005e7213 */ /* 0x000fe20000000000 */
[----:B------:R-:W-:Y:S01]  /*57c0*/  @!P2 IMAD.MOV R82, RZ, RZ, -R82 ;  /* 0x000000ffff52a224 */ /* 0x000fe200078e0a52 */
[C---:B------:R-:W-:Y:S01]  /*57d0*/  ISETP.GT.U32.AND P2, PT, R16.reuse, R85, PT ;  /* 0x000000551000720c */ /* 0x040fe20003f44070 */
[----:B------:R-:W-:Y:S01]  /*57e0*/  IMAD.MOV R87, RZ, RZ, -R87 ;  /* 0x000000ffff577224 */ /* 0x000fe200078e0a57 */
[----:B------:R-:W-:Y:S01]  /*57f0*/  ISETP.GT.U32.AND P6, PT, R16, R86, PT ;  /* 0x000000561000720c */ /* 0x000fe20003fc4070 */
[----:B------:R-:W-:-:S04]  /*5800*/  IMAD.HI.U32 R89, R15, R91, RZ ;  /* 0x0000005b0f597227 */ /* 0x000fc800078e00ff */
[----:B------:R-:W-:-:S04]  /*5810*/  IMAD.HI.U32 R90, R15, R93, RZ ;  /* 0x0000005d0f5a7227 */ /* 0x000fc800078e00ff */
[C---:B------:R-:W-:Y:S02]  /*5820*/  IMAD R87, R16.reuse, R87, R92 ;  /* 0x0000005710577224 */ /* 0x040fe400078e025c */
[----:B------:R-:W-:Y:S02]  /*5830*/  IMAD.MOV R89, RZ, RZ, -R89 ;  /* 0x000000ffff597224 */ /* 0x000fe400078e0a59 */
[----:B------:R-:W-:Y:S02]  /*5840*/  IMAD.MOV R90, RZ, RZ, -R90 ;  /* 0x000000ffff5a7224 */ /* 0x000fe400078e0a5a */
[----:B------:R-:W-:Y:S01]  /*5850*/  @!P4 IMAD.MOV R83, RZ, RZ, -R83 ;  /* 0x000000ffff53c224 */ /* 0x000fe200078e0a53 */
[----:B------:R-:W-:Y:S01]  /*5860*/  ISETP.GT.U32.AND P4, PT, R16, R87, PT ;  /* 0x000000571000720c */ /* 0x000fe20003f84070 */
[----:B------:R-:W-:Y:S01]  /*5870*/  @!P0 IMAD.IADD R84, R84, 0x1, -R16 ;  /* 0x0000000154548824 */ /* 0x000fe200078e0a10 */
[C---:B------:R-:W-:Y:S01]  /*5880*/  ISETP.GT.U32.AND P0, PT, R16.reuse, R88, PT ;  /* 0x000000581000720c */ /* 0x040fe20003f04070 */
[----:B------:R-:W-:-:S02]  /*5890*/  IMAD R89, R16, R89, R91 ;  /* 0x0000005910597224 */ /* 0x000fc400078e025b */
[C---:B------:R-:W-:Y:S02]  /*58a0*/  IMAD R90, R16.reuse, R90, R93 ;  /* 0x0000005a105a7224 */ /* 0x040fe400078e025d */
[--C-:B------:R-:W-:Y:S01]  /*58b0*/  @!P2 IMAD.IADD R85, R85, 0x1, -R16.reuse ;  /* 0x000000015555a824 */ /* 0x100fe200078e0a10 */
[----:B------:R-:W-:Y:S01]  /*58c0*/  ISETP.GT.U32.AND P2, PT, R16, R89, PT ;  /* 0x000000591000720c */ /* 0x000fe20003f44070 */
[----:B------:R-:W-:Y:S01]  /*58d0*/  @!P6 IMAD.IADD R86, R86, 0x1, -R16 ;  /* 0x000000015656e824 */ /* 0x000fe200078e0a10 */
[----:B------:R-:W-:Y:S01]  /*58e0*/  ISETP.GT.U32.AND P6, PT, R16, R90, PT ;  /* 0x0000005a1000720c */ /* 0x000fe20003fc4070 */
[----:B------:R-:W-:-:S04]  /*58f0*/  IMAD.HI.U32 R92, R15, R95, RZ ;  /* 0x0000005f0f5c7227 */ /* 0x000fc800078e00ff */
[--C-:B------:R-:W-:Y:S01]  /*5900*/  @!P4 IMAD.IADD R87, R87, 0x1, -R16.reuse ;  /* 0x000000015757c824 */ /* 0x100fe200078e0a10 */
[----:B------:R-:W-:Y:S01]  /*5910*/  ISETP.GE.AND P4, PT, R96, RZ, PT ;  /* 0x000000ff6000720c */ /* 0x000fe20003f86270 */
[----:B------:R-:W-:Y:S01]  /*5920*/  @!P0 IMAD.IADD R88, R88, 0x1, -R16 ;  /* 0x0000000158588824 */ /* 0x000fe200078e0a10 */
[----:B------:R-:W-:Y:S01]  /*5930*/  IABS R96, R103 ;  /* 0x0000006700607213 */ /* 0x000fe20000000000 */
[----:B------:R-:W-:Y:S01]  /*5940*/  @!P5 IMAD.MOV R84, RZ, RZ, -R84 ;  /* 0x000000ffff54d224 */ /* 0x000fe200078e0a54 */
[----:B------:R-:W-:Y:S01]  /*5950*/  ISETP.GE.AND P0, PT, R97, RZ, PT ;  /* 0x000000ff6100720c */ /* 0x000fe20003f06270 */
[--C-:B------:R-:W-:Y:S01]  /*5960*/  @!P2 IMAD.IADD R89, R89, 0x1, -R16.reuse ;  /* 0x000000015959a824 */ /* 0x100fe200078e0a10 */
[----:B------:R-:W-:Y:S01]  /*5970*/  ISETP.GT.U32.AND P2, PT, R16, R87, PT ;  /* 0x000000571000720c */ /* 0x000fe20003f44070 */
[----:B------:R-:W-:Y:S01]  /*5980*/  @!P6 IMAD.IADD R90, R90, 0x1, -R16 ;  /* 0x000000015a5ae824 */ /* 0x000fe200078e0a10 */
[C---:B------:R-:W-:Y:S01]  /*5990*/  ISETP.GT.U32.AND P6, PT, R16.reuse, R88, PT ;  /* 0x000000581000720c */ /* 0x040fe20003fc4070 */
[----:B------:R-:W-:Y:S01]  /*59a0*/  IMAD.MOV R92, RZ, RZ, -R92 ;  /* 0x000000ffff5c7224 */ /* 0x000fe200078e0a5c */
[----:B------:R-:W-:Y:S01]  /*59b0*/  ISETP.GT.U32.AND P5, PT, R16, R89, PT ;  /* 0x000000591000720c */ /* 0x000fe20003fa4070 */
[----:B------:R-:W-:-:S04]  /*59c0*/  IMAD.HI.U32 R91, R15, R94, RZ ;  /* 0x0000005e0f5b7227 */ /* 0x000fc800078e00ff */
[C---:B------:R-:W-:Y:S01]  /*59d0*/  IMAD R92, R16.reuse, R92, R95 ;  /* 0x0000005c105c7224 */ /* 0x040fe200078e025f */
[----:B------:R-:W-:Y:S01]  /*59e0*/  IABS R95, R102 ;  /* 0x00000066005f7213 */ /* 0x000fe20000000000 */
[----:B------:R-:W-:Y:S01]  /*59f0*/  @!P3 IMAD.MOV R85, RZ, RZ, -R85 ;  /* 0x000000ffff55b224 */ /* 0x000fe200078e0a55 */
[----:B------:R-:W-:Y:S01]  /*5a00*/  ISETP.GT.U32.AND P3, PT, R16, R90, PT ;  /* 0x0000005a1000720c */ /* 0x000fe20003f64070 */
[--C-:B------:R-:W-:Y:S01]  /*5a10*/  @!P2 IMAD.IADD R87, R87, 0x1, -R16.reuse ;  /* 0x000000015757a824 */ /* 0x100fe200078e0a10 */
[----:B------:R-:W-:Y:S01]  /*5a20*/  ISETP.GE.AND P2, PT, R98, RZ, PT ;  /* 0x000000ff6200720c */ /* 0x000fe20003f46270 */
[----:B------:R-:W-:Y:S01]  /*5a30*/  @!P6 IMAD.IADD R88, R88, 0x1, -R16 ;  /* 0x000000015858e824 */ /* 0x000fe200078e0a10 */
[----:B------:R-:W-:Y:S01]  /*5a40*/  ISETP.GT.U32.AND P6, PT, R16, R92, PT ;  /* 0x0000005c1000720c */ /* 0x000fe20003fc4070 */
[----:B------:R-:W-:Y:S02]  /*5a50*/  IMAD.MOV R91, RZ, RZ, -R91 ;  /* 0x000000ffff5b7224 */ /* 0x000fe400078e0a5b */
[----:B------:R-:W-:-:S04]  /*5a60*/  IMAD.HI.U32 R93, R15, R95, RZ ;  /* 0x0000005f0f5d7227 */ /* 0x000fc800078e00ff */
[----:B------:R-:W-:Y:S01]  /*5a70*/  @!P5 IMAD.IADD R89, R89, 0x1, -R16 ;  /* 0x000000015959d824 */ /* 0x000fe200078e0a10 */
[----:B------:R-:W-:Y:S01]  /*5a80*/  ISETP.GE.AND P5, PT, R99, RZ, PT ;  /* 0x000000ff6300720c */ /* 0x000fe20003fa6270 */
[----:B------:R-:W-:Y:S02]  /*5a90*/  IMAD R91, R16, R91, R94 ;  /* 0x0000005b105b7224 */ /* 0x000fe400078e025e */
[----:B------:R-:W-:-:S04]  /*5aa0*/  IMAD.HI.U32 R94, R15, R96, RZ ;  /* 0x000000600f5e7227 */ /* 0x000fc800078e00ff */
[----:B------:R-:W-:Y:S02]  /*5ab0*/  IMAD.MOV R93, RZ, RZ, -R93 ;  /* 0x000000ffff5d7224 */ /* 0x000fe400078e0a5d */
[----:B------:R-:W-:Y:S01]  /*5ac0*/  @!P1 IMAD.MOV R86, RZ, RZ, -R86 ;  /* 0x000000ffff569224 */ /* 0x000fe200078e0a56 */
[C---:B------:R-:W-:Y:S01]  /*5ad0*/  ISETP.GT.U32.AND P1, PT, R16.reuse, R91, PT ;  /* 0x0000005b1000720c */ /* 0x040fe20003f24070 */
[----:B------:R-:W-:Y:S02]  /*5ae0*/  IMAD.MOV R97, RZ, RZ, -R94 ;  /* 0x000000ffff617224 */ /* 0x000fe400078e0a5e */
[----:B------:R-:W-:Y:S01]  /*5af0*/  IMAD R93, R16, R93, R95 ;  /* 0x0000005d105d7224 */ /* 0x000fe200078e025f */
[----:B------:R-:W-:Y:S01]  /*5b00*/  LOP3.LUT R95, R17, 0xce, RZ, 0xfc, !PT ;  /* 0x000000ce115f7812 */ /* 0x000fe200078efcff */
[--C-:B------:R-:W-:Y:S01]  /*5b10*/  @!P3 IMAD.IADD R90, R90, 0x1, -R16.reuse ;  /* 0x000000015a5ab824 */ /* 0x100fe200078e0a10 */
[----:B------:R-:W-:Y:S01]  /*5b20*/  ISETP.GE.AND P3, PT, R100, RZ, PT ;  /* 0x000000ff6400720c */ /* 0x000fe20003f66270 */
[----:B------:R-:W-:Y:S01]  /*5b30*/  @!P6 IMAD.IADD R92, R92, 0x1, -R16 ;  /* 0x000000015c5ce824 */ /* 0x000fe200078e0a10 */
[----:B------:R-:W-:Y:S01]  /*5b40*/  ISETP.GE.AND P6, PT, R102, RZ, PT ;  /* 0x000000ff6600720c */ /* 0x000fe20003fc6270 */
[C---:B------:R-:W-:Y:S01]  /*5b50*/  IMAD R94, R16.reuse, R97, R96 ;  /* 0x00000061105e7224 */ /* 0x040fe200078e0260 */
[----:B------:R-:W-:Y:S01]  /*5b60*/  IABS R97, R95 ;  /* 0x0000005f00617213 */ /* 0x000fe20000000000 */
[----:B------:R-:W-:Y:S01]  /*5b70*/  @!P2 IMAD.MOV R89, RZ, RZ, -R89 ;  /* 0x000000ffff59a224 */ /* 0x000fe200078e0a59 */
[C---:B------:R-:W-:Y:S01]  /*5b80*/  ISETP.GT.U32.AND P2, PT, R16.reuse, R93, PT ;  /* 0x0000005d1000720c */ /* 0x040fe20003f44070 */
[----:B------:R-:W-:Y:S01]  /*5b90*/  @!P0 IMAD.MOV R88, RZ, RZ, -R88 ;  /* 0x000000ffff588224 */ /* 0x000fe200078e0a58 */
[C---:B------:R-:W-:Y:S01]  /*5ba0*/  ISETP.GT.U32.AND P0, PT, R16.reuse, R92, PT ;  /* 0x0000005c1000720c */ /* 0x040fe20003f04070 */
[----:B------:R-:W-:Y:S01]  /*5bb0*/  @!P5 IMAD.MOV R90, RZ, RZ, -R90 ;  /* 0x000000ffff5ad224 */ /* 0x000fe200078e0a5a */
[----:B------:R-:W-:Y:S01]  /*5bc0*/  ISETP.GT.U32.AND P5, PT, R16, R94, PT ;  /* 0x0000005e1000720c */ /* 0x000fe20003fa4070 */
[----:B------:R-:W-:Y:S01]  /*5bd0*/  @!P1 IMAD.IADD R91, R91, 0x1, -R16 ;  /* 0x000000015b5b9824 */ /* 0x000fe200078e0a10 */
[----:B------:R-:W-:Y:S01]  /*5be0*/  LOP3.LUT R96, R17, 0xd0, RZ, 0xfc, !PT ;  /* 0x000000d011607812 */ /* 0x000fe200078efcff */
[----:B------:R-:W-:Y:S01]  /*5bf0*/  @!P4 IMAD.MOV R87, RZ, RZ, -R87 ;  /* 0x000000ffff57c224 */ /* 0x000fe200078e0a57 */
[----:B------:R-:W-:-:S02]  /*5c00*/  ISETP.GE.AND P1, PT, R101, RZ, PT ;  /* 0x000000ff6500720c */ /* 0x000fc40003f26270 */
[----:B------:R-:W-:Y:S02]  /*5c10*/  ISETP.GT.U32.AND P4, PT, R16, R91, PT ;  /* 0x0000005b1000720c */ /* 0x000fe40003f84070 */
[----:B------:R-:W-:Y:S01]  /*5c20*/  IABS R98, R96 ;  /* 0x0000006000627213 */ /* 0x000fe20000000000 */
[--C-:B------:R-:W-:Y:S01]  /*5c30*/  @!P2 IMAD.IADD R93, R93, 0x1, -R16.reuse ;  /* 0x000000015d5da824 */ /* 0x100fe200078e0a10 */
[----:B------:R-:W-:Y:S01]  /*5c40*/  ISETP.GE.AND P2, PT, R96, RZ, PT ;  /* 0x000000ff6000720c */ /* 0x000fe20003f46270 */
[--C-:B------:R-:W-:Y:S01]  /*5c50*/  @!P0 IMAD.IADD R92, R92, 0x1, -R16.reuse ;  /* 0x000000015c5c8824 */ /* 0x100fe200078e0a10 */
[----:B------:R-:W-:Y:S01]  /*5c60*/  ISETP.GE.AND P0, PT, R95, RZ, PT ;  /* 0x000000ff5f00720c */ /* 0x000fe20003f06270 */
[----:B------:R-:W-:Y:S01]  /*5c70*/  @!P5 IMAD.IADD R94, R94, 0x1, -R16 ;  /* 0x000000015e5ed824 */ /* 0x000fe200078e0a10 */
[----:B------:R-:W-:Y:S01]  /*5c80*/  ISETP.GT.U32.AND P5, PT, R16, R93, PT ;  /* 0x0000005d1000720c */ /* 0x000fe20003fa4070 */
[----:B------:R-:W-:Y:S01]  /*5c90*/  IMAD.HI.U32 R95, R15, R97, RZ ;  /* 0x000000610f5f7227 */ /* 0x000fe200078e00ff */
[----:B------:R-:W-:-:S02]  /*5ca0*/  LOP3.LUT R100, R17, 0xd2, RZ, 0xfc, !PT ;  /* 0x000000d211647812 */ /* 0x000fc400078efcff */
[----:B------:R-:W-:Y:S01]  /*5cb0*/  LOP3.LUT R101, R17, 0xd6, RZ, 0xfc, !PT ;  /* 0x000000d611657812 */ /* 0x000fe200078efcff */
[----:B------:R-:W-:Y:S01]  /*5cc0*/  IMAD.MOV R95, RZ, RZ, -R95 ;  /* 0x000000ffff5f7224 */ /* 0x000fe200078e0a5f */
[----:B------:R-:W-:Y:S01]  /*5cd0*/  IABS R102, R107 ;  /* 0x0000006b00667213 */ /* 0x000fe20000000000 */
[----:B------:R-:W-:Y:S01]  /*5ce0*/  @!P4 IMAD.IADD R91, R91, 0x1, -R16 ;  /* 0x000000015b5bc824 */ /* 0x000fe200078e0a10 */
[----:B------:R-:W-:Y:S01]  /*5cf0*/  ISETP.GE.AND P4, PT, R103, RZ, PT ;  /* 0x000000ff6700720c */ /* 0x000fe20003f86270 */
[----:B------:R-:W-:Y:S01]  /*5d00*/  IMAD R95, R16, R95, R97 ;  /* 0x0000005f105f7224 */ /* 0x000fe200078e0261 */
[----:B------:R-:W-:Y:S01]  /*5d10*/  LOP3.LUT R97, R17, 0xd4, RZ, 0xfc, !PT ;  /* 0x000000d411617812 */ /* 0x000fe200078efcff */
[----:B------:R-:W-:-:S04]  /*5d20*/  IMAD.HI.U32 R96, R15, R98, RZ ;  /* 0x000000620f607227 */ /* 0x000fc800078e00ff */
[----:B------:R-:W-:Y:S01]  /*5d30*/  @!P3 IMAD.MOV R91, RZ, RZ, -R91 ;  /* 0x000000ffff5bb224 */ /* 0x000fe200078e0a5b */
[C---:B------:R-:W-:Y:S01]  /*5d40*/  ISETP.GT.U32.AND P3, PT, R16.reuse, R94, PT ;  /* 0x0000005e1000720c */ /* 0x040fe20003f64070 */
[----:B------:R-:W-:Y:S01]  /*5d50*/  @!P5 IMAD.IADD R93, R93, 0x1, -R16 ;  /* 0x000000015d5dd824 */ /* 0x000fe200078e0a10 */
[----:B------:R-:W-:Y:S01]  /*5d60*/  ISETP.GT.U32.AND P5, PT, R16, R95, PT ;  /* 0x0000005f1000720c */ /* 0x000fe20003fa4070 */
[----:B------:R-:W-:Y:S02]  /*5d70*/  IMAD.MOV R99, RZ, RZ, -R96 ;  /* 0x000000ffff637224 */ /* 0x000fe400078e0a60 */
[----:B------:R-:W-:Y:S01]  /*5d80*/  @!P1 IMAD.MOV R92, RZ, RZ, -R92 ;  /* 0x000000ffff5c9224 */ /* 0x000fe200078e0a5c */
[----:B------:R-:W-:Y:S01]  /*5d90*/  ISETP.GE.AND P1, PT, R100, RZ, PT ;  /* 0x000000ff6400720c */ /* 0x000fe20003f26270 */
[----:B------:R-:W-:Y:S01]  /*5da0*/  IMAD R96, R16, R99, R98 ;  /* 0x0000006310607224 */ /* 0x000fe200078e0262 */
[----:B------:R-:W-:Y:S01]  /*5db0*/  IABS R100, R100 ;  /* 0x0000006400647213 */ /* 0x000fe20000000000 */
[----:B------:R-:W-:-:S03]  /*5dc0*/  @!P6 IMAD.MOV R93, RZ, RZ, -R93 ;  /* 0x000000ffff5de224 */ /* 0x000fc600078e0a5d */
[----:B------:R-:W-:Y:S01]  /*5dd0*/  ISETP.GT.U32.AND P6, PT, R16, R96, PT ;  /* 0x000000601000720c */ /* 0x000fe20003fc4070 */
[----:B------:R-:W-:Y:S01]  /*5de0*/  IMAD.MOV.U32 R99, RZ, RZ, R100 ;  /* 0x000000ffff637224 */ /* 0x000fe200078e0064 */
[----:B------:R-:W-:Y:S01]  /*5df0*/  IABS R100, R97 ;  /* 0x0000006100647213 */ /* 0x000fe20000000000 */
[--C-:B------:R-:W-:Y:S01]  /*5e00*/  @!P3 IMAD.IADD R94, R94, 0x1, -R16.reuse ;  /* 0x000000015e5eb824 */ /* 0x100fe200078e0a10 */
[----:B------:R-:W-:Y:S01]  /*5e10*/  ISETP.GE.AND P3, PT, R97, RZ, PT ;  /* 0x000000ff6100720c */ /* 0x000fe20003f66270 */
[----:B------:R-:W-:Y:S02]  /*5e20*/  @!P5 IMAD.IADD R95, R95, 0x1, -R16 ;  /* 0x000000015f5fd824 */ /* 0x000fe400078e0a10 */
[----:B------:R-:W-:-:S03]  /*5e30*/  IMAD.HI.U32 R97, R15, R99, RZ ;  /* 0x000000630f617227 */ /* 0x000fc600078e00ff */
[----:B------:R-:W-:Y:S01]  /*5e40*/  ISETP.GT.U32.AND P5, PT, R16, R95, PT ;  /* 0x0000005f1000720c */ /* 0x000fe20003fa4070 */
[----:B------:R-:W-:Y:S02]  /*5e50*/  IMAD.MOV R97, RZ, RZ, -R97 ;  /* 0x000000ffff617224 */ /* 0x000fe400078e0a61 */
[----:B------:R-:W-:-:S04]  /*5e60*/  IMAD.HI.U32 R98, R15, R100, RZ ;  /* 0x000000640f627227 */ /* 0x000fc800078e00ff */
[----:B------:R-:W-:Y:S01]  /*5e70*/  @!P4 IMAD.MOV R94, RZ, RZ, -R94 ;  /* 0x000000ffff5ec224 */ /* 0x000fe200078e0a5e */
[----:B------:R-:W-:Y:S01]  /*5e80*/  ISETP.GE.AND P4, PT, R101, RZ, PT ;  /* 0x000000ff6500720c */ /* 0x000fe20003f86270 */
[----:B------:R-:W-:Y:S01]  /*5e90*/  IMAD R97, R16, R97, R99 ;  /* 0x0000006110617224 */ /* 0x000fe200078e0263 */
[----:B------:R-:W-:Y:S01]  /*5ea0*/  IABS R101, R101 ;  /* 0x0000006500657213 */ /* 0x000fe20000000000 */
[----:B------:R-:W-:Y:S02]  /*5eb0*/  @!P6 IMAD.IADD R96, R96, 0x1, -R16 ;  /* 0x000000016060e824 */ /* 0x000fe400078e0a10 */
[----:B------:R-:W-:Y:S02]  /*5ec0*/  IMAD.MOV R99, RZ, RZ, -R98 ;  /* 0x000000ffff637224 */ /* 0x000fe400078e0a62 */
[----:B------:R-:W-:Y:S01]  /*5ed0*/  @!P5 IMAD.IADD R95, R95, 0x1, -R16 ;  /* 0x000000015f5fd824 */ /* 0x000fe200078e0a10 */
[C---:B------:R-:W-:Y:S01]  /*5ee0*/  ISETP.GT.U32.AND P6, PT, R16.reuse, R96, PT ;  /* 0x000000601000720c */ /* 0x040fe20003fc4070 */
[C---:B------:R-:W-:Y:S01]  /*5ef0*/  IMAD R98, R16.reuse, R99, R100 ;  /* 0x0000006310627224 */ /* 0x040fe200078e0264 */
[----:B------:R-:W-:Y:S01]  /*5f00*/  ISETP.GT.U32.AND P5, PT, R16, R97, PT ;  /* 0x000000611000720c */ /* 0x000fe20003fa4070 */
[----:B------:R-:W-:-:S04]  /*5f10*/  IMAD.HI.U32 R99, R15, R101, RZ ;  /* 0x000000650f637227 */ /* 0x000fc800078e00ff */
[----:B------:R-:W-:-:S04]  /*5f20*/  IMAD.HI.U32 R100, R15, R102, RZ ;  /* 0x000000660f647227 */ /* 0x000fc800078e00ff */
[----:B------:R-:W-:Y:S02]  /*5f30*/  IMAD.MOV R99, RZ, RZ, -R99 ;  /* 0x000000ffff637224 */ /* 0x000fe400078e0a63 */
[----:B------:R-:W-:Y:S02]  /*5f40*/  IMAD.MOV R103, RZ, RZ, -R100 ;  /* 0x000000ffff677224 */ /* 0x000fe400078e0a64 */
[C---:B------:R-:W-:Y:S02]  /*5f50*/  IMAD R99, R16.reuse, R99, R101 ;  /* 0x0000006310637224 */ /* 0x040fe400078e0265 */
[----:B------:R-:W-:Y:S01]  /*5f60*/  IMAD R100, R16, R103, R102 ;  /* 0x0000006710647224 */ /* 0x000fe200078e0266 */
[----:B------:R-:W-:Y:S01]  /*5f70*/  IABS R103, R109 ;  /* 0x0000006d00677213 */ /* 0x000fe20000000000 */
[--C-:B------:R-:W-:Y:S01]  /*5f80*/  @!P6 IMAD.IADD R96, R96, 0x1, -R16.reuse ;  /* 0x000000016060e824 */ /* 0x100fe200078e0a10 */
[C---:B------:R-:W-:Y:S01]  /*5f90*/  ISETP.GT.U32.AND P6, PT, R16.reuse, R99, PT ;  /* 0x000000631000720c */ /* 0x040fe20003fc4070 */
[----:B------:R-:W-:Y:S01]  /*5fa0*/  @!P5 IMAD.IADD R97, R97, 0x1, -R16 ;  /* 0x000000016161d824 */ /* 0x000fe200078e0a10 */
[----:B------:R-:W-:Y:S01]  /*5fb0*/  ISETP.GT.U32.AND P5, PT, R16, R100, PT ;  /* 0x000000641000720c */ /* 0x000fe20003fa4070 */
[----:B------:R-:W-:-:S04]  /*5fc0*/  IMAD.HI.U32 R102, R15, R103, RZ ;  /* 0x000000670f667227 */ /* 0x000fc800078e00ff */
[----:B------:R-:W-:Y:S02]  /*5fd0*/  IMAD.MOV R102, RZ, RZ, -R102 ;  /* 0x000000ffff667224 */ /* 0x000fe400078e0a66 */
[----:B------:R-:W-:Y:S01]  /*5fe0*/  @!P0 IMAD.MOV R95, RZ, RZ, -R95 ;  /* 0x000000ffff5f8224 */ /* 0x000fe200078e0a5f */
[C---:B------:R-:W-:Y:S01]  /*5ff0*/  ISETP.GT.U32.AND P0, PT, R16.reuse, R98, PT ;  /* 0x000000621000720c */ /* 0x040fe20003f04070 */
[----:B------:R-:W-:Y:S02]  /*6000*/  IMAD R102, R16, R102, R103 ;  /* 0x0000006610667224 */ /* 0x000fe400078e0267 */
[--C-:B------:R-:W-:Y:S02]  /*6010*/  @!P6 IMAD.IADD R99, R99, 0x1, -R16.reuse ;  /* 0x000000016363e824 */ /* 0x100fe400078e0a10 */
[----:B------:R-:W-:Y:S02]  /*6020*/  @!P5 IMAD.IADD R100, R100, 0x1, -R16 ;  /* 0x000000016464d824 */ /* 0x000fe400078e0a10 */
[----:B------:R-:W-:Y:S01]  /*6030*/  @!P2 IMAD.MOV R96, RZ, RZ, -R96 ;  /* 0x000000ffff60a224 */ /* 0x000fe200078e0a60 */
[C---:B------:R-:W-:Y:S01]  /*6040*/  ISETP.GT.U32.AND P5, PT, R16.reuse, R99, PT ;  /* 0x000000631000720c */ /* 0x040fe20003fa4070 */
[----:B------:R-:W-:Y:S01]  /*6050*/  IMAD.HI.U32 R103, R15, R105, RZ ;  /* 0x000000690f677227 */ /* 0x000fe200078e00ff */
[----:B------:R-:W-:-:S03]  /*6060*/  ISETP.GT.U32.AND P2, PT, R16, R100, PT ;  /* 0x000000641000720c */ /* 0x000fc60003f44070 */
[----:B------:R-:W-:Y:S01]  /*6070*/  @!P0 IMAD.IADD R98, R98, 0x1, -R16 ;  /* 0x0000000162628824 */ /* 0x000fe200078e0a10 */
[----:B------:R-:W-:Y:S01]  /*6080*/  ISETP.GT.U32.AND P0, PT, R16, R97, PT ;  /* 0x000000611000720c */ /* 0x000fe20003f04070 */
[----:B------:R-:W-:-:S03]  /*6090*/  IMAD.HI.U32 R101, R15, R104, RZ ;  /* 0x000000680f657227 */ /* 0x000fc600078e00ff */
[C---:B------:R-:W-:Y:S01]  /*60a0*/  ISETP.GT.U32.AND P6, PT, R16.reuse, R98, PT ;  /* 0x000000621000720c */ /* 0x040fe20003fc4070 */
[----:B------:R-:W-:Y:S02]  /*60b0*/  IMAD.MOV R103, RZ, RZ, -R103 ;  /* 0x000000ffff677224 */ /* 0x000fe400078e0a67 */
[--C-:B------:R-:W-:Y:S01]  /*60c0*/  @!P5 IMAD.IADD R99, R99, 0x1, -R16.reuse ;  /* 0x000000016363d824 */ /* 0x100fe200078e0a10 */
[----:B------:R-:W-:Y:S01]  /*60d0*/  ISETP.GT.U32.AND P5, PT, R16, R102, PT ;  /* 0x000000661000720c */ /* 0x000fe20003fa4070 */
[----:B------:R-:W-:Y:S01]  /*60e0*/  @!P2 IMAD.IADD R100, R100, 0x1, -R16 ;  /* 0x000000016464a824 */ /* 0x000fe200078e0a10 */
[----:B------:R-:W-:Y:S01]  /*60f0*/  ISETP.GE.AND P2, PT, R108, RZ, PT ;  /* 0x000000ff6c00720c */ /* 0x000fe20003f46270 */
[----:B------:R-:W-:Y:S01]  /*6100*/  IMAD.MOV R101, RZ, RZ, -R101 ;  /* 0x000000ffff657224 */ /* 0x000fe200078e0a65 */
[----:B------:R-:W-:Y:S01]  /*6110*/  IABS R108, R112 ;  /* 0x00000070006c7213 */ /* 0x000fe20000000000 */
[C---:B------:R-:W-:Y:S02]  /*6120*/  IMAD R103, R16.reuse, R103, R105 ;  /* 0x0000006710677224 */ /* 0x040fe400078e0269 */
[----:B------:R-:W-:-:S02]  /*6130*/  IMAD R101, R16, R101, R104 ;  /* 0x0000006510657224 */ /* 0x000fc400078e0268 */
[----:B------:R-:W-:-:S04]  /*6140*/  IMAD.HI.U32 R105, R15, R108, RZ ;  /* 0x0000006c0f697227 */ /* 0x000fc800078e00ff */
[--C-:B------:R-:W-:Y:S02]  /*6150*/  @!P5 IMAD.IADD R102, R102, 0x1, -R16.reuse ;  /* 0x000000016666d824 */ /* 0x100fe400078e0a10 */
[----:B------:R-:W-:Y:S02]  /*6160*/  IMAD.MOV R105, RZ, RZ, -R105 ;  /* 0x000000ffff697224 */ /* 0x000fe400078e0a69 */
[----:B------:R-:W-:Y:S01]  /*6170*/  @!P0 IMAD.IADD R97, R97, 0x1, -R16 ;  /* 0x0000000161618824 */ /* 0x000fe200078e0a10 */
[C---:B------:R-:W-:Y:S01]  /*6180*/  ISETP.GT.U32.AND P5, PT, R16.reuse, R102, PT ;  /* 0x000000661000720c */ /* 0x040fe20003fa4070 */
[C---:B------:R-:W-:Y:S01]  /*6190*/  IMAD R105, R16.reuse, R105, R108 ;  /* 0x0000006910697224 */ /* 0x040fe200078e026c */
[----:B------:R-:W-:Y:S01]  /*61a0*/  ISETP.GT.U32.AND P0, PT, R16, R101, PT ;  /* 0x000000651000720c */ /* 0x000fe20003f04070 */
[----:B------:R-:W-:Y:S01]  /*61b0*/  @!P6 IMAD.IADD R98, R98, 0x1, -R16 ;  /* 0x000000016262e824 */ /* 0x000fe200078e0a10 */
[----:B------:R-:W-:Y:S01]  /*61c0*/  ISETP.GE.AND P6, PT, R107, RZ, PT ;  /* 0x000000ff6b00720c */ /* 0x000fe20003fc6270 */
[----:B------:R-:W-:Y:S01]  /*61d0*/  IMAD.HI.U32 R104, R15, R106, RZ ;  /* 0x0000006a0f687227 */ /* 0x000fe200078e00ff */
[----:B------:R-:W-:-:S03]  /*61e0*/  IABS R108, R113 ;  /* 0x00000071006c7213 */ /* 0x000fc60000000000 */
[----:B------:R-:W-:Y:S02]  /*61f0*/  IMAD.MOV R107, RZ, RZ, -R104 ;  /* 0x000000ffff6b7224 */ /* 0x000fe400078e0a68 */
[----:B------:R-:W-:Y:S02]  /*6200*/  @!P1 IMAD.MOV R97, RZ, RZ, -R97 ;  /* 0x000000ffff619224 */ /* 0x000fe400078e0a61 */
[--C-:B------:R-:W-:Y:S01]  /*6210*/  @!P5 IMAD.IADD R102, R102, 0x1, -R16.reuse ;  /* 0x000000016666d824 */ /* 0x100fe200078e0a10 */
[C---:B------:R-:W-:Y:S01]  /*6220*/  ISETP.GT.U32.AND P5, PT, R16.reuse, R105, PT ;  /* 0x000000691000720c */ /* 0x040fe20003fa4070 */
[----:B------:R-:W-:Y:S01]  /*6230*/  @!P0 IMAD.IADD R101, R101, 0x1, -R16 ;  /* 0x0000000165658824 */ /* 0x000fe200078e0a10 */
[----:B------:R-:W-:Y:S01]  /*6240*/  ISETP.GE.AND P0, PT, R109, RZ, PT ;  /* 0x000000ff6d00720c */ /* 0x000fe20003f06270 */
[C---:B------:R-:W-:Y:S02]  /*6250*/  IMAD R104, R16.reuse, R107, R106 ;  /* 0x0000006b10687224 */ /* 0x040fe400078e026a */
[----:B------:R-:W-:Y:S01]  /*6260*/  @!P4 IMAD.MOV R99, RZ, RZ, -R99 ;  /* 0x000000ffff63c224 */ /* 0x000fe200078e0a63 */
[----:B------:R-:W-:Y:S01]  /*6270*/  ISETP.GT.U32.AND P1, PT, R16, R101, PT ;  /* 0x000000651000720c */ /* 0x000fe20003f24070 */
[----:B------:R-:W-:Y:S01]  /*6280*/  @!P6 IMAD.MOV R100, RZ, RZ, -R100 ;  /* 0x000000ffff64e224 */ /* 0x000fe200078e0a64 */
[----:B------:R-:W-:Y:S01]  /*6290*/  ISETP.GE.AND P4, PT, R110, RZ, PT ;  /* 0x000000ff6e00720c */ /* 0x000fe20003f86270 */
[----:B------:R-:W-:Y:S01]  /*62a0*/  @!P3 IMAD.MOV R98, RZ, RZ, -R98 ;  /* 0x000000ffff62b224 */ /* 0x000fe200078e0a62 */
[C---:B------:R-:W-:Y:S01]  /*62b0*/  ISETP.GT.U32.AND P6, PT, R16.reuse, R104, PT ;  /* 0x000000681000720c */ /* 0x040fe20003fc4070 */
[----:B------:R-:W-:Y:S01]  /*62c0*/  IMAD.HI.U32 R106, R15, R108, RZ ;  /* 0x0000006c0f6a7227 */ /* 0x000fe200078e00ff */
[----:B------:R-:W-:-:S02]  /*62d0*/  ISETP.GT.U32.AND P3, PT, R16, R103, PT ;  /* 0x000000671000720c */ /* 0x000fc40003f64070 */
[----:B------:R-:W-:Y:S01]  /*62e0*/  IABS R110, R114 ;  /* 0x00000072006e7213 */ /* 0x000fe20000000000 */
[----:B------:R-:W-:Y:S02]  /*62f0*/  @!P5 IMAD.IADD R105, R105, 0x1, -R16 ;  /* 0x000000016969d824 */ /* 0x000fe400078e0a10 */
[----:B------:R-:W-:Y:S02]  /*6300*/  IMAD.MOV R109, RZ, RZ, -R106 ;  /* 0x000000ffff6d7224 */ /* 0x000fe400078e0a6a */
[----:B------:R-:W-:Y:S01]  /*6310*/  IMAD.HI.U32 R107, R15, R110, RZ ;  /* 0x0000006e0f6b7227 */ /* 0x000fe200078e00ff */
[----:B------:R-:W-:-:S03]  /*6320*/  ISETP.GT.U32.AND P5, PT, R16, R105, PT ;  /* 0x000000691000720c */ /* 0x000fc60003fa4070 */
[----:B------:R-:W-:Y:S02]  /*6330*/  IMAD.MOV R107, RZ, RZ, -R107 ;  /* 0x000000ffff6b7224 */ /* 0x000fe400078e0a6b */
[--C-:B------:R-:W-:Y:S01]  /*6340*/  @!P1 IMAD.IADD R101, R101, 0x1, -R16.reuse ;  /* 0x0000000165659824 */ /* 0x100fe200078e0a10 */
[----:B------:R-:W-:Y:S01]  /*6350*/  ISETP.GE.AND P1, PT, R111, RZ, PT ;  /* 0x000000ff6f00720c */ /* 0x000fe20003f26270 */
[--C-:B------:R-:W-:Y:S01]  /*6360*/  @!P6 IMAD.IADD R104, R104, 0x1, -R16.reuse ;  /* 0x000000016868e824 */ /* 0x100fe200078e0a10 */
[----:B------:R-:W-:Y:S01]  /*6370*/  IABS R111, R115 ;  /* 0x00000073006f7213 */ /* 0x000fe20000000000 */
[----:B------:R-:W-:Y:S01]  /*6380*/  @!P3 IMAD.IADD R103, R103, 0x1, -R16 ;  /* 0x000000016767b824 */ /* 0x000fe200078e0a10 */
[----:B------:R-:W-:Y:S01]  /*6390*/  ISETP.GE.AND P3, PT, R112, RZ, PT ;  /* 0x000000ff7000720c */ /* 0x000fe20003f66270 */
[C---:B------:R-:W-:Y:S01]  /*63a0*/  IMAD R107, R16.reuse, R107, R110 ;  /* 0x0000006b106b7224 */ /* 0x040fe200078e026e */
[----:B------:R-:W-:Y:S01]  /*63b0*/  IABS R112, R116 ;  /* 0x0000007400707213 */ /* 0x000fe20000000000 */
[----:B------:R-:W-:Y:S01]  /*63c0*/  @!P2 IMAD.MOV R101, RZ, RZ, -R101 ;  /* 0x000000ffff65a224 */ /* 0x000fe200078e0a65 */
[C---:B------:R-:W-:Y:S01]  /*63d0*/  ISETP.GT.U32.AND P2, PT, R16.reuse, R104, PT ;  /* 0x000000681000720c */ /* 0x040fe20003f44070 */
[----:B------:R-:W-:Y:S01]  /*63e0*/  @!P5 IMAD.IADD R105, R105, 0x1, -R16 ;  /* 0x000000016969d824 */ /* 0x000fe200078e0a10 */
[C---:B------:R-:W-:Y:S01]  /*63f0*/  ISETP.GT.U32.AND P6, PT, R16.reuse, R103, PT ;  /* 0x000000671000720c */ /* 0x040fe20003fc4070 */
[C---:B------:R-:W-:Y:S01]  /*6400*/  IMAD R106, R16.reuse, R109, R108 ;  /* 0x0000006d106a7224 */ /* 0x040fe200078e026c */
[----:B------:R-:W-:Y:S01]  /*6410*/  ISETP.GT.U32.AND P5, PT, R16, R107, PT ;  /* 0x0000006b1000720c */ /* 0x000fe20003fa4070 */
[----:B------:R-:W-:-:S04]  /*6420*/  IMAD.HI.U32 R108, R15, R111, RZ ;  /* 0x0000006f0f6c7227 */ /* 0x000fc800078e00ff */
[----:B------:R-:W-:-:S04]  /*6430*/  IMAD.HI.U32 R109, R15, R112, RZ ;  /* 0x000000700f6d7227 */ /* 0x000fc800078e00ff */
[--C-:B------:R-:W-:Y:S01]  /*6440*/  @!P2 IMAD.IADD R104, R104, 0x1, -R16.reuse ;  /* 0x000000016868a824 */ /* 0x100fe200078e0a10 */
[----:B------:R-:W-:Y:S01]  /*6450*/  ISETP.GE.AND P2, PT, R113, RZ, PT ;  /* 0x000000ff7100720c */ /* 0x000fe20003f46270 */
[--C-:B------:R-:W-:Y:S01]  /*6460*/  @!P6 IMAD.IADD R103, R103, 0x1, -R16.reuse ;  /* 0x000000016767e824 */ /* 0x100fe200078e0a10 */
[----:B------:R-:W-:Y:S01]  /*6470*/  IABS R113, R117 ;  /* 0x0000007500717213 */ /* 0x000fe20000000000 */
[----:B------:R-:W-:Y:S01]  /*6480*/  @!P5 IMAD.IADD R107, R107, 0x1, -R16 ;  /* 0x000000016b6bd824 */ /* 0x000fe200078e0a10 */
[C---:B------:R-:W-:Y:S01]  /*6490*/  ISETP.GT.U32.AND P6, PT, R16.reuse, R106, PT ;  /* 0x0000006a1000720c */ /* 0x040fe20003fc4070 */
[----:B------:R-:W-:Y:S02]  /*64a0*/  @!P4 IMAD.MOV R103, RZ, RZ, -R103 ;  /* 0x000000ffff67c224 */ /* 0x000fe400078e0a67 */
[----:B------:R-:W-:Y:S01]  /*64b0*/  IMAD.HI.U32 R110, R15, R113, RZ ;  /* 0x000000710f6e7227 */ /* 0x000fe200078e00ff */
[----:B------:R-:W-:-:S03]  /*64c0*/  ISETP.GT.U32.AND P4, PT, R16, R107, PT ;  /* 0x0000006b1000720c */ /* 0x000fc60003f84070 */
[----:B------:R-:W-:Y:S02]  /*64d0*/  IMAD.MOV R110, RZ, RZ, -R110 ;  /* 0x000000ffff6e7224 */ /* 0x000fe400078e0a6e */
[----:B------:R-:W-:Y:S02]  /*64e0*/  IMAD.MOV R108, RZ, RZ, -R108 ;  /* 0x000000ffff6c7224 */ /* 0x000fe400078e0a6c */
[C---:B------:R-:W-:Y:S02]  /*64f0*/  IMAD R110, R16.reuse, R110, R113 ;  /* 0x0000006e106e7224 */ /* 0x040fe400078e0271 */
[----:B------:R-:W-:Y:S02]  /*6500*/  IMAD.MOV R109, RZ, RZ, -R109 ;  /* 0x000000ffff6d7224 */ /* 0x000fe400078e0a6d */
[C---:B------:R-:W-:Y:S02]  /*6510*/  IMAD R108, R16.reuse, R108, R111 ;  /* 0x0000006c106c7224 */ /* 0x040fe400078e026f */
[----:B------:R-:W-:Y:S01]  /*6520*/  @!P4 IMAD.IADD R107, R107, 0x1, -R16 ;  /* 0x000000016b6bc824 */ /* 0x000fe200078e0a10 */
[C---:B------:R-:W-:Y:S01]  /*6530*/  ISETP.GT.U32.AND P4, PT, R16.reuse, R110, PT ;  /* 0x0000006e1000720c */ /* 0x040fe20003f84070 */
[C---:B------:R-:W-:Y:S01]  /*6540*/  IMAD R109, R16.reuse, R109, R112 ;  /* 0x0000006d106d7224 */ /* 0x040fe200078e0270 */
[----:B------:R-:W-:Y:S01]  /*6550*/  IABS R112, R118 ;  /* 0x0000007600707213 */ /* 0x000fe20000000000 */
[----:B------:R-:W-:Y:S01]  /*6560*/  @!P1 IMAD.MOV R104, RZ, RZ, -R104 ;  /* 0x000000ffff689224 */ /* 0x000fe200078e0a68 */
[C---:B------:R-:W-:Y:S01]  /*6570*/  ISETP.GT.U32.AND P5, PT, R16.reuse, R108, PT ;  /* 0x0000006c1000720c */ /* 0x040fe20003fa4070 */
[----:B------:R-:W-:Y:S01]  /*6580*/  @!P3 IMAD.MOV R105, RZ, RZ, -R105 ;  /* 0x000000ffff69b224 */ /* 0x000fe200078e0a69 */
[----:B------:R-:W-:Y:S01]  /*6590*/  ISETP.GE.AND P1, PT, R115, RZ, PT ;  /* 0x000000ff7300720c */ /* 0x000fe20003f26270 */
[----:B------:R-:W-:Y:S01]  /*65a0*/  IMAD.HI.U32 R111, R15, R112, RZ ;  /* 0x000000700f6f7227 */ /* 0x000fe200078e00ff */
[----:B------:R-:W-:-:S02]  /*65b0*/  ISETP.GT.U32.AND P3, PT, R16, R109, PT ;  /* 0x0000006d1000720c */ /* 0x000fc40003f64070 */
[----:B------:R-:W-:Y:S01]  /*65c0*/  LOP3.LUT R115, R17, 0xf0, RZ, 0xfc, !PT ;  /* 0x000000f011737812 */ /* 0x000fe200078efcff */
        /* <DEDUP_REMOVED lines=9> */
[----:B------:R-:W-:Y:S01]  /*6660*/  @!P5 IMAD.IADD R108, R108, 0x1, -R16 ;  /* 0x000000016c6cd824 */ /* 0x000fe200078e0a10 */
[----:B------:R-:W-:Y:S01]  /*6670*/  ISETP.GE.AND P5, PT, R117, RZ, PT ;  /* 0x000000ff7500720c */ /* 0x000fe20003fa6270 */
[----:B------:R-:W-:Y:S01]  /*6680*/  IMAD.HI.U32 R112, R15, R113, RZ ;  /* 0x000000710f707227 */ /* 0x000fe200078e00ff */
[----:B------:R-:W-:-:S03]  /*6690*/  LOP3.LUT R117, R17, 0xf2, RZ, 0xfc, !PT ;  /* 0x000000f211757812 */ /* 0x000fc600078efcff */
[----:B------:R-:W-:Y:S01]  /*66a0*/  @!P3 IMAD.IADD R109, R109, 0x1, -R16 ;  /* 0x000000016d6db824 */ /* 0x000fe200078e0a10 */
[----:B------:R-:W-:Y:S01]  /*66b0*/  ISETP.GT.U32.AND P3, PT, R16, R108, PT ;  /* 0x0000006c1000720c */ /* 0x000fe20003f64070 */
[----:B------:R-:W-:Y:S01]  /*66c0*/  IMAD.MOV R112, RZ, RZ, -R112 ;  /* 0x000000ffff707224 */ /* 0x000fe200078e0a70 */
[----:B------:R-:W-:Y:S01]  /*66d0*/  IABS R114, R117 ;  /* 0x0000007500727213 */ /* 0x000fe20000000000 */
[--C-:B------:R-:W-:Y:S01]  /*66e0*/  @!P0 IMAD.IADD R106, R106, 0x1, -R16.reuse ;  /* 0x000000016a6a8824 */ /* 0x100fe200078e0a10 */
[----:B------:R-:W-:Y:S01]  /*66f0*/  ISETP.GE.AND P0, PT, R116, RZ, PT ;  /* 0x000000ff7400720c */ /* 0x000fe20003f06270 */
[----:B------:R-:W-:Y:S01]  /*6700*/  IMAD R112, R16, R112, R113 ;  /* 0x0000007010707224 */ /* 0x000fe200078e0271 */
[----:B------:R-:W-:Y:S01]  /*6710*/  IABS R116, R119 ;  /* 0x0000007700747213 */ /* 0x000fe20000000000 */
[----:B------:R-:W-:Y:S02]  /*6720*/  @!P4 IMAD.IADD R110, R110, 0x1, -R16 ;  /* 0x000000016e6ec824 */ /* 0x000fe400078e0a10 */
[----:B------:R-:W-:Y:S01]  /*6730*/  @!P2 IMAD.MOV R106, RZ, RZ, -R106 ;  /* 0x000000ffff6aa224 */ /* 0x000fe200078e0a6a */
[C---:B------:R-:W-:Y:S01]  /*6740*/  ISETP.GT.U32.AND P4, PT, R16.reuse, R112, PT ;  /* 0x000000701000720c */ /* 0x040fe20003f84070 */
[----:B------:R-:W-:Y:S01]  /*6750*/  IMAD.HI.U32 R113, R15, R114, RZ ;  /* 0x000000720f717227 */ /* 0x000fe200078e00ff */
[----:B------:R-:W-:-:S03]  /*6760*/  ISETP.GT.U32.AND P2, PT, R16, R109, PT ;  /* 0x0000006d1000720c */ /* 0x000fc60003f44070 */
[----:B------:R-:W-:Y:S01]  /*6770*/  @!P3 IMAD.IADD R108, R108, 0x1, -R16 ;  /* 0x000000016c6cb824 */ /* 0x000fe200078e0a10 */
[----:B------:R-:W-:Y:S01]  /*6780*/  ISETP.GT.U32.AND P3, PT, R16, R111, PT ;  /* 0x0000006f1000720c */ /* 0x000fe20003f64070 */
[----:B------:R-:W-:Y:S02]  /*6790*/  IMAD.MOV R113, RZ, RZ, -R113 ;  /* 0x000000ffff717224 */ /* 0x000fe400078e0a71 */
[----:B------:R-:W-:Y:S01]  /*67a0*/  @!P6 IMAD.MOV R107, RZ, RZ, -R107 ;  /* 0x000000ffff6be224 */ /* 0x000fe200078e0a6b */
[----:B------:R-:W-:Y:S01]  /*67b0*/  ISETP.GE.AND P6, PT, R118, RZ, PT ;  /* 0x000000ff7600720c */ /* 0x000fe20003fc6270 */
[----:B------:R-:W-:Y:S01]  /*67c0*/  IMAD R113, R16, R113, R114 ;  /* 0x0000007110717224 */ /* 0x000fe200078e0272 */
[----:B------:R-:W-:Y:S01]  /*67d0*/  IABS R118, R120 ;  /* 0x0000007800767213 */ /* 0x000fe20000000000 */
[--C-:B------:R-:W-:Y:S02]  /*67e0*/  @!P4 IMAD.IADD R112, R112, 0x1, -R16.reuse ;  /* 0x000000017070c824 */ /* 0x100fe400078e0a10 */
[----:B------:R-:W-:Y:S01]  /*67f0*/  @!P2 IMAD.IADD R109, R109, 0x1, -R16 ;  /* 0x000000016d6da824 */ /* 0x000fe200078e0a10 */
[----:B------:R-:W-:Y:S01]  /*6800*/  ISETP.GE.AND P2, PT, R115, RZ, PT ;  /* 0x000000ff7300720c */ /* 0x000fe20003f46270 */
[----:B------:R-:W-:Y:S01]  /*6810*/  IMAD.HI.U32 R114, R15, R116, RZ ;  /* 0x000000740f727227 */ /* 0x000fe200078e00ff */
[----:B------:R-:W-:-:S03]  /*6820*/  ISETP.GT.U32.AND P4, PT, R16, R112, PT ;  /* 0x000000701000720c */ /* 0x000fc60003f84070 */
[----:B------:R-:W-:Y:S01]  /*6830*/  @!P3 IMAD.IADD R111, R111, 0x1, -R16 ;  /* 0x000000016f6fb824 */ /* 0x000fe200078e0a10 */
[----:B------:R-:W-:Y:S01]  /*6840*/  ISETP.GE.AND P3, PT, R117, RZ, PT ;  /* 0x000000ff7500720c */ /* 0x000fe20003f66270 */
[----:B------:R-:W-:Y:S01]  /*6850*/  @!P0 IMAD.MOV R109, RZ, RZ, -R109 ;  /* 0x000000ffff6d8224 */ /* 0x000fe200078e0a6d */
[C---:B------:R-:W-:Y:S01]  /*6860*/  ISETP.GT.U32.AND P0, PT, R16.reuse, R113, PT ;  /* 0x000000711000720c */ /* 0x040fe20003f04070 */
[----:B------:R-:W-:Y:S01]  /*6870*/  @!P1 IMAD.MOV R108, RZ, RZ, -R108 ;  /* 0x000000ffff6c9224 */ /* 0x000fe200078e0a6c */
[----:B------:R-:W-:Y:S01]  /*6880*/  ISETP.GT.U32.AND P1, PT, R16, R111, PT ;  /* 0x0000006f1000720c */ /* 0x000fe20003f24070 */
[----:B------:R-:W-:Y:S02]  /*6890*/  IMAD.MOV R117, RZ, RZ, -R114 ;  /* 0x000000ffff757224 */ /* 0x000fe400078e0a72 */
[----:B------:R-:W-:-:S04]  /*68a0*/  IMAD.HI.U32 R115, R15, R118, RZ ;  /* 0x000000760f737227 */ /* 0x000fc800078e00ff */
[----:B------:R-:W-:Y:S01]  /*68b0*/  IMAD R114, R16, R117, R116 ;  /* 0x0000007510727224 */ /* 0x000fe200078e0274 */
[----:B------:R-:W-:Y:S01]  /*68c0*/  LOP3.LUT R117, R17, 0xfa, RZ, 0xfc, !PT ;  /* 0x000000fa11757812 */ /* 0x000fe200078efcff */
[--C-:B------:R-:W-:Y:S02]  /*68d0*/  @!P4 IMAD.IADD R112, R112, 0x1, -R16.reuse ;  /* 0x000000017070c824 */ /* 0x100fe400078e0a10 */
[----:B------:R-:W-:Y:S01]  /*68e0*/  IMAD.MOV R115, RZ, RZ, -R115 ;  /* 0x000000ffff737224 */ /* 0x000fe200078e0a73 */
[----:B------:R-:W-:Y:S01]  /*68f0*/  ISETP.GT.U32.AND P4, PT, R16, R114, PT ;  /* 0x000000721000720c */ /* 0x000fe20003f84070 */
[--C-:B------:R-:W-:Y:S02]  /*6900*/  @!P0 IMAD.IADD R113, R113, 0x1, -R16.reuse ;  /* 0x0000000171718824 */ /* 0x100fe400078e0a10 */
[----:B------:R-:W-:Y:S01]  /*6910*/  @!P1 IMAD.IADD R111, R111, 0x1, -R16 ;  /* 0x000000016f6f9824 */ /* 0x000fe200078e0a10 */
[----:B------:R-:W-:Y:S01]  /*6920*/  ISETP.GE.AND P1, PT, R120, RZ, PT ;  /* 0x000000ff7800720c */ /* 0x000fe20003f26270 */
[C---:B------:R-:W-:Y:S01]  /*6930*/  IMAD R115, R16.reuse, R115, R118 ;  /* 0x0000007310737224 */ /* 0x040fe200078e0276 */
[C---:B------:R-:W-:Y:S01]  /*6940*/  ISETP.GT.U32.AND P0, PT, R16.reuse, R113, PT ;  /* 0x000000711000720c */ /* 0x040fe20003f04070 */
[----:B------:R-:W-:Y:S01]  /*6950*/  @!P6 IMAD.MOV R111, RZ, RZ, -R111 ;  /* 0x000000ffff6fe224 */ /* 0x000fe200078e0a6f */
[----:B------:R-:W-:Y:S01]  /*6960*/  IABS R120, R117 ;  /* 0x0000007500787213 */ /* 0x000fe20000000000 */
[----:B------:R-:W-:Y:S01]  /*6970*/  @!P5 IMAD.MOV R110, RZ, RZ, -R110 ;  /* 0x000000ffff6ed224 */ /* 0x000fe200078e0a6e */
[----:B------:R-:W-:Y:S01]  /*6980*/  ISETP.GT.U32.AND P6, PT, R16, R115, PT ;  /* 0x000000731000720c */ /* 0x000fe20003fc4070 */
[----:B------:R-:W-:Y:S01]  /*6990*/  IMAD.HI.U32 R118, R15, R121, RZ ;  /* 0x000000790f767227 */ /* 0x000fe200078e00ff */
[----:B------:R-:W-:-:S02]  /*69a0*/  ISETP.GE.AND P5, PT, R119, RZ, PT ;  /* 0x000000ff7700720c */ /* 0x000fc40003fa6270 */
[----:B------:R-:W-:Y:S01]  /*69b0*/  IABS R119, R122 ;  /* 0x0000007a00777213 */ /* 0x000fe20000000000 */
[----:B------:R-:W-:Y:S02]  /*69c0*/  @!P4 IMAD.IADD R114, R114, 0x1, -R16 ;  /* 0x000000017272c824 */ /* 0x000fe400078e0a10 */
[----:B------:R-:W-:Y:S02]  /*69d0*/  IMAD.MOV R118, RZ, RZ, -R118 ;  /* 0x000000ffff767224 */ /* 0x000fe400078e0a76 */
[----:B------:R-:W-:Y:S01]  /*69e0*/  @!P0 IMAD.IADD R113, R113, 0x1, -R16 ;  /* 0x0000000171718824 */ /* 0x000fe200078e0a10 */
[----:B------:R-:W-:Y:S01]  /*69f0*/  ISETP.GT.U32.AND P4, PT, R16, R114, PT ;  /* 0x000000721000720c */ /* 0x000fe20003f84070 */
[----:B------:R-:W-:Y:S01]  /*6a00*/  IMAD.HI.U32 R116, R15, R119, RZ ;  /* 0x000000770f747227 */ /* 0x000fe200078e00ff */
[----:B------:R-:W-:-:S03]  /*6a10*/  ISETP.GE.AND P0, PT, R117, RZ, PT ;  /* 0x000000ff7500720c */ /* 0x000fc60003f06270 */
[----:B------:R-:W-:-:S04]  /*6a20*/  IMAD.HI.U32 R117, R15, R120, RZ ;  /* 0x000000780f757227 */ /* 0x000fc800078e00ff */
[--C-:B------:R-:W-:Y:S02]  /*6a30*/  @!P6 IMAD.IADD R115, R115, 0x1, -R16.reuse ;  /* 0x000000017373e824 */ /* 0x100fe400078e0a10 */
[----:B------:R-:W-:Y:S02]  /*6a40*/  IMAD.MOV R117, RZ, RZ, -R117 ;  /* 0x000000ffff757224 */ /* 0x000fe400078e0a75 */
[----:B------:R-:W-:Y:S01]  /*6a50*/  @!P4 IMAD.IADD R114, R114, 0x1, -R16 ;  /* 0x000000017272c824 */ /* 0x000fe200078e0a10 */
[C---:B------:R-:W-:Y:S01]  /*6a60*/  ISETP.GT.U32.AND P6, PT, R16.reuse, R115, PT ;  /* 0x000000731000720c */ /* 0x040fe20003fc4070 */
[C---:B------:R-:W-:Y:S02]  /*6a70*/  IMAD R117, R16.reuse, R117, R120 ;  /* 0x0000007510757224 */ /* 0x040fe400078e0278 */
[----:B------:R-:W-:Y:S02]  /*6a80*/  @!P5 IMAD.MOV R114, RZ, RZ, -R114 ;  /* 0x000000ffff72d224 */ /* 0x000fe400078e0a72 */
[----:B------:R-:W-:Y:S01]  /*6a90*/  IMAD.MOV R116, RZ, RZ, -R116 ;  /* 0x000000ffff747224 */ /* 0x000fe200078e0a74 */
[C---:B------:R-:W-:Y:S01]  /*6aa0*/  ISETP.GT.U32.AND P5, PT, R16.reuse, R117, PT ;  /* 0x000000751000720c */ /* 0x040fe20003fa4070 */
[----:B------:R-:W-:-:S02]  /*6ab0*/  IMAD R118, R16, R118, R121 ;  /* 0x0000007610767224 */ /* 0x000fc400078e0279 */
[----:B------:R-:W-:Y:S01]  /*6ac0*/  IMAD R116, R16, R116, R119 ;  /* 0x0000007410747224 */ /* 0x000fe200078e0277 */
[----:B------:R-:W-:Y:S01]  /*6ad0*/  LOP3.LUT R119, R17, 0xfe, RZ, 0xfc, !PT ;  /* 0x000000fe11777812 */ /* 0x000fe200078efcff */
[----:B------:R-:W-:Y:S01]  /*6ae0*/  @!P2 IMAD.MOV R112, RZ, RZ, -R112 ;  /* 0x000000ffff70a224 */ /* 0x000fe200078e0a70 */
[----:B------:R-:W-:Y:S01]  /*6af0*/  ISETP.GE.AND P2, PT, R122, RZ, PT ;  /* 0x000000ff7a00720c */ /* 0x000fe20003f46270 */
[--C-:B------:R-:W-:Y:S01]  /*6b00*/  @!P6 IMAD.IADD R115, R115, 0x1, -R16.reuse ;  /* 0x000000017373e824 */ /* 0x100fe200078e0a10 */
[----:B------:R-:W-:Y:S01]  /*6b10*/  IABS R122, R119 ;  /* 0x00000077007a7213 */ /* 0x000fe20000000000 */
[----:B------:R-:W-:Y:S01]  /*6b20*/  @!P3 IMAD.MOV R113, RZ, RZ, -R113 ;  /* 0x000000ffff71b224 */ /* 0x000fe200078e0a71 */
[----:B------:R-:W-:Y:S01]  /*6b30*/  ISETP.GE.AND P6, PT, R119, RZ, PT ;  /* 0x000000ff7700720c */ /* 0x000fe20003fc6270 */
[----:B------:R-:W-:Y:S01]  /*6b40*/  @!P1 IMAD.MOV R115, RZ, RZ, -R115 ;  /* 0x000000ffff739224 */ /* 0x000fe200078e0a73 */
[C---:B------:R-:W-:Y:S01]  /*6b50*/  ISETP.GT.U32.AND P1, PT, R16.reuse, R118, PT ;  /* 0x000000761000720c */ /* 0x040fe20003f24070 */
[----:B------:R-:W-:Y:S01]  /*6b60*/  @!P5 IMAD.IADD R117, R117, 0x1, -R16 ;  /* 0x000000017575d824 */ /* 0x000fe200078e0a10 */
[----:B------:R-:W-:Y:S01]  /*6b70*/  ISETP.GT.U32.AND P4, PT, R16, R116, PT ;  /* 0x000000741000720c */ /* 0x000fe20003f84070 */
[----:B------:R-:W-:Y:S01]  /*6b80*/  IMAD.HI.U32 R119, R15, R122, RZ ;  /* 0x0000007a0f777227 */ /* 0x000fe200078e00ff */
[----:B------:R-:W-:-:S02]  /*6b90*/  ISETP.GE.AND P3, PT, R123, RZ, PT ;  /* 0x000000ff7b00720c */ /* 0x000fc40003f66270 */
[----:B------:R-:W-:Y:S01]  /*6ba0*/  ISETP.GT.U32.AND P5, PT, R16, R117, PT ;  /* 0x000000751000720c */ /* 0x000fe20003fa4070 */
[----:B------:R-:W-:Y:S01]  /*6bb0*/  IMAD.MOV R119, RZ, RZ, -R119 ;  /* 0x000000ffff777224 */ /* 0x000fe200078e0a77 */
[----:B------:R-:W-:Y:S01]  /*6bc0*/  IABS R123, R126 ;  /* 0x0000007e007b7213 */ /* 0x000fe20000000000 */
[----:B------:R-:W-:-:S04]  /*6bd0*/  IMAD.HI.U32 R121, R15, R124, RZ ;  /* 0x0000007c0f797227 */ /* 0x000fc800078e00ff */
[----:B------:R-:W-:Y:S02]  /*6be0*/  @!P1 IMAD.IADD R118, R118, 0x1, -R16 ;  /* 0x0000000176769824 */ /* 0x000fe400078e0a10 */
[----:B------:R-:W-:Y:S02]  /*6bf0*/  IMAD R119, R16, R119, R122 ;  /* 0x0000007710777224 */ /* 0x000fe400078e027a */
[--C-:B------:R-:W-:Y:S01]  /*6c00*/  @!P4 IMAD.IADD R116, R116, 0x1, -R16.reuse ;  /* 0x000000017474c824 */ /* 0x100fe200078e0a10 */
[C---:B------:R-:W-:Y:S01]  /*6c10*/  ISETP.GT.U32.AND P1, PT, R16.reuse, R118, PT ;  /* 0x000000761000720c */ /* 0x040fe20003f24070 */
[----:B------:R-:W-:Y:S01]  /*6c20*/  @!P5 IMAD.IADD R117, R117, 0x1, -R16 ;  /* 0x000000017575d824 */ /* 0x000fe200078e0a10 */
[C---:B------:R-:W-:Y:S01]  /*6c30*/  ISETP.GT.U32.AND P5, PT, R16.reuse, R119, PT ;  /* 0x000000771000720c */ /* 0x040fe20003fa4070 */
[----:B------:R-:W-:Y:S01]  /*6c40*/  IMAD.HI.U32 R122, R15, R125, RZ ;  /* 0x0000007d0f7a7227 */ /* 0x000fe200078e00ff */
[----:B------:R-:W-:-:S03]  /*6c50*/  ISETP.GT.U32.AND P4, PT, R16, R116, PT ;  /* 0x000000741000720c */ /* 0x000fc60003f84070 */
[----:B------:R-:W-:Y:S02]  /*6c60*/  IMAD.MOV R122, RZ, RZ, -R122 ;  /* 0x000000ffff7a7224 */ /* 0x000fe400078e0a7a */
[----:B------:R-:W-:-:S04]  /*6c70*/  IMAD.HI.U32 R120, R15, R123, RZ ;  /* 0x0000007b0f787227 */ /* 0x000fc800078e00ff */
[----:B------:R-:W-:Y:S02]  /*6c80*/  IMAD R122, R16, R122, R125 ;  /* 0x0000007a107a7224 */ /* 0x000fe400078e027d */
[--C-:B------:R-:W-:Y:S02]  /*6c90*/  @!P1 IMAD.IADD R118, R118, 0x1, -R16.reuse ;  /* 0x0000000176769824 */ /* 0x100fe400078e0a10 */
[----:B------:R-:W-:Y:S01]  /*6ca0*/  @!P0 IMAD.MOV R117, RZ, RZ, -R117 ;  /* 0x000000ffff758224 */ /* 0x000fe200078e0a75 */
[----:B------:R-:W-:Y:S01]  /*6cb0*/  ISETP.GE.AND P0, PT, R127, RZ, PT ;  /* 0x000000ff7f00720c */ /* 0x000fe20003f06270 */
[----:B------:R-:W-:Y:S01]  /*6cc0*/  @!P5 IMAD.IADD R119, R119, 0x1, -R16 ;  /* 0x000000017777d824 */ /* 0x000fe200078e0a10 */
[----:B------:R-:W-:Y:S01]  /*6cd0*/  LOP3.LUT R127, R17, 0x106, RZ, 0xfc, !PT ;  /* 0x00000106117f7812 */ /* 0x000fe200078efcff */
[----:B------:R-:W-:Y:S01]  /*6ce0*/  @!P3 IMAD.MOV R118, RZ, RZ, -R118 ;  /* 0x000000ffff76b224 */ /* 0x000fe200078e0a76 */
[C---:B------:R-:W-:Y:S01]  /*6cf0*/  ISETP.GT.U32.AND P3, PT, R16.reuse, R122, PT ;  /* 0x0000007a1000720c */ /* 0x040fe20003f64070 */
[----:B------:R-:W-:Y:S01]  /*6d00*/  IMAD.MOV R121, RZ, RZ, -R121 ;  /* 0x000000ffff797224 */ /* 0x000fe200078e0a79 */
[----:B------:R-:W-:Y:S01]  /*6d10*/  ISETP.GT.U32.AND P5, PT, R16, R119, PT ;  /* 0x000000771000720c */ /* 0x000fe20003fa4070 */
[----:B------:R-:W-:-:S02]  /*6d20*/  IMAD.MOV R120, RZ, RZ, -R120 ;  /* 0x000000ffff787224 */ /* 0x000fc400078e0a78 */
[----:B------:R-:W-:Y:S01]  /*6d30*/  IMAD R121, R16, R121, R124 ;  /* 0x0000007910797224 */ /* 0x000fe200078e027c */
[----:B------:R-:W-:Y:S01]  /*6d40*/  IABS R124, R127 ;  /* 0x0000007f007c7213 */ /* 0x000fe20000000000 */
[----:B------:R-:W-:Y:S01]  /*6d50*/  @!P4 IMAD.IADD R116, R116, 0x1, -R16 ;  /* 0x000000017474c824 */ /* 0x000fe200078e0a10 */
[----:B------:R-:W-:Y:S01]  /*6d60*/  ISETP.GE.AND P4, PT, R126, RZ, PT ;  /* 0x000000ff7e00720c */ /* 0x000fe20003f86270 */
[C---:B------:R-:W-:Y:S01]  /*6d70*/  IMAD R120, R16.reuse, R120, R123 ;  /* 0x0000007810787224 */ /* 0x040fe200078e027b */
[C---:B------:R-:W-:Y:S01]  /*6d80*/  ISETP.GT.U32.AND P1, PT, R16.reuse, R121, PT ;  /* 0x000000791000720c */ /* 0x040fe20003f24070 */
[----:B------:R-:W-:Y:S01]  /*6d90*/  @!P2 IMAD.MOV R116, RZ, RZ, -R116 ;  /* 0x000000ffff74a224 */ /* 0x000fe200078e0a74 */
[----:B------:R-:W-:Y:S01]  /*6da0*/  IABS R126, R130 ;  /* 0x00000082007e7213 */ /* 0x000fe20000000000 */
[----:B------:R-:W-:Y:S01]  /*6db0*/  IMAD.HI.U32 R123, R15, R124, RZ ;  /* 0x0000007c0f7b7227 */ /* 0x000fe200078e00ff */
[----:B------:R-:W-:-:S03]  /*6dc0*/  ISETP.GT.U32.AND P2, PT, R16, R120, PT ;  /* 0x000000781000720c */ /* 0x000fc60003f44070 */
[--C-:B------:R-:W-:Y:S02]  /*6dd0*/  @!P3 IMAD.IADD R122, R122, 0x1, -R16.reuse ;  /* 0x000000017a7ab824 */ /* 0x100fe400078e0a10 */
[----:B------:R-:W-:Y:S02]  /*6de0*/  IMAD.MOV R123, RZ, RZ, -R123 ;  /* 0x000000ffff7b7224 */ /* 0x000fe400078e0a7b */
[----:B------:R-:W-:Y:S01]  /*6df0*/  @!P5 IMAD.IADD R119, R119, 0x1, -R16 ;  /* 0x000000017777d824 */ /* 0x000fe200078e0a10 */
[C---:B------:R-:W-:Y:S01]  /*6e00*/  ISETP.GT.U32.AND P3, PT, R16.reuse, R122, PT ;  /* 0x0000007a1000720c */ /* 0x040fe20003f64070 */
[----:B------:R-:W-:Y:S01]  /*6e10*/  IMAD R123, R16, R123, R124 ;  /* 0x0000007b107b7224 */ /* 0x000fe200078e027c */
[----:B------:R-:W-:Y:S01]  /*6e20*/  ISETP.GE.AND P5, PT, R129, RZ, PT ;  /* 0x000000ff8100720c */ /* 0x000fe20003fa6270 */
[----:B------:R-:W-:-:S04]  /*6e30*/  IMAD.HI.U32 R124, R15, R126, RZ ;  /* 0x0000007e0f7c7227 */ /* 0x000fc800078e00ff */
[----:B------:R-:W-:Y:S01]  /*6e40*/  @!P6 IMAD.MOV R119, RZ, RZ, -R119 ;  /* 0x000000ffff77e224 */ /* 0x000fe200078e0a77 */
[----:B------:R-:W-:Y:S01]  /*6e50*/  ISETP.GE.AND P6, PT, R127, RZ, PT ;  /* 0x000000ff7f00720c */ /* 0x000fe20003fc6270 */
[----:B------:R-:W-:Y:S02]  /*6e60*/  @!P2 IMAD.IADD R120, R120, 0x1, -R16 ;  /* 0x000000017878a824 */ /* 0x000fe400078e0a10 */
[----:B------:R-:W-:Y:S02]  /*6e70*/  IMAD.MOV R127, RZ, RZ, -R124 ;  /* 0x000000ffff7f7224 */ /* 0x000fe400078e0a7c */
[----:B------:R-:W-:Y:S01]  /*6e80*/  @!P1 IMAD.IADD R121, R121, 0x1, -R16 ;  /* 0x0000000179799824 */ /* 0x000fe200078e0a10 */
[C---:B------:R-:W-:Y:S01]  /*6e90*/  ISETP.GT.U32.AND P2, PT, R16.reuse, R120, PT ;  /* 0x000000781000720c */ /* 0x040fe20003f44070 */
[----:B------:R-:W-:Y:S01]  /*6ea0*/  IMAD R124, R16, R127, R126 ;  /* 0x0000007f107c7224 */ /* 0x000fe200078e027e */
[----:B------:R-:W-:Y:S01]  /*6eb0*/  LOP3.LUT R126, R17, 0x10c, RZ, 0xfc, !PT ;  /* 0x0000010c117e7812 */ /* 0x000fe200078efcff */
[----:B------:R-:W-:Y:S01]  /*6ec0*/  @!P3 IMAD.IADD R122, R122, 0x1, -R16 ;  /* 0x000000017a7ab824 */ /* 0x000fe200078e0a10 */
[C---:B------:R-:W-:Y:S01]  /*6ed0*/  ISETP.GT.U32.AND P1, PT, R16.reuse, R121, PT ;  /* 0x000000791000720c */ /* 0x040fe20003f24070 */
[----:B------:R-:W-:Y:S01]  /*6ee0*/  IMAD.HI.U32 R125, R15, R128, RZ ;  /* 0x000000800f7d7227 */ /* 0x000fe200078e00ff */
[----:B------:R-:W-:-:S02]  /*6ef0*/  ISETP.GT.U32.AND P3, PT, R16, R124, PT ;  /* 0x0000007c1000720c */ /* 0x000fc40003f64070 */
[----:B------:R-:W-:Y:S01]  /*6f00*/  LOP3.LUT R127, R17, 0x10e, RZ, 0xfc, !PT ;  /* 0x0000010e117f7812 */ /* 0x000fe200078efcff */
[----:B------:R-:W-:Y:S02]  /*6f10*/  IMAD.MOV R125, RZ, RZ, -R125 ;  /* 0x000000ffff7d7224 */ /* 0x000fe400078e0a7d */
[----:B------:R-:W-:Y:S01]  /*6f20*/  @!P5 IMAD.MOV R122, RZ, RZ, -R122 ;  /* 0x000000ffff7ad224 */ /* 0x000fe200078e0a7a */
[----:B------:R-:W-:Y:S01]  /*6f30*/  ISETP.GE.AND P5, PT, R127, RZ, PT ;  /* 0x000000ff7f00720c */ /* 0x000fe20003fa6270 */
[----:B------:R-:W-:Y:S01]  /*6f40*/  @!P2 IMAD.IADD R120, R120, 0x1, -R16 ;  /* 0x000000017878a824 */ /* 0x000fe200078e0a10 */
[C---:B------:R-:W-:Y:S01]  /*6f50*/  ISETP.GT.U32.AND P2, PT, R16.reuse, R123, PT ;  /* 0x0000007b1000720c */ /* 0x040fe20003f44070 */
[----:B------:R-:W-:Y:S01]  /*6f60*/  IMAD R125, R16, R125, R128 ;  /* 0x0000007d107d7224 */ /* 0x000fe200078e0280 */
[----:B------:R-:W-:Y:S01]  /*6f70*/  IABS R128, R126 ;  /* 0x0000007e00807213 */ /* 0x000fe20000000000 */
[--C-:B------:R-:W-:Y:S01]  /*6f80*/  @!P1 IMAD.IADD R121, R121, 0x1, -R16.reuse ;  /* 0x0000000179799824 */ /* 0x100fe200078e0a10 */
[----:B------:R-:W-:Y:S01]  /*6f90*/  ISETP.GE.AND P1, PT, R131, RZ, PT ;  /* 0x000000ff8300720c */ /* 0x000fe20003f26270 */
[----:B------:R-:W-:Y:S01]  /*6fa0*/  @!P3 IMAD.IADD R124, R124, 0x1, -R16 ;  /* 0x000000017c7cb824 */ /* 0x000fe200078e0a10 */
[----:B------:R-:W-:Y:S01]  /*6fb0*/  IABS R131, R133 ;  /* 0x0000008500837213 */ /* 0x000fe20000000000 */
[----:B------:R-:W-:Y:S01]  /*6fc0*/  @!P0 IMAD.MOV R121, RZ, RZ, -R121 ;  /* 0x000000ffff798224 */ /* 0x000fe200078e0a79 */
[----:B------:R-:W-:Y:S01]  /*6fd0*/  ISETP.GE.AND P0, PT, R126, RZ, PT ;  /* 0x000000ff7e00720c */ /* 0x000fe20003f06270 */
[----:B------:R-:W-:Y:S01]  /*6fe0*/  IMAD.HI.U32 R126, R15, R128, RZ ;  /* 0x000000800f7e7227 */ /* 0x000fe200078e00ff */
[----:B------:R-:W-:-:S03]  /*6ff0*/  ISETP.GT.U32.AND P3, PT, R16, R124, PT ;  /* 0x0000007c1000720c */ /* 0x000fc60003f64070 */
[----:B------:R-:W-:Y:S02]  /*7000*/  @!P2 IMAD.IADD R123, R123, 0x1, -R16 ;  /* 0x000000017b7ba824 */ /* 0x000fe400078e0a10 */
[----:B------:R-:W-:Y:S02]  /*7010*/  IMAD.MOV R129, RZ, RZ, -R126 ;  /* 0x000000ffff817224 */ /* 0x000fe400078e0a7e */
[----:B------:R-:W-:Y:S01]  /*7020*/  @!P4 IMAD.MOV R120, RZ, RZ, -R120 ;  /* 0x000000ffff78c224 */ /* 0x000fe200078e0a78 */
[----:B------:R-:W-:Y:S01]  /*7030*/  ISETP.GE.AND P4, PT, R130, RZ, PT ;  /* 0x000000ff8200720c */ /* 0x000fe20003f86270 */
[C---:B------:R-:W-:Y:S01]  /*7040*/  IMAD R126, R16.reuse, R129, R128 ;  /* 0x00000081107e7224 */ /* 0x040fe200078e0280 */
[----:B------:R-:W-:Y:S01]  /*7050*/  ISETP.GT.U32.AND P2, PT, R16, R123, PT ;  /* 0x0000007b1000720c */ /* 0x000fe20003f44070 */
[----:B------:R-:W-:Y:S01]  /*7060*/  IMAD.HI.U32 R128, R15, R131, RZ ;  /* 0x000000830f807227 */ /* 0x000fe200078e00ff */
[----:B------:R-:W-:-:S03]  /*7070*/  IABS R130, R127 ;  /* 0x0000007f00827213 */ /* 0x000fc60000000000 */
[----:B------:R-:W-:Y:S01]  /*7080*/  @!P3 IMAD.IADD R124, R124, 0x1, -R16 ;  /* 0x000000017c7cb824 */ /* 0x000fe200078e0a10 */
[----:B------:R-:W-:Y:S01]  /*7090*/  ISETP.GT.U32.AND P3, PT, R16, R126, PT ;  /* 0x0000007e1000720c */ /* 0x000fe20003f64070 */
[----:B------:R-:W-:-:S04]  /*70a0*/  IMAD.HI.U32 R127, R15, R130, RZ ;  /* 0x000000820f7f7227 */ /* 0x000fc800078e00ff */
[----:B------:R-:W-:Y:S02]  /*70b0*/  IMAD.MOV R127, RZ, RZ, -R127 ;  /* 0x000000ffff7f7224 */ /* 0x000fe400078e0a7f */
[----:B------:R-:W-:Y:S01]  /*70c0*/  @!P2 IMAD.IADD R123, R123, 0x1, -R16 ;  /* 0x000000017b7ba824 */ /* 0x000fe200078e0a10 */
[C---:B------:R-:W-:Y:S01]  /*70d0*/  ISETP.GT.U32.AND P2, PT, R16.reuse, R125, PT ;  /* 0x0000007d1000720c */ /* 0x040fe20003f44070 */
[----:B------:R-:W-:Y:S02]  /*70e0*/  IMAD R127, R16, R127, R130 ;  /* 0x0000007f107f7224 */ /* 0x000fe400078e0282 */
[----:B------:R-:W-:Y:S02]  /*70f0*/  @!P6 IMAD.MOV R123, RZ, RZ, -R123 ;  /* 0x000000ffff7be224 */ /* 0x000fe400078e0a7b */
[----:B------:R-:W-:Y:S01]  /*7100*/  @!P3 IMAD.IADD R126, R126, 0x1, -R16 ;  /* 0x000000017e7eb824 */ /* 0x000fe200078e0a10 */
[----:B------:R-:W-:Y:S01]  /*7110*/  ISETP.GT.U32.AND P6, PT, R16, R127, PT ;  /* 0x0000007f1000720c */ /* 0x000fe20003fc4070 */
[----:B------:R-:W-:-:S02]  /*7120*/  IMAD.MOV R128, RZ, RZ, -R128 ;  /* 0x000000ffff807224 */ /* 0x000fc400078e0a80 */
[----:B------:R-:W-:Y:S01]  /*7130*/  @!P4 IMAD.MOV R124, RZ, RZ, -R124 ;  /* 0x000000ffff7cc224 */ /* 0x000fe200078e0a7c */
[C---:B------:R-:W-:Y:S01]  /*7140*/  ISETP.GT.U32.AND P3, PT, R16.reuse, R126, PT ;  /* 0x0000007e1000720c */ /* 0x040fe20003f64070 */
[----:B------:R-:W-:Y:S01]  /*7150*/  IMAD R128, R16, R128, R131 ;  /* 0x0000008010807224 */ /* 0x000fe200078e0283 */
[----:B------:R-:W-:Y:S01]  /*7160*/  ISETP.GE.AND P4, PT, R133, RZ, PT ;  /* 0x000000ff8500720c */ /* 0x000fe20003f86270 */
[----:B------:R-:W-:Y:S01]  /*7170*/  IMAD.HI.U32 R129, R15, R132, RZ ;  /* 0x000000840f817227 */ /* 0x000fe200078e00ff */
[----:B------:R-:W-:-:S03]  /*7180*/  IABS R133, R140 ;  /* 0x0000008c00857213 */ /* 0x000fc60000000000 */
[----:B------:R-:W-:Y:S02]  /*7190*/  IMAD.MOV R129, RZ, RZ, -R129 ;  /* 0x000000ffff817224 */ /* 0x000fe400078e0a81 */
[----:B------:R-:W-:Y:S02]  /*71a0*/  @!P6 IMAD.IADD R127, R127, 0x1, -R16 ;  /* 0x000000017f7fe824 */ /* 0x000fe400078e0a10 */
[----:B------:R-:W-:-:S03]  /*71b0*/  IMAD.HI.U32 R130, R15, R133, RZ ;  /* 0x000000850f827227 */ /* 0x000fc600078e00ff */
[----:B------:R-:W-:Y:S01]  /*71c0*/  ISETP.GT.U32.AND P6, PT, R16, R127, PT ;  /* 0x0000007f1000720c */ /* 0x000fe20003fc4070 */
[----:B------:R-:W-:Y:S01]  /*71d0*/  @!P3 IMAD.IADD R126, R126, 0x1, -R16 ;  /* 0x000000017e7eb824 */ /* 0x000fe200078e0a10 */
[C---:B------:R-:W-:Y:S01]  /*71e0*/  ISETP.GT.U32.AND P3, PT, R16.reuse, R128, PT ;  /* 0x000000801000720c */ /* 0x040fe20003f64070 */
[----:B------:R-:W-:Y:S02]  /*71f0*/  IMAD.MOV R130, RZ, RZ, -R130 ;  /* 0x000000ffff827224 */ /* 0x000fe400078e0a82 */
[C---:B------:R-:W-:Y:S02]  /*7200*/  IMAD R129, R16.reuse, R129, R132 ;  /* 0x0000008110817224 */ /* 0x040fe400078e0284 */
[----:B------:R-:W-:Y:S02]  /*7210*/  IMAD R130, R16, R130, R133 ;  /* 0x0000008210827224 */ /* 0x000fe400078e0285 */
[----:B------:R-:W-:Y:S02]  /*7220*/  @!P2 IMAD.IADD R125, R125, 0x1, -R16 ;  /* 0x000000017d7da824 */ /* 0x000fe400078e0a10 */
[----:B------:R-:W-:-:S03]  /*7230*/  IMAD.HI.U32 R131, R15, R135, RZ ;  /* 0x000000870f837227 */ /* 0x000fc600078e00ff */
[C---:B------:R-:W-:Y:S01]  /*7240*/  ISETP.GT.U32.AND P2, PT, R16.reuse, R125, PT ;  /* 0x0000007d1000720c */ /* 0x040fe20003f44070 */
[--C-:B------:R-:W-:Y:S01]  /*7250*/  @!P6 IMAD.IADD R127, R127, 0x1, -R16.reuse ;  /* 0x000000017f7fe824 */ /* 0x100fe200078e0a10 */
[----:B------:R-:W-:Y:S01]  /*7260*/  ISETP.GT.U32.AND P6, PT, R16, R129, PT ;  /* 0x000000811000720c */ /* 0x000fe20003fc4070 */
[----:B------:R-:W-:Y:S01]  /*7270*/  @!P3 IMAD.IADD R128, R128, 0x1, -R16 ;  /* 0x000000018080b824 */ /* 0x000fe200078e0a10 */
[----:B------:R-:W-:Y:S01]  /*7280*/  ISETP.GT.U32.AND P3, PT, R16, R130, PT ;  /* 0x000000821000720c */ /* 0x000fe20003f64070 */
[----:B------:R-:W-:Y:S02]  /*7290*/  IMAD.MOV R131, RZ, RZ, -R131 ;  /* 0x000000ffff837224 */ /* 0x000fe400078e0a83 */
[----:B------:R-:W-:-:S04]  /*72a0*/  IMAD.HI.U32 R132, R15, R136, RZ ;  /* 0x000000880f847227 */ /* 0x000fc800078e00ff */
[----:B------:R-:W-:Y:S02]  /*72b0*/  IMAD R131, R16, R131, R135 ;  /* 0x0000008310837224 */ /* 0x000fe400078e0287 */
[--C-:B------:R-:W-:Y:S01]  /*72c0*/  @!P2 IMAD.IADD R125, R125, 0x1, -R16.reuse ;  /* 0x000000017d7da824 */ /* 0x100fe200078e0a10 */
[----:B------:R-:W-:Y:S01]  /*72d0*/  ISETP.GE.AND P2, PT, R134, RZ, PT ;  /* 0x000000ff8600720c */ /* 0x000fe20003f46270 */
[--C-:B------:R-:W-:Y:S01]  /*72e0*/  @!P6 IMAD.IADD R129, R129, 0x1, -R16.reuse ;  /* 0x000000018181e824 */ /* 0x100fe200078e0a10 */
[----:B------:R-:W-:Y:S01]  /*72f0*/  ISETP.GT.U32.AND P6, PT, R16, R131, PT ;  /* 0x000000831000720c */ /* 0x000fe20003fc4070 */
[----:B------:R-:W-:Y:S02]  /*7300*/  @!P3 IMAD.IADD R130, R130, 0x1, -R16 ;  /* 0x000000018282b824 */ /* 0x000fe400078e0a10 */
[----:B------:R-:W-:Y:S01]  /*7310*/  @!P0 IMAD.MOV R126, RZ, RZ, -R126 ;  /* 0x000000ffff7e8224 */ /* 0x000fe200078e0a7e */
[C---:B------:R-:W-:Y:S01]  /*7320*/  ISETP.GT.U32.AND P3, PT, R16.reuse, R129, PT ;  /* 0x000000811000720c */ /* 0x040fe20003f64070 */
[----:B------:R-:W-:Y:S01]  /*7330*/  IMAD.HI.U32 R134, R15, R139, RZ ;  /* 0x0000008b0f867227 */ /* 0x000fe200078e00ff */
[----:B------:R-:W-:-:S03]  /*7340*/  ISETP.GT.U32.AND P0, PT, R16, R130, PT ;  /* 0x000000821000720c */ /* 0x000fc60003f04070 */
[----:B------:R-:W-:Y:S02]  /*7350*/  IMAD.MOV R137, RZ, RZ, -R132 ;  /* 0x000000ffff897224 */ /* 0x000fe400078e0a84 */
[----:B------:R-:W-:Y:S02]  /*7360*/  IMAD.MOV R134, RZ, RZ, -R134 ;  /* 0x000000ffff867224 */ /* 0x000fe400078e0a86 */
[C---:B------:R-:W-:Y:S01]  /*7370*/  IMAD R132, R16.reuse, R137, R136 ;  /* 0x0000008910847224 */ /* 0x040fe200078e0288 */
[----:B------:R-:W-:Y:S01]  /*7380*/  IABS R137, R145 ;  /* 0x0000009100897213 */ /* 0x000fe20000000000 */
[C---:B------:R-:W-:Y:S02]  /*7390*/  IMAD R134, R16.reuse, R134, R139 ;  /* 0x0000008610867224 */ /* 0x040fe400078e028b */
[----:B------:R-:W-:Y:S01]  /*73a0*/  @!P1 IMAD.MOV R125, RZ, RZ, -R125 ;  /* 0x000000ffff7d9224 */ /* 0x000fe200078e0a7d */
[----:B------:R-:W-:Y:S01]  /*73b0*/  ISETP.GT.U32.AND P1, PT, R16, R128, PT ;  /* 0x000000801000720c */ /* 0x000fe20003f24070 */
[----:B------:R-:W-:-:S02]  /*73c0*/  @!P6 IMAD.IADD R131, R131, 0x1, -R16 ;  /* 0x000000018383e824 */ /* 0x000fc400078e0a10 */
[----:B------:R-:W-:Y:S01]  /*73d0*/  @!P5 IMAD.MOV R127, RZ, RZ, -R127 ;  /* 0x000000ffff7fd224 */ /* 0x000fe200078e0a7f */
[C---:B------:R-:W-:Y:S01]  /*73e0*/  ISETP.GT.U32.AND P5, PT, R16.reuse, R132, PT ;  /* 0x000000841000720c */ /* 0x040fe20003fa4070 */
[----:B------:R-:W-:Y:S01]  /*73f0*/  IMAD.HI.U32 R133, R15, R138, RZ ;  /* 0x0000008a0f857227 */ /* 0x000fe200078e00ff */
[----:B------:R-:W-:-:S03]  /*7400*/  ISETP.GT.U32.AND P6, PT, R16, R131, PT ;  /* 0x000000831000720c */ /* 0x000fc60003fc4070 */
[--C-:B------:R-:W-:Y:S01]  /*7410*/  @!P0 IMAD.IADD R130, R130, 0x1, -R16.reuse ;  /* 0x0000000182828824 */ /* 0x100fe200078e0a10 */
[----:B------:R-:W-:Y:S01]  /*7420*/  ISETP.GT.U32.AND P0, PT, R16, R134, PT ;  /* 0x000000861000720c */ /* 0x000fe20003f04070 */
[----:B------:R-:W-:Y:S02]  /*7430*/  IMAD.MOV R133, RZ, RZ, -R133 ;  /* 0x000000ffff857224 */ /* 0x000fe400078e0a85 */
[----:B------:R-:W-:Y:S02]  /*7440*/  @!P1 IMAD.IADD R128, R128, 0x1, -R16 ;  /* 0x0000000180809824 */ /* 0x000fe400078e0a10 */
[----:B------:R-:W-:Y:S01]  /*7450*/  IMAD R133, R16, R133, R138 ;  /* 0x0000008510857224 */ /* 0x000fe200078e028a */
[----:B------:R-:W-:Y:S01]  /*7460*/  IABS R138, R146 ;  /* 0x00000092008a7213 */ /* 0x000fe20000000000 */
[--C-:B------:R-:W-:Y:S01]  /*7470*/  @!P5 IMAD.IADD R132, R132, 0x1, -R16.reuse ;  /* 0x000000018484d824 */ /* 0x100fe200078e0a10 */
[----:B------:R-:W-:Y:S01]  /*7480*/  ISETP.GE.AND P5, PT, R142, RZ, PT ;  /* 0x000000ff8e00720c */ /* 0x000fe20003fa6270 */
[----:B------:R-:W-:Y:S01]  /*7490*/  @!P3 IMAD.IADD R129, R129, 0x1, -R16 ;  /* 0x000000018181b824 */ /* 0x000fe200078e0a10 */
[----:B------:R-:W-:Y:S01]  /*74a0*/  ISETP.GT.U32.AND P1, PT, R16, R133, PT ;  /* 0x000000851000720c */ /* 0x000fe20003f24070 */
[----:B------:R-:W-:Y:S01]  /*74b0*/  IMAD.HI.U32 R136, R15, R138, RZ ;  /* 0x0000008a0f887227 */ /* 0x000fe200078e00ff */
[----:B------:R-:W-:-:S02]  /*74c0*/  ISETP.GE.AND P3, PT, R140, RZ, PT ;  /* 0x000000ff8c00720c */ /* 0x000fc40003f66270 */
[----:B------:R-:W-:Y:S01]  /*74d0*/  LOP3.LUT R142, R17, 0x124, RZ, 0xfc, !PT ;  /* 0x00000124118e7812 */ /* 0x000fe200078efcff */
[--C-:B------:R-:W-:Y:S01]  /*74e0*/  @!P6 IMAD.IADD R131, R131, 0x1, -R16.reuse ;  /* 0x000000018383e824 */ /* 0x100fe200078e0a10 */
[----:B------:R-:W-:Y:S01]  /*74f0*/  ISETP.GE.AND P6, PT, R141, RZ, PT ;  /* 0x000000ff8d00720c */ /* 0x000fe20003fc6270 */
[----:B------:R-:W-:Y:S01]  /*7500*/  @!P0 IMAD.IADD R134, R134, 0x1, -R16 ;  /* 0x0000000186868824 */ /* 0x000fe200078e0a10 */
[----:B------:R-:W-:Y:S01]  /*7510*/  ISETP.GT.U32.AND P0, PT, R16, R132, PT ;  /* 0x000000841000720c */ /* 0x000fe20003f04070 */
[----:B------:R-:W-:Y:S01]  /*7520*/  IMAD.HI.U32 R135, R15, R137, RZ ;  /* 0x000000890f877227 */ /* 0x000fe200078e00ff */
[----:B------:R-:W-:-:S03]  /*7530*/  IABS R140, R142 ;  /* 0x0000008e008c7213 */ /* 0x000fc60000000000 */
[----:B------:R-:W-:Y:S02]  /*7540*/  IMAD.MOV R139, RZ, RZ, -R136 ;  /* 0x000000ffff8b7224 */ /* 0x000fe400078e0a88 */
[----:B------:R-:W-:Y:S02]  /*7550*/  IMAD.MOV R135, RZ, RZ, -R135 ;  /* 0x000000ffff877224 */ /* 0x000fe400078e0a87 */
        /* <DEDUP_REMOVED lines=12> */
[----:B------:R-:W-:Y:S01]  /*7620*/  @!P6 IMAD.MOV R131, RZ, RZ, -R131 ;  /* 0x000000ffff83e224 */ /* 0x000fe200078e0a83 */
[----:B------:R-:W-:Y:S01]  /*7630*/  ISETP.GE.AND P6, PT, R144, RZ, PT ;  /* 0x000000ff9000720c */ /* 0x000fe20003fc6270 */
[----:B------:R-:W-:Y:S01]  /*7640*/  @!P0 IMAD.IADD R132, R132, 0x1, -R16 ;  /* 0x0000000184848824 */ /* 0x000fe200078e0a10 */
[----:B------:R-:W-:Y:S01]  /*7650*/  ISETP.GT.U32.AND P0, PT, R16, R136, PT ;  /* 0x000000881000720c */ /* 0x000fe20003f04070 */
[----:B------:R-:W-:-:S04]  /*7660*/  IMAD.HI.U32 R137, R15, R139, RZ ;  /* 0x0000008b0f897227 */ /* 0x000fc800078e00ff */
[----:B------:R-:W-:Y:S02]  /*7670*/  IMAD.MOV R137, RZ, RZ, -R137 ;  /* 0x000000ffff897224 */ /* 0x000fe400078e0a89 */
[--C-:B------:R-:W-:Y:S01]  /*7680*/  @!P4 IMAD.IADD R134, R134, 0x1, -R16.reuse ;  /* 0x000000018686c824 */ /* 0x100fe200078e0a10 */
[----:B------:R-:W-:Y:S01]  /*7690*/  ISETP.GE.AND P4, PT, R146, RZ, PT ;  /* 0x000000ff9200720c */ /* 0x000fe20003f86270 */
[----:B------:R-:W-:Y:S01]  /*76a0*/  IMAD R137, R16, R137, R139 ;  /* 0x0000008910897224 */ /* 0x000fe200078e028b */
[----:B------:R-:W-:Y:S01]  /*76b0*/  LOP3.LUT R139, R17, 0x126, RZ, 0xfc, !PT ;  /* 0x00000126118b7812 */ /* 0x000fe200078efcff */
[--C-:B------:R-:W-:Y:S01]  /*76c0*/  @!P2 IMAD.IADD R133, R133, 0x1, -R16.reuse ;  /* 0x000000018585a824 */ /* 0x100fe200078e0a10 */
[----:B------:R-:W-:Y:S01]  /*76d0*/  ISETP.GE.AND P2, PT, R145, RZ, PT ;  /* 0x000000ff9100720c */ /* 0x000fe20003f46270 */
[--C-:B------:R-:W-:Y:S01]  /*76e0*/  @!P3 IMAD.IADD R135, R135, 0x1, -R16.reuse ;  /* 0x000000018787b824 */ /* 0x100fe200078e0a10 */
[----:B------:R-:W-:Y:S01]  /*76f0*/  ISETP.GE.AND P3, PT, R138, RZ, PT ;  /* 0x000000ff8a00720c */ /* 0x000fe20003f66270 */
[----:B------:R-:W-:Y:S01]  /*7700*/  @!P0 IMAD.IADD R136, R136, 0x1, -R16 ;  /* 0x0000000188888824 */ /* 0x000fe200078e0a10 */
[----:B------:R-:W-:Y:S01]  /*7710*/  LOP3.LUT R145, R17, 0x12a, RZ, 0xfc, !PT ;  /* 0x0000012a11917812 */ /* 0x000fe200078efcff */
[----:B------:R-:W-:Y:S01]  /*7720*/  @!P6 IMAD.MOV R134, RZ, RZ, -R134 ;  /* 0x000000ffff86e224 */ /* 0x000fe200078e0a86 */
[C---:B------:R-:W-:Y:S01]  /*7730*/  ISETP.GT.U32.AND P6, PT, R16.reuse, R137, PT ;  /* 0x000000891000720c */ /* 0x040fe20003fc4070 */
[----:B------:R-:W-:Y:S01]  /*7740*/  @!P1 IMAD.MOV R133, RZ, RZ, -R133 ;  /* 0x000000ffff859224 */ /* 0x000fe200078e0a85 */
[C---:B------:R-:W-:Y:S01]  /*7750*/  ISETP.GT.U32.AND P0, PT, R16.reuse, R135, PT ;  /* 0x000000871000720c */ /* 0x040fe20003f04070 */
[----:B------:R-:W-:Y:S01]  /*7760*/  IMAD.HI.U32 R138, R15, R140, RZ ;  /* 0x0000008c0f8a7227 */ /* 0x000fe200078e00ff */
[----:B------:R-:W-:-:S02]  /*7770*/  ISETP.GT.U32.AND P1, PT, R16, R136, PT ;  /* 0x000000881000720c */ /* 0x000fc40003f24070 */
[----:B------:R-:W-:Y:S01]  /*7780*/  IABS R144, R145 ;  /* 0x0000009100907213 */ /* 0x000fe20000000000 */
[----:B------:R-:W-:Y:S01]  /*7790*/  IMAD.MOV R141, RZ, RZ, -R138 ;  /* 0x000000ffff8d7224 */ /* 0x000fe200078e0a8a */
[----:B------:R-:W-:Y:S01]  /*77a0*/  IABS R146, R149 ;  /* 0x0000009500927213 */ /* 0x000fe20000000000 */
[----:B------:R-:W-:Y:S01]  /*77b0*/  @!P5 IMAD.MOV R132, RZ, RZ, -R132 ;  /* 0x000000ffff84d224 */ /* 0x000fe200078e0a84 */
[----:B------:R-:W-:Y:S01]  /*77c0*/  ISETP.GE.AND P5, PT, R142, RZ, PT ;  /* 0x000000ff8e00720c */ /* 0x000fe20003fa6270 */
[----:B------:R-:W-:Y:S01]  /*77d0*/  IMAD R138, R16, R141, R140 ;  /* 0x0000008d108a7224 */ /* 0x000fe200078e028c */
[----:B------:R-:W-:Y:S01]  /*77e0*/  IABS R142, R139 ;  /* 0x0000008b008e7213 */ /* 0x000fe20000000000 */
[--C-:B------:R-:W-:Y:S01]  /*77f0*/  @!P6 IMAD.IADD R137, R137, 0x1, -R16.reuse ;  /* 0x000000018989e824 */ /* 0x100fe200078e0a10 */
[----:B------:R-:W-:Y:S01]  /*7800*/  LOP3.LUT R140, R17, 0x128, RZ, 0xfc, !PT ;  /* 0x00000128118c7812 */ /* 0x000fe200078efcff */
[--C-:B------:R-:W-:Y:S01]  /*7810*/  @!P0 IMAD.IADD R135, R135, 0x1, -R16.reuse ;  /* 0x0000000187878824 */ /* 0x100fe200078e0a10 */
[----:B------:R-:W-:Y:S01]  /*7820*/  ISETP.GE.AND P0, PT, R139, RZ, PT ;  /* 0x000000ff8b00720c */ /* 0x000fe20003f06270 */
[----:B------:R-:W-:Y:S01]  /*7830*/  @!P1 IMAD.IADD R136, R136, 0x1, -R16 ;  /* 0x0000000188889824 */ /* 0x000fe200078e0a10 */
[C---:B------:R-:W-:Y:S01]  /*7840*/  ISETP.GT.U32.AND P1, PT, R16.reuse, R138, PT ;  /* 0x0000008a1000720c */ /* 0x040fe20003f24070 */
[----:B------:R-:W-:Y:S01]  /*7850*/  IMAD.HI.U32 R139, R15, R142, RZ ;  /* 0x0000008e0f8b7227 */ /* 0x000fe200078e00ff */
[----:B------:R-:W-:-:S02]  /*7860*/  ISETP.GT.U32.AND P6, PT, R16, R137, PT ;  /* 0x000000891000720c */ /* 0x000fc40003fc4070 */
[----:B------:R-:W-:Y:S01]  /*7870*/  IABS R143, R140 ;  /* 0x0000008c008f7213 */ /* 0x000fe20000000000 */
[----:B------:R-:W-:Y:S02]  /*7880*/  IMAD.MOV R139, RZ, RZ, -R139 ;  /* 0x000000ffff8b7224 */ /* 0x000fe400078e0a8b */
[----:B------:R-:W-:Y:S01]  /*7890*/  @!P2 IMAD.MOV R135, RZ, RZ, -R135 ;  /* 0x000000ffff87a224 */ /* 0x000fe200078e0a87 */
[----:B------:R-:W-:Y:S01]  /*78a0*/  ISETP.GE.AND P2, PT, R140, RZ, PT ;  /* 0x000000ff8c00720c */ /* 0x000fe20003f46270 */
[----:B------:R-:W-:Y:S02]  /*78b0*/  IMAD R139, R16, R139, R142 ;  /* 0x0000008b108b7224 */ /* 0x000fe400078e028e */
[----:B------:R-:W-:-:S04]  /*78c0*/  IMAD.HI.U32 R140, R15, R143, RZ ;  /* 0x0000008f0f8c7227 */ /* 0x000fc800078e00ff */
[--C-:B------:R-:W-:Y:S02]  /*78d0*/  @!P1 IMAD.IADD R138, R138, 0x1, -R16.reuse ;  /* 0x000000018a8a9824 */ /* 0x100fe400078e0a10 */
[----:B------:R-:W-:Y:S01]  /*78e0*/  @!P6 IMAD.IADD R137, R137, 0x1, -R16 ;  /* 0x000000018989e824 */ /* 0x000fe200078e0a10 */
[C---:B------:R-:W-:Y:S01]  /*78f0*/  ISETP.GT.U32.AND P6, PT, R16.reuse, R139, PT ;  /* 0x0000008b1000720c */ /* 0x040fe20003fc4070 */
[----:B------:R-:W-:Y:S01]  /*7900*/  IMAD.HI.U32 R141, R15, R144, RZ ;  /* 0x000000900f8d7227 */ /* 0x000fe200078e00ff */
[----:B------:R-:W-:-:S03]  /*7910*/  ISETP.GT.U32.AND P1, PT, R16, R138, PT ;  /* 0x0000008a1000720c */ /* 0x000fc60003f24070 */
[----:B------:R-:W-:Y:S01]  /*7920*/  @!P4 IMAD.MOV R136, RZ, RZ, -R136 ;  /* 0x000000ffff88c224 */ /* 0x000fe200078e0a88 */
[----:B------:R-:W-:Y:S01]  /*7930*/  ISETP.GE.AND P4, PT, R145, RZ, PT ;  /* 0x000000ff9100720c */ /* 0x000fe20003f86270 */
[----:B------:R-:W-:Y:S01]  /*7940*/  IMAD.MOV R140, RZ, RZ, -R140 ;  /* 0x000000ffff8c7224 */ /* 0x000fe200078e0a8c */
[----:B------:R-:W-:Y:S01]  /*7950*/  LOP3.LUT R145, R17, 0x12c, RZ, 0xfc, !PT ;  /* 0x0000012c11917812 */ /* 0x000fe200078efcff */
[----:B------:R-:W-:Y:S02]  /*7960*/  IMAD.MOV R141, RZ, RZ, -R141 ;  /* 0x000000ffff8d7224 */ /* 0x000fe400078e0a8d */
[C---:B------:R-:W-:Y:S01]  /*7970*/  IMAD R140, R16.reuse, R140, R143 ;  /* 0x0000008c108c7224 */ /* 0x040fe200078e028f */
[----:B------:R-:W-:Y:S01]  /*7980*/  IABS R143, R145 ;  /* 0x00000091008f7213 */ /* 0x000fe20000000000 */
[----:B------:R-:W-:Y:S02]  /*7990*/  IMAD R141, R16, R141, R144 ;  /* 0x0000008d108d7224 */ /* 0x000fe400078e0290 */
[----:B------:R-:W-:-:S02]  /*79a0*/  @!P6 IMAD.IADD R139, R139, 0x1, -R16 ;  /* 0x000000018b8be824 */ /* 0x000fc400078e0a10 */
[----:B------:R-:W-:Y:S01]  /*79b0*/  @!P1 IMAD.IADD R138, R138, 0x1, -R16 ;  /* 0x000000018a8a9824 */ /* 0x000fe200078e0a10 */
[C---:B------:R-:W-:Y:S01]  /*79c0*/  ISETP.GT.U32.AND P1, PT, R16.reuse, R140, PT ;  /* 0x0000008c1000720c */ /* 0x040fe20003f24070 */
[----:B------:R-:W-:Y:S01]  /*79d0*/  @!P3 IMAD.MOV R137, RZ, RZ, -R137 ;  /* 0x000000ffff89b224 */ /* 0x000fe200078e0a89 */
[C---:B------:R-:W-:Y:S01]  /*79e0*/  ISETP.GT.U32.AND P6, PT, R16.reuse, R139, PT ;  /* 0x0000008b1000720c */ /* 0x040fe20003fc4070 */
[----:B------:R-:W-:Y:S01]  /*79f0*/  IMAD.HI.U32 R142, R15, R143, RZ ;  /* 0x0000008f0f8e7227 */ /* 0x000fe200078e00ff */
[----:B------:R-:W-:-:S03]  /*7a00*/  ISETP.GT.U32.AND P3, PT, R16, R141, PT ;  /* 0x0000008d1000720c */ /* 0x000fc60003f64070 */
[----:B------:R-:W-:Y:S02]  /*7a10*/  IMAD.MOV R142, RZ, RZ, -R142 ;  /* 0x000000ffff8e7224 */ /* 0x000fe400078e0a8e */
[----:B------:R-:W-:-:S04]  /*7a20*/  IMAD.HI.U32 R144, R15, R147, RZ ;  /* 0x000000930f907227 */ /* 0x000fc800078e00ff */
[----:B------:R-:W-:Y:S02]  /*7a30*/  IMAD R142, R16, R142, R143 ;  /* 0x0000008e108e7224 */ /* 0x000fe400078e028f */
[--C-:B------:R-:W-:Y:S02]  /*7a40*/  @!P1 IMAD.IADD R140, R140, 0x1, -R16.reuse ;  /* 0x000000018c8c9824 */ /* 0x100fe400078e0a10 */
[--C-:B------:R-:W-:Y:S01]  /*7a50*/  @!P6 IMAD.IADD R139, R139, 0x1, -R16.reuse ;  /* 0x000000018b8be824 */ /* 0x100fe200078e0a10 */
[C---:B------:R-:W-:Y:S01]  /*7a60*/  ISETP.GT.U32.AND P6, PT, R16.reuse, R142, PT ;  /* 0x0000008e1000720c */ /* 0x040fe20003fc4070 */
[----:B------:R-:W-:Y:S01]  /*7a70*/  @!P3 IMAD.IADD R141, R141, 0x1, -R16 ;  /* 0x000000018d8db824 */ /* 0x000fe200078e0a10 */
[----:B------:R-:W-:Y:S01]  /*7a80*/  ISETP.GT.U32.AND P1, PT, R16, R140, PT ;  /* 0x0000008c1000720c */ /* 0x000fe20003f24070 */
[----:B------:R-:W-:-:S03]  /*7a90*/  IMAD.HI.U32 R143, R15, R146, RZ ;  /* 0x000000920f8f7227 */ /* 0x000fc600078e00ff */
[C---:B------:R-:W-:Y:S01]  /*7aa0*/  ISETP.GT.U32.AND P3, PT, R16.reuse, R141, PT ;  /* 0x0000008d1000720c */ /* 0x040fe20003f64070 */
[----:B------:R-:W-:Y:S02]  /*7ab0*/  IMAD.MOV R143, RZ, RZ, -R143 ;  /* 0x000000ffff8f7224 */ /* 0x000fe400078e0a8f */
[----:B------:R-:W-:Y:S02]  /*7ac0*/  IMAD.MOV R144, RZ, RZ, -R144 ;  /* 0x000000ffff907224 */ /* 0x000fe400078e0a90 */
[C---:B------:R-:W-:Y:S02]  /*7ad0*/  IMAD R143, R16.reuse, R143, R146 ;  /* 0x0000008f108f7224 */ /* 0x040fe400078e0292 */
[----:B------:R-:W-:Y:S01]  /*7ae0*/  @!P5 IMAD.MOV R138, RZ, RZ, -R138 ;  /* 0x000000ffff8ad224 */ /* 0x000fe200078e0a8a */
[----:B------:R-:W-:Y:S01]  /*7af0*/  ISETP.GE.AND P5, PT, R145, RZ, PT ;  /* 0x000000ff9100720c */ /* 0x000fe20003fa6270 */
[----:B------:R-:W-:Y:S02]  /*7b00*/  IMAD R144, R16, R144, R147 ;  /* 0x0000009010907224 */ /* 0x000fe400078e0293 */
[----:B------:R-:W-:Y:S01]  /*7b10*/  @!P6 IMAD.IADD R142, R142, 0x1, -R16 ;  /* 0x000000018e8ee824 */ /* 0x000fe200078e0a10 */
[----:B------:R-:W-:Y:S01]  /*7b20*/  ISETP.GT.U32.AND P6, PT, R16, R143, PT ;  /* 0x0000008f1000720c */ /* 0x000fe20003fc4070 */
[----:B------:R-:W-:-:S04]  /*7b30*/  IMAD.HI.U32 R145, R15, R148, RZ ;  /* 0x000000940f917227 */ /* 0x000fc800078e00ff */
[--C-:B------:R-:W-:Y:S01]  /*7b40*/  @!P1 IMAD.IADD R140, R140, 0x1, -R16.reuse ;  /* 0x000000018c8c9824 */ /* 0x100fe200078e0a10 */
[----:B------:R-:W-:Y:S01]  /*7b50*/  ISETP.GE.AND P1, PT, R149, RZ, PT ;  /* 0x000000ff9500720c */ /* 0x000fe20003f26270 */
[----:B------:R-:W-:Y:S01]  /*7b60*/  @!P0 IMAD.MOV R139, RZ, RZ, -R139 ;  /* 0x000000ffff8b8224 */ /* 0x000fe200078e0a8b */
[C---:B------:R-:W-:Y:S01]  /*7b70*/  ISETP.GT.U32.AND P0, PT, R16.reuse, R142, PT ;  /* 0x0000008e1000720c */ /* 0x040fe20003f04070 */
[----:B------:R-:W-:Y:S01]  /*7b80*/  @!P3 IMAD.IADD R141, R141, 0x1, -R16 ;  /* 0x000000018d8db824 */ /* 0x000fe200078e0a10 */
[----:B------:R-:W-:Y:S01]  /*7b90*/  ISETP.GT.U32.AND P3, PT, R16, R144, PT ;  /* 0x000000901000720c */ /* 0x000fe20003f64070 */
[----:B------:R-:W-:Y:S01]  /*7ba0*/  IMAD.MOV R145, RZ, RZ, -R145 ;  /* 0x000000ffff917224 */ /* 0x000fe200078e0a91 */
[C---:B------:R-:W-:Y:S01]  /*7bb0*/  LOP3.LUT R149, R17.reuse, 0x134, RZ, 0xfc, !PT ;  /* 0x0000013411957812 */ /* 0x040fe200078efcff */
[----:B------:R-:W-:Y:S01]  /*7bc0*/  @!P2 IMAD.MOV R140, RZ, RZ, -R140 ;  /* 0x000000ffff8ca224 */ /* 0x000fe200078e0a8c */
[----:B------:R-:W-:Y:S01]  /*7bd0*/  ISETP.GE.AND P2, PT, R150, RZ, PT ;  /* 0x000000ff9600720c */ /* 0x000fe20003f46270 */
[C---:B------:R-:W-:Y:S01]  /*7be0*/  IMAD R145, R16.reuse, R145, R148 ;  /* 0x0000009110917224 */ /* 0x040fe200078e0294 */
[----:B------:R-:W-:Y:S01]  /*7bf0*/  IABS R147, R149 ;  /* 0x0000009500937213 */ /* 0x000fe20000000000 */
[----:B------:R-:W-:Y:S01]  /*7c00*/  @!P4 IMAD.MOV R141, RZ, RZ, -R141 ;  /* 0x000000ffff8dc224 */ /* 0x000fe200078e0a8d */
[----:B------:R-:W-:Y:S01]  /*7c10*/  LOP3.LUT R150, R17, 0x136, RZ, 0xfc, !PT ;  /* 0x0000013611967812 */ /* 0x000fe200078efcff */
[----:B------:R-:W-:Y:S01]  /*7c20*/  @!P6 IMAD.IADD R143, R143, 0x1, -R16 ;  /* 0x000000018f8fe824 */ /* 0x000fe200078e0a10 */
[----:B------:R-:W-:Y:S01]  /*7c30*/  ISETP.GT.U32.AND P4, PT, R16, R145, PT ;  /* 0x000000911000720c */ /* 0x000fe20003f84070 */
[----:B------:R-:W-:Y:S01]  /*7c40*/  IMAD.HI.U32 R146, R15, R147, RZ ;  /* 0x000000930f927227 */ /* 0x000fe200078e00ff */
[----:B------:R-:W-:-:S02]  /*7c50*/  IABS R148, R150 ;  /* 0x0000009600947213 */ /* 0x000fc40000000000 */
[----:B------:R-:W-:Y:S01]  /*7c60*/  ISETP.GE.AND P6, PT, R149, RZ, PT ;  /* 0x000000ff9500720c */ /* 0x000fe20003fc6270 */
[--C-:B------:R-:W-:Y:S01]  /*7c70*/  @!P0 IMAD.IADD R142, R142, 0x1, -R16.reuse ;  /* 0x000000018e8e8824 */ /* 0x100fe200078e0a10 */
[----:B------:R-:W-:Y:S01]  /*7c80*/  ISETP.GE.AND P0, PT, R151, RZ, PT ;  /* 0x000000ff9700720c */ /* 0x000fe20003f06270 */
[----:B------:R-:W-:Y:S01]  /*7c90*/  @!P3 IMAD.IADD R144, R144, 0x1, -R16 ;  /* 0x000000019090b824 */ /* 0x000fe200078e0a10 */
[C---:B------:R-:W-:Y:S01]  /*7ca0*/  ISETP.GT.U32.AND P3, PT, R16.reuse, R143, PT ;  /* 0x0000008f1000720c */ /* 0x040fe20003f64070 */
[----:B------:R-:W-:Y:S01]  /*7cb0*/  IMAD.MOV R146, RZ, RZ, -R146 ;  /* 0x000000ffff927224 */ /* 0x000fe200078e0a92 */
[----:B------:R-:W-:Y:S01]  /*7cc0*/  IABS R151, R154 ;  /* 0x0000009a00977213 */ /* 0x000fe20000000000 */
[----:B------:R-:W-:Y:S01]  /*7cd0*/  @!P5 IMAD.MOV R142, RZ, RZ, -R142 ;  /* 0x000000ffff8ed224 */ /* 0x000fe200078e0a8e */
[C---:B------:R-:W-:Y:S01]  /*7ce0*/  ISETP.GT.U32.AND P5, PT, R16.reuse, R144, PT ;  /* 0x000000901000720c */ /* 0x040fe20003fa4070 */
[----:B------:R-:W-:Y:S02]  /*7cf0*/  IMAD R146, R16, R146, R147 ;  /* 0x0000009210927224 */ /* 0x000fe400078e0293 */
[----:B------:R-:W-:-:S04]  /*7d00*/  IMAD.HI.U32 R147, R15, R148, RZ ;  /* 0x000000940f937227 */ /* 0x000fc800078e00ff */
[--C-:B------:R-:W-:Y:S02]  /*7d10*/  @!P4 IMAD.IADD R145, R145, 0x1, -R16.reuse ;  /* 0x000000019191c824 */ /* 0x100fe400078e0a10 */
[----:B------:R-:W-:Y:S02]  /*7d20*/  IMAD.MOV R147, RZ, RZ, -R147 ;  /* 0x000000ffff937224 */ /* 0x000fe400078e0a93 */
[----:B------:R-:W-:Y:S01]  /*7d30*/  @!P3 IMAD.IADD R143, R143, 0x1, -R16 ;  /* 0x000000018f8fb824 */ /* 0x000fe200078e0a10 */
[C---:B------:R-:W-:Y:S01]  /*7d40*/  ISETP.GT.U32.AND P4, PT, R16.reuse, R145, PT ;  /* 0x000000911000720c */ /* 0x040fe20003f84070 */
[C---:B------:R-:W-:Y:S01]  /*7d50*/  IMAD R147, R16.reuse, R147, R148 ;  /* 0x0000009310937224 */ /* 0x040fe200078e0294 */
[----:B------:R-:W-:Y:S01]  /*7d60*/  ISETP.GT.U32.AND P3, PT, R16, R146, PT ;  /* 0x000000921000720c */ /* 0x000fe20003f64070 */
[----:B------:R-:W-:-:S04]  /*7d70*/  IMAD.HI.U32 R148, R15, R151, RZ ;  /* 0x000000970f947227 */ /* 0x000fc800078e00ff */
[----:B------:R-:W-:Y:S01]  /*7d80*/  @!P5 IMAD.IADD R144, R144, 0x1, -R16 ;  /* 0x000000019090d824 */ /* 0x000fe200078e0a10 */
[----:B------:R-:W-:Y:S01]  /*7d90*/  ISETP.GT.U32.AND P5, PT, R16, R147, PT ;  /* 0x000000931000720c */ /* 0x000fe20003fa4070 */
[----:B------:R-:W-:-:S04]  /*7da0*/  IMAD.HI.U32 R149, R15, R152, RZ ;  /* 0x000000980f957227 */ /* 0x000fc800078e00ff */
[----:B------:R-:W-:Y:S02]  /*7db0*/  IMAD.MOV R148, RZ, RZ, -R148 ;  /* 0x000000ffff947224 */ /* 0x000fe400078e0a94 */
[----:B------:R-:W-:Y:S02]  /*7dc0*/  IMAD.MOV R149, RZ, RZ, -R149 ;  /* 0x000000ffff957224 */ /* 0x000fe400078e0a95 */
[----:B------:R-:W-:Y:S02]  /*7dd0*/  IMAD R148, R16, R148, R151 ;  /* 0x0000009410947224 */ /* 0x000fe400078e0297 */
[--C-:B------:R-:W-:Y:S01]  /*7de0*/  @!P4 IMAD.IADD R145, R145, 0x1, -R16.reuse ;  /* 0x000000019191c824 */ /* 0x100fe200078e0a10 */
[----:B------:R-:W-:Y:S01]  /*7df0*/  ISETP.GE.AND P4, PT, R150, RZ, PT ;  /* 0x000000ff9600720c */ /* 0x000fe20003f86270 */
[----:B------:R-:W-:Y:S01]  /*7e00*/  @!P3 IMAD.IADD R146, R146, 0x1, -R16 ;  /* 0x000000019292b824 */ /* 0x000fe200078e0a10 */
[----:B------:R-:W-:Y:S01]  /*7e10*/  ISETP.GE.AND P3, PT, R154, RZ, PT ;  /* 0x000000ff9a00720c */ /* 0x000fe20003f66270 */
[C---:B------:R-:W-:Y:S01]  /*7e20*/  IMAD R149, R16.reuse, R149, R152 ;  /* 0x0000009510957224 */ /* 0x040fe200078e0298 */
[----:B------:R-:W-:Y:S01]  /*7e30*/  IABS R154, R159 ;  /* 0x0000009f009a7213 */ /* 0x000fe20000000000 */
[----:B------:R-:W-:Y:S01]  /*7e40*/  @!P2 IMAD.MOV R144, RZ, RZ, -R144 ;  /* 0x000000ffff90a224 */ /* 0x000fe200078e0a90 */
[----:B------:R-:W-:Y:S01]  /*7e50*/  ISETP.GT.U32.AND P2, PT, R16, R148, PT ;  /* 0x000000941000720c */ /* 0x000fe20003f44070 */
[----:B------:R-:W-:-:S02]  /*7e60*/  @!P5 IMAD.IADD R147, R147, 0x1, -R16 ;  /* 0x000000019393d824 */ /* 0x000fc400078e0a10 */
[----:B------:R-:W-:Y:S01]  /*7e70*/  @!P1 IMAD.MOV R143, RZ, RZ, -R143 ;  /* 0x000000ffff8f9224 */ /* 0x000fe200078e0a8f */
[C---:B------:R-:W-:Y:S01]  /*7e80*/  ISETP.GT.U32.AND P1, PT, R16.reuse, R146, PT ;  /* 0x000000921000720c */ /* 0x040fe20003f24070 */
[----:B------:R-:W-:Y:S01]  /*7e90*/  @!P0 IMAD.MOV R145, RZ, RZ, -R145 ;  /* 0x000000ffff918224 */ /* 0x000fe200078e0a91 */
[C---:B------:R-:W-:Y:S01]  /*7ea0*/  ISETP.GT.U32.AND P0, PT, R16.reuse, R149, PT ;  /* 0x000000951000720c */ /* 0x040fe20003f04070 */
[----:B------:R-:W-:Y:S01]  /*7eb0*/  IMAD.HI.U32 R150, R15, R153, RZ ;  /* 0x000000990f967227 */ /* 0x000fe200078e00ff */
[----:B------:R-:W-:-:S03]  /*7ec0*/  ISETP.GT.U32.AND P5, PT, R16, R147, PT ;  /* 0x000000931000720c */ /* 0x000fc60003fa4070 */
[----:B------:R-:W-:Y:S02]  /*7ed0*/  IMAD.MOV R150, RZ, RZ, -R150 ;  /* 0x000000ffff967224 */ /* 0x000fe400078e0a96 */
[--C-:B------:R-:W-:Y:S01]  /*7ee0*/  @!P2 IMAD.IADD R148, R148, 0x1, -R16.reuse ;  /* 0x000000019494a824 */ /* 0x100fe200078e0a10 */
[----:B------:R-:W-:Y:S01]  /*7ef0*/  ISETP.GE.AND P2, PT, R156, RZ, PT ;  /* 0x000000ff9c00720c */ /* 0x000fe20003f46270 */
[----:B------:R-:W-:Y:S01]  /*7f00*/  IMAD R150, R16, R150, R153 ;  /* 0x0000009610967224 */ /* 0x000fe200078e0299 */
[----:B------:R-:W-:Y:S01]  /*7f10*/  IABS R153, R157 ;  /* 0x0000009d00997213 */ /* 0x000fe20000000000 */
[--C-:B------:R-:W-:Y:S01]  /*7f20*/  @!P1 IMAD.IADD R146, R146, 0x1, -R16.reuse ;  /* 0x0000000192929824 */ /* 0x100fe200078e0a10 */
[----:B------:R-:W-:Y:S01]  /*7f30*/  ISETP.GE.AND P1, PT, R155, RZ, PT ;  /* 0x000000ff9b00720c */ /* 0x000fe20003f26270 */
[----:B------:R-:W-:Y:S01]  /*7f40*/  @!P0 IMAD.IADD R149, R149, 0x1, -R16 ;  /* 0x0000000195958824 */ /* 0x000fe200078e0a10 */
[----:B------:R-:W-:Y:S01]  /*7f50*/  ISETP.GT.U32.AND P0, PT, R16, R148, PT ;  /* 0x000000941000720c */ /* 0x000fe20003f04070 */
[----:B------:R-:W-:Y:S01]  /*7f60*/  IMAD.HI.U32 R151, R15, R153, RZ ;  /* 0x000000990f977227 */ /* 0x000fe200078e00ff */
[----:B------:R-:W-:-:S02]  /*7f70*/  IABS R155, R160 ;  /* 0x000000a0009b7213 */ /* 0x000fc40000000000 */
[----:B------:R-:W-:Y:S01]  /*7f80*/  IABS R156, R161 ;  /* 0x000000a1009c7213 */ /* 0x000fe20000000000 */
[----:B------:R-:W-:Y:S01]  /*7f90*/  @!P5 IMAD.IADD R147, R147, 0x1, -R16 ;  /* 0x000000019393d824 */ /* 0x000fe200078e0a10 */
[C---:B------:R-:W-:Y:S01]  /*7fa0*/  ISETP.GT.U32.AND P5, PT, R16.reuse, R150, PT ;  /* 0x000000961000720c */ /* 0x040fe20003fa4070 */
[----:B------:R-:W-:Y:S01]  /*7fb0*/  @!P6 IMAD.MOV R146, RZ, RZ, -R146 ;  /* 0x000000ffff92e224 */ /* 0x000fe200078e0a92 */
[----:B------:R-:W-:Y:S01]  /*7fc0*/  ISETP.GT.U32.AND P6, PT, R16, R149, PT ;  /* 0x000000951000720c */ /* 0x000fe20003fc4070 */
[----:B------:R-:W-:Y:S02]  /*7fd0*/  IMAD.MOV R151, RZ, RZ, -R151 ;  /* 0x000000ffff977224 */ /* 0x000fe400078e0a97 */
[----:B------:R-:W-:-:S04]  /*7fe0*/  IMAD.HI.U32 R152, R15, R154, RZ ;  /* 0x0000009a0f987227 */ /* 0x000fc800078e00ff */
[----:B------:R-:W-:Y:S02]  /*7ff0*/  IMAD R151, R16, R151, R153 ;  /* 0x0000009710977224 */ /* 0x000fe400078e0299 */
[----:B------:R-:W-:Y:S02]  /*8000*/  IMAD.MOV R153, RZ, RZ, -R152 ;  /* 0x000000ffff997224 */ /* 0x000fe400078e0a98 */
[----:B------:R-:W-:Y:S01]  /*8010*/  @!P0 IMAD.IADD R148, R148, 0x1, -R16 ;  /* 0x0000000194948824 */ /* 0x000fe200078e0a10 */
[C---:B------:R-:W-:Y:S01]  /*8020*/  ISETP.GT.U32.AND P0, PT, R16.reuse, R151, PT ;  /* 0x000000971000720c */ /* 0x040fe20003f04070 */
[----:B------:R-:W-:Y:S02]  /*8030*/  IMAD R152, R16, R153, R154 ;  /* 0x0000009910987224 */ /* 0x000fe400078e029a */
[--C-:B------:R-:W-:Y:S02]  /*8040*/  @!P5 IMAD.IADD R150, R150, 0x1, -R16.reuse ;  /* 0x000000019696d824 */ /* 0x100fe400078e0a10 */
[----:B------:R-:W-:Y:S01]  /*8050*/  @!P6 IMAD.IADD R149, R149, 0x1, -R16 ;  /* 0x000000019595e824 */ /* 0x000fe200078e0a10 */
[C---:B------:R-:W-:Y:S01]  /*8060*/  ISETP.GT.U32.AND P6, PT, R16.reuse, R152, PT ;  /* 0x000000981000720c */ /* 0x040fe20003fc4070 */
[----:B------:R-:W-:Y:S01]  /*8070*/  IMAD.HI.U32 R153, R15, R155, RZ ;  /* 0x0000009b0f997227 */ /* 0x000fe200078e00ff */
[----:B------:R-:W-:-:S03]  /*8080*/  ISETP.GT.U32.AND P5, PT, R16, R150, PT ;  /* 0x000000961000720c */ /* 0x000fc60003fa4070 */
[----:B------:R-:W-:Y:S02]  /*8090*/  IMAD.MOV R153, RZ, RZ, -R153 ;  /* 0x000000ffff997224 */ /* 0x000fe400078e0a99 */
[--C-:B------:R-:W-:Y:S01]  /*80a0*/  @!P0 IMAD.IADD R151, R151, 0x1, -R16.reuse ;  /* 0x0000000197978824 */ /* 0x100fe200078e0a10 */
[----:B------:R-:W-:Y:S01]  /*80b0*/  ISETP.GE.AND P0, PT, R159, RZ, PT ;  /* 0x000000ff9f00720c */ /* 0x000fe20003f06270 */
[C---:B------:R-:W-:Y:S01]  /*80c0*/  IMAD R153, R16.reuse, R153, R155 ;  /* 0x0000009910997224 */ /* 0x040fe200078e029b */
[----:B------:R-:W-:Y:S01]  /*80d0*/  LOP3.LUT R159, R17, 0x14a, RZ, 0xfc, !PT ;  /* 0x0000014a119f7812 */ /* 0x000fe200078efcff */
[----:B------:R-:W-:Y:S01]  /*80e0*/  @!P4 IMAD.MOV R147, RZ, RZ, -R147 ;  /* 0x000000ffff93c224 */ /* 0x000fe200078e0a93 */
[----:B------:R-:W-:Y:S01]  /*80f0*/  ISETP.GT.U32.AND P4, PT, R16, R151, PT ;  /* 0x000000971000720c */ /* 0x000fe20003f84070 */
[----:B------:R-:W-:Y:S01]  /*8100*/  @!P6 IMAD.IADD R152, R152, 0x1, -R16 ;  /* 0x000000019898e824 */ /* 0x000fe200078e0a10 */
[----:B------:R-:W-:Y:S01]  /*8110*/  ISETP.GT.U32.AND P6, PT, R16, R153, PT ;  /* 0x000000991000720c */ /* 0x000fe20003fc4070 */
[----:B------:R-:W-:-:S04]  /*8120*/  IMAD.HI.U32 R154, R15, R156, RZ ;  /* 0x0000009c0f9a7227 */ /* 0x000fc800078e00ff */
[----:B------:R-:W-:Y:S01]  /*8130*/  @!P5 IMAD.IADD R150, R150, 0x1, -R16 ;  /* 0x000000019696d824 */ /* 0x000fe200078e0a10 */
[----:B------:R-:W-:Y:S01]  /*8140*/  ISETP.GE.AND P5, PT, R157, RZ, PT ;  /* 0x000000ff9d00720c */ /* 0x000fe20003fa6270 */
[----:B------:R-:W-:Y:S02]  /*8150*/  IMAD.MOV R157, RZ, RZ, -R154 ;  /* 0x000000ffff9d7224 */ /* 0x000fe400078e0a9a */
[----:B------:R-:W-:Y:S01]  /*8160*/  @!P3 IMAD.MOV R148, RZ, RZ, -R148 ;  /* 0x000000ffff94b224 */ /* 0x000fe200078e0a94 */
[C---:B------:R-:W-:Y:S01]  /*8170*/  ISETP.GT.U32.AND P3, PT, R16.reuse, R152, PT ;  /* 0x000000981000720c */ /* 0x040fe20003f64070 */
[----:B------:R-:W-:Y:S01]  /*8180*/  IMAD R154, R16, R157, R156 ;  /* 0x0000009d109a7224 */ /* 0x000fe200078e029c */
[----:B------:R-:W-:Y:S01]  /*8190*/  LOP3.LUT R156, R17, 0x148, RZ, 0xfc, !PT ;  /* 0x00000148119c7812 */ /* 0x000fe200078efcff */
[--C-:B------:R-:W-:Y:S02]  /*81a0*/  @!P4 IMAD.IADD R151, R151, 0x1, -R16.reuse ;  /* 0x000000019797c824 */ /* 0x100fe400078e0a10 */
[----:B------:R-:W-:Y:S01]  /*81b0*/  @!P6 IMAD.IADD R153, R153, 0x1, -R16 ;  /* 0x000000019999e824 */ /* 0x000fe200078e0a10 */
[----:B------:R-:W-:Y:S01]  /*81c0*/  IABS R157, R156 ;  /* 0x0000009c009d7213 */ /* 0x000fe20000000000 */
[----:B------:R-:W-:Y:S01]  /*81d0*/  IMAD.HI.U32 R155, R15, R158, RZ ;  /* 0x0000009e0f9b7227 */ /* 0x000fe200078e00ff */
[----:B------:R-:W-:-:S02]  /*81e0*/  ISETP.GE.AND P6, PT, R156, RZ, PT ;  /* 0x000000ff9c00720c */ /* 0x000fc40003fc6270 */
[C---:B------:R-:W-:Y:S01]  /*81f0*/  ISETP.GT.U32.AND P4, PT, R16.reuse, R154, PT ;  /* 0x0000009a1000720c */ /* 0x040fe20003f84070 */
[----:B------:R-:W-:Y:S01]  /*8200*/  @!P5 IMAD.MOV R151, RZ, RZ, -R151 ;  /* 0x000000ffff97d224 */ /* 0x000fe200078e0a97 */
[----:B------:R-:W-:Y:S01]  /*8210*/  ISETP.GT.U32.AND P5, PT, R16, R153, PT ;  /* 0x000000991000720c */ /* 0x000fe20003fa4070 */
[----:B------:R-:W-:Y:S02]  /*8220*/  IMAD.MOV R155, RZ, RZ, -R155 ;  /* 0x000000ffff9b7224 */ /* 0x000fe400078e0a9b */
[----:B------:R-:W-:-:S04]  /*8230*/  IMAD.HI.U32 R156, R15, R157, RZ ;  /* 0x0000009d0f9c7227 */ /* 0x000fc800078e00ff */
[----:B------:R-:W-:Y:S01]  /*8240*/  @!P3 IMAD.IADD R152, R152, 0x1, -R16 ;  /* 0x000000019898b824 */ /* 0x000fe200078e0a10 */
[----:B------:R-:W-:Y:S01]  /*8250*/  ISETP.GE.AND P3, PT, R162, RZ, PT ;  /* 0x000000ffa200720c */ /* 0x000fe20003f66270 */
[C---:B------:R-:W-:Y:S01]  /*8260*/  IMAD R155, R16.reuse, R155, R158 ;  /* 0x0000009b109b7224 */ /* 0x040fe200078e029e */
[----:B------:R-:W-:Y:S01]  /*8270*/  IABS R162, R167 ;  /* 0x000000a700a27213 */ /* 0x000fe20000000000 */
[----:B------:R-:W-:Y:S02]  /*8280*/  IMAD.MOV R156, RZ, RZ, -R156 ;  /* 0x000000ffff9c7224 */ /* 0x000fe400078e0a9c */
[----:B------:R-:W-:Y:S01]  /*8290*/  @!P0 IMAD.MOV R152, RZ, RZ, -R152 ;  /* 0x000000ffff988224 */ /* 0x000fe200078e0a98 */
[C---:B------:R-:W-:Y:S01]  /*82a0*/  ISETP.GT.U32.AND P0, PT, R16.reuse, R155, PT ;  /* 0x0000009b1000720c */ /* 0x040fe20003f04070 */
[----:B------:R-:W-:Y:S02]  /*82b0*/  IMAD R156, R16, R156, R157 ;  /* 0x0000009c109c7224 */ /* 0x000fe400078e029d */
[----:B------:R-:W-:-:S02]  /*82c0*/  @!P5 IMAD.IADD R153, R153, 0x1, -R16 ;  /* 0x000000019999d824 */ /* 0x000fc400078e0a10 */
[----:B------:R-:W-:Y:S01]  /*82d0*/  @!P4 IMAD.IADD R154, R154, 0x1, -R16 ;  /* 0x000000019a9ac824 */ /* 0x000fe200078e0a10 */
[----:B------:R-:W-:Y:S01]  /*82e0*/  ISETP.GT.U32.AND P5, PT, R16, R156, PT ;  /* 0x0000009c1000720c */ /* 0x000fe20003fa4070 */
[----:B------:R-:W-:Y:S01]  /*82f0*/  @!P1 IMAD.MOV R149, RZ, RZ, -R149 ;  /* 0x000000ffff959224 */ /* 0x000fe200078e0a95 */
[----:B------:R-:W-:Y:S01]  /*8300*/  ISETP.GE.AND P1, PT, R160, RZ, PT ;  /* 0x000000ffa000720c */ /* 0x000fe20003f26270 */
[----:B------:R-:W-:Y:S01]  /*8310*/  @!P2 IMAD.MOV R150, RZ, RZ, -R150 ;  /* 0x000000ffff96a224 */ /* 0x000fe200078e0a96 */
[----:B------:R-:W-:Y:S02]  /*8320*/  IABS R160, R159 ;  /* 0x0000009f00a07213 */ /* 0x000fe40000000000 */
[----:B------:R-:W-:Y:S01]  /*8330*/  ISETP.GT.U32.AND P4, PT, R16, R154, PT ;  /* 0x0000009a1000720c */ /* 0x000fe20003f84070 */
[----:B------:R-:W-:Y:S01]  /*8340*/  @!P0 IMAD.IADD R155, R155, 0x1, -R16 ;  /* 0x000000019b9b8824 */ /* 0x000fe200078e0a10 */
[----:B------:R-:W-:Y:S01]  /*8350*/  ISETP.GE.AND P2, PT, R161, RZ, PT ;  /* 0x000000ffa100720c */ /* 0x000fe20003f46270 */
[----:B------:R-:W-:Y:S01]  /*8360*/  IMAD.HI.U32 R157, R15, R160, RZ ;  /* 0x000000a00f9d7227 */ /* 0x000fe200078e00ff */
[----:B------:R-:W-:-:S02]  /*8370*/  IABS R161, R163 ;  /* 0x000000a300a17213 */ /* 0x000fc40000000000 */
[----:B------:R-:W-:Y:S01]  /*8380*/  ISETP.GE.AND P0, PT, R163, RZ, PT ;  /* 0x000000ffa300720c */ /* 0x000fe20003f06270 */
[----:B------:R-:W-:Y:S01]  /*8390*/  @!P5 IMAD.IADD R156, R156, 0x1, -R16 ;  /* 0x000000019c9cd824 */ /* 0x000fe200078e0a10 */
[----:B------:R-:W-:Y:S01]  /*83a0*/  ISETP.GT.U32.AND P5, PT, R16, R155, PT ;  /* 0x0000009b1000720c */ /* 0x000fe20003fa4070 */
[----:B------:R-:W-:-:S04]  /*83b0*/  IMAD.HI.U32 R158, R15, R161, RZ ;  /* 0x000000a10f9e7227 */ /* 0x000fc800078e00ff */
[----:B------:R-:W-:Y:S02]  /*83c0*/  IMAD.MOV R157, RZ, RZ, -R157 ;  /* 0x000000ffff9d7224 */ /* 0x000fe400078e0a9d */
[----:B------:R-:W-:Y:S01]  /*83d0*/  @!P4 IMAD.IADD R154, R154, 0x1, -R16 ;  /* 0x000000019a9ac824 */ /* 0x000fe200078e0a10 */
[----:B------:R-:W-:Y:S01]  /*83e0*/  ISETP.GE.AND P4, PT, R159, RZ, PT ;  /* 0x000000ff9f00720c */ /* 0x000fe20003f86270 */
[----:B------:R-:W-:Y:S02]  /*83f0*/  IMAD.MOV R158, RZ, RZ, -R158 ;  /* 0x000000ffff9e7224 */ /* 0x000fe400078e0a9e */
[C---:B------:R-:W-:Y:S02]  /*8400*/  IMAD R157, R16.reuse, R157, R160 ;  /* 0x0000009d109d7224 */ /* 0x040fe400078e02a0 */
[C---:B------:R-:W-:Y:S02]  /*8410*/  IMAD R158, R16.reuse, R158, R161 ;  /* 0x0000009e109e7224 */ /* 0x040fe400078e02a1 */
[----:B------:R-:W-:Y:S01]  /*8420*/  @!P2 IMAD.MOV R154, RZ, RZ, -R154 ;  /* 0x000000ffff9aa224 */ /* 0x000fe200078e0a9a */
[C---:B------:R-:W-:Y:S01]  /*8430*/  ISETP.GT.U32.AND P2, PT, R16.reuse, R157, PT ;  /* 0x0000009d1000720c */ /* 0x040fe20003f44070 */
[----:B------:R-:W-:Y:S01]  /*8440*/  @!P5 IMAD.IADD R155, R155, 0x1, -R16 ;  /* 0x000000019b9bd824 */ /* 0x000fe200078e0a10 */
[----:B------:R-:W-:Y:S01]  /*8450*/  ISETP.GT.U32.AND P5, PT, R16, R158, PT ;  /* 0x0000009e1000720c */ /* 0x000fe20003fa4070 */
[----:B------:R-:W-:-:S04]  /*8460*/  IMAD.HI.U32 R159, R15, R162, RZ ;  /* 0x000000a20f9f7227 */ /* 0x000fc800078e00ff */
[----:B------:R-:W-:Y:S02]  /*8470*/  IMAD.MOV R159, RZ, RZ, -R159 ;  /* 0x000000ffff9f7224 */ /* 0x000fe400078e0a9f */
[----:B------:R-:W-:Y:S02]  /*8480*/  @!P3 IMAD.MOV R155, RZ, RZ, -R155 ;  /* 0x000000ffff9bb224 */ /* 0x000fe400078e0a9b */
[----:B------:R-:W-:Y:S01]  /*8490*/  IMAD R159, R16, R159, R162 ;  /* 0x0000009f109f7224 */ /* 0x000fe200078e02a2 */
[----:B------:R-:W-:Y:S01]  /*84a0*/  IABS R162, R168 ;  /* 0x000000a800a27213 */ /* 0x000fe20000000000 */
[--C-:B------:R-:W-:Y:S01]  /*84b0*/  @!P2 IMAD.IADD R157, R157, 0x1, -R16.reuse ;  /* 0x000000019d9da824 */ /* 0x100fe200078e0a10 */
[----:B------:R-:W-:Y:S01]  /*84c0*/  ISETP.GE.AND P2, PT, R167, RZ, PT ;  /* 0x000000ffa700720c */ /* 0x000fe20003f46270 */
[----:B------:R-:W-:Y:S01]  /*84d0*/  @!P5 IMAD.IADD R158, R158, 0x1, -R16 ;  /* 0x000000019e9ed824 */ /* 0x000fe200078e0a10 */
[----:B------:R-:W-:Y:S01]  /*84e0*/  LOP3.LUT R167, R17, 0x158, RZ, 0xfc, !PT ;  /* 0x0000015811a77812 */ /* 0x000fe200078efcff */
[----:B------:R-:W-:Y:S01]  /*84f0*/  IMAD.HI.U32 R160, R15, R162, RZ ;  /* 0x000000a20fa07227 */ /* 0x000fe200078e00ff */
[----:B------:R-:W-:-:S02]  /*8500*/  ISETP.GT.U32.AND P5, PT, R16, R157, PT ;  /* 0x0000009d1000720c */ /* 0x000fc40003fa4070 */
[----:B------:R-:W-:Y:S01]  /*8510*/  ISETP.GT.U32.AND P3, PT, R16, R158, PT ;  /* 0x0000009e1000720c */ /* 0x000fe20003f64070 */
[----:B------:R-:W-:-:S04]  /*8520*/  IMAD.HI.U32 R161, R15, R164, RZ ;  /* 0x000000a40fa17227 */ /* 0x000fc800078e00ff */
[----:B------:R-:W-:Y:S02]  /*8530*/  IMAD.MOV R163, RZ, RZ, -R160 ;  /* 0x000000ffffa37224 */ /* 0x000fe400078e0aa0 */
[----:B------:R-:W-:Y:S01]  /*8540*/  @!P1 IMAD.MOV R153, RZ, RZ, -R153 ;  /* 0x000000ffff999224 */ /* 0x000fe200078e0a99 */
[C---:B------:R-:W-:Y:S01]  /*8550*/  ISETP.GT.U32.AND P1, PT, R16.reuse, R156, PT ;  /* 0x0000009c1000720c */ /* 0x040fe20003f24070 */
[----:B------:R-:W-:Y:S02]  /*8560*/  IMAD.MOV R161, RZ, RZ, -R161 ;  /* 0x000000ffffa17224 */ /* 0x000fe400078e0aa1 */
[C---:B------:R-:W-:Y:S02]  /*8570*/  IMAD R160, R16.reuse, R163, R162 ;  /* 0x000000a310a07224 */ /* 0x040fe400078e02a2 */
[C---:B------:R-:W-:Y:S01]  /*8580*/  IMAD R161, R16.reuse, R161, R164 ;  /* 0x000000a110a17224 */ /* 0x040fe200078e02a4 */
[----:B------:R-:W-:Y:S01]  /*8590*/  IABS R164, R167 ;  /* 0x000000a700a47213 */ /* 0x000fe20000000000 */
[--C-:B------:R-:W-:Y:S01]  /*85a0*/  @!P5 IMAD.IADD R157, R157, 0x1, -R16.reuse ;  /* 0x000000019d9dd824 */ /* 0x100fe200078e0a10 */
[----:B------:R-:W-:Y:S01]  /*85b0*/  ISETP.GT.U32.AND P5, PT, R16, R160, PT ;  /* 0x000000a01000720c */ /* 0x000fe20003fa4070 */
[----:B------:R-:W-:Y:S01]  /*85c0*/  @!P3 IMAD.IADD R158, R158, 0x1, -R16 ;  /* 0x000000019e9eb824 */ /* 0x000fe200078e0a10 */
[----:B------:R-:W-:Y:S01]  /*85d0*/  ISETP.GT.U32.AND P3, PT, R16, R161, PT ;  /* 0x000000a11000720c */ /* 0x000fe20003f64070 */
[----:B------:R-:W-:-:S04]  /*85e0*/  IMAD.HI.U32 R163, R15, R166, RZ ;  /* 0x000000a60fa37227 */ /* 0x000fc800078e00ff */
[----:B------:R-:W-:Y:S01]  /*85f0*/  @!P1 IMAD.IADD R156, R156, 0x1, -R16 ;  /* 0x000000019c9c9824 */ /* 0x000fe200078e0a10 */
[----:B------:R-:W-:Y:S01]  /*8600*/  ISETP.GT.U32.AND P1, PT, R16, R159, PT ;  /* 0x0000009f1000720c */ /* 0x000fe20003f24070 */
[----:B------:R-:W-:Y:S02]  /*8610*/  IMAD.MOV R163, RZ, RZ, -R163 ;  /* 0x000000ffffa37224 */ /* 0x000fe400078e0aa3 */
[----:B------:R-:W-:-:S04]  /*8620*/  IMAD.HI.U32 R162, R15, R165, RZ ;  /* 0x000000a50fa27227 */ /* 0x000fc800078e00ff */
[----:B------:R-:W-:Y:S02]  /*8630*/  IMAD R163, R16, R163, R166 ;  /* 0x000000a310a37224 */ /* 0x000fe400078e02a6 */
[----:B------:R-:W-:Y:S02]  /*8640*/  @!P5 IMAD.IADD R160, R160, 0x1, -R16 ;  /* 0x00000001a0a0d824 */ /* 0x000fe400078e0a10 */
[----:B------:R-:W-:Y:S02]  /*8650*/  IMAD.MOV R162, RZ, RZ, -R162 ;  /* 0x000000ffffa27224 */ /* 0x000fe400078e0aa2 */
[----:B------:R-:W-:Y:S01]  /*8660*/  @!P3 IMAD.IADD R161, R161, 0x1, -R16 ;  /* 0x00000001a1a1b824 */ /* 0x000fe200078e0a10 */
[C---:B------:R-:W-:Y:S01]  /*8670*/  ISETP.GT.U32.AND P3, PT, R16.reuse, R160, PT ;  /* 0x000000a01000720c */ /* 0x040fe20003f64070 */
[----:B------:R-:W-:Y:S01]  /*8680*/  @!P0 IMAD.MOV R158, RZ, RZ, -R158 ;  /* 0x000000ffff9e8224 */ /* 0x000fe200078e0a9e */
[C---:B------:R-:W-:Y:S01]  /*8690*/  ISETP.GT.U32.AND P0, PT, R16.reuse, R163, PT ;  /* 0x000000a31000720c */ /* 0x040fe20003f04070 */
[----:B------:R-:W-:-:S02]  /*86a0*/  IMAD R162, R16, R162, R165 ;  /* 0x000000a210a27224 */ /* 0x000fc400078e02a5 */
[----:B------:R-:W-:Y:S02]  /*86b0*/  IMAD.MOV.U32 R165, RZ, RZ, R164 ;  /* 0x000000ffffa57224 */ /* 0x000fe400078e00a4 */
[----:B------:R-:W-:Y:S01]  /*86c0*/  @!P1 IMAD.IADD R159, R159, 0x1, -R16 ;  /* 0x000000019f9f9824 */ /* 0x000fe200078e0a10 */
[----:B------:R-:W-:Y:S01]  /*86d0*/  ISETP.GT.U32.AND P5, PT, R16, R162, PT ;  /* 0x000000a21000720c */ /* 0x000fe20003fa4070 */
[----:B------:R-:W-:Y:S01]  /*86e0*/  @!P6 IMAD.MOV R156, RZ, RZ, -R156 ;  /* 0x000000ffff9ce224 */ /* 0x000fe200078e0a9c */
[----:B------:R-:W-:Y:S01]  /*86f0*/  ISETP.GE.AND P6, PT, R168, RZ, PT ;  /* 0x000000ffa800720c */ /* 0x000fe20003fc6270 */
[----:B------:R-:W-:Y:S01]  /*8700*/  @!P4 IMAD.MOV R157, RZ, RZ, -R157 ;  /* 0x000000ffff9dc224 */ /* 0x000fe200078e0a9d */
[C---:B------:R-:W-:Y:S01]  /*8710*/  ISETP.GT.U32.AND P4, PT, R16.reuse, R161, PT ;  /* 0x000000a11000720c */ /* 0x040fe20003f84070 */
[----:B------:R-:W-:Y:S01]  /*8720*/  IMAD.HI.U32 R164, R15, R165, RZ ;  /* 0x000000a50fa47227 */ /* 0x000fe200078e00ff */
[----:B------:R-:W-:Y:S02]  /*8730*/  ISETP.GT.U32.AND P1, PT, R16, R159, PT ;  /* 0x0000009f1000720c */ /* 0x000fe40003f24070 */
[----:B------:R-:W-:Y:S01]  /*8740*/  LOP3.LUT R168, R17, 0x15a, RZ, 0xfc, !PT ;  /* 0x0000015a11a87812 */ /* 0x000fe200078efcff */
[----:B------:R-:W-:-:S02]  /*8750*/  IMAD.MOV R164, RZ, RZ, -R164 ;  /* 0x000000ffffa47224 */ /* 0x000fc400078e0aa4 */
[--C-:B------:R-:W-:Y:S01]  /*8760*/  @!P3 IMAD.IADD R160, R160, 0x1, -R16.reuse ;  /* 0x00000001a0a0b824 */ /* 0x100fe200078e0a10 */
[----:B------:R-:W-:Y:S01]  /*8770*/  IABS R166, R168 ;  /* 0x000000a800a67213 */ /* 0x000fe20000000000 */
[C---:B------:R-:W-:Y:S01]  /*8780*/  IMAD R164, R16.reuse, R164, R165 ;  /* 0x000000a410a47224 */ /* 0x040fe200078e02a5 */
[----:B------:R-:W-:Y:S01]  /*8790*/  ISETP.GE.AND P3, PT, R171, RZ, PT ;  /* 0x000000ffab00720c */ /* 0x000fe20003f66270 */
[--C-:B------:R-:W-:Y:S01]  /*87a0*/  @!P0 IMAD.IADD R163, R163, 0x1, -R16.reuse ;  /* 0x00000001a3a38824 */ /* 0x100fe200078e0a10 */
[----:B------:R-:W-:Y:S01]  /*87b0*/  LOP3.LUT R171, R17, 0x162, RZ, 0xfc, !PT ;  /* 0x0000016211ab7812 */ /* 0x000fe200078efcff */
[----:B------:R-:W-:Y:S01]  /*87c0*/  @!P4 IMAD.IADD R161, R161, 0x1, -R16 ;  /* 0x00000001a1a1c824 */ /* 0x000fe200078e0a10 */
[C---:B------:R-:W-:Y:S01]  /*87d0*/  ISETP.GT.U32.AND P4, PT, R16.reuse, R164, PT ;  /* 0x000000a41000720c */ /* 0x040fe20003f84070 */
[----:B------:R-:W-:Y:S01]  /*87e0*/  @!P6 IMAD.MOV R160, RZ, RZ, -R160 ;  /* 0x000000ffffa0e224 */ /* 0x000fe200078e0aa0 */
[----:B------:R-:W-:Y:S01]  /*87f0*/  ISETP.GT.U32.AND P6, PT, R16, R163, PT ;  /* 0x000000a31000720c */ /* 0x000fe20003fc4070 */
[----:B------:R-:W-:Y:S01]  /*8800*/  IMAD.HI.U32 R165, R15, R166, RZ ;  /* 0x000000a60fa57227 */ /* 0x000fe200078e00ff */
[----:B------:R-:W-:-:S02]  /*8810*/  ISETP.GE.AND P0, PT, R167, RZ, PT ;  /* 0x000000ffa700720c */ /* 0x000fc40003f06270 */
[----:B------:R-:W-:Y:S01]  /*8820*/  IABS R172, R171 ;  /* 0x000000ab00ac7213 */ /* 0x000fe20000000000 */
[--C-:B------:R-:W-:Y:S01]  /*8830*/  @!P1 IMAD.IADD R159, R159, 0x1, -R16.reuse ;  /* 0x000000019f9f9824 */ /* 0x100fe200078e0a10 */
[----:B------:R-:W-:Y:S01]  /*8840*/  ISETP.GE.AND P1, PT, R169, RZ, PT ;  /* 0x000000ffa900720c */ /* 0x000fe20003f26270 */
[----:B------:R-:W-:Y:S01]  /*8850*/  @!P5 IMAD.IADD R162, R162, 0x1, -R16 ;  /* 0x00000001a2a2d824 */ /* 0x000fe200078e0a10 */
[----:B------:R-:W-:Y:S01]  /*8860*/  ISETP.GE.AND P5, PT, R170, RZ, PT ;  /* 0x000000ffaa00720c */ /* 0x000fe20003fa6270 */
[----:B------:R-:W-:Y:S01]  /*8870*/  IMAD.MOV R165, RZ, RZ, -R165 ;  /* 0x000000ffffa57224 */ /* 0x000fe200078e0aa5 */
[C---:B------:R-:W-:Y:S01]  /*8880*/  LOP3.LUT R167, R17.reuse, 0x15e, RZ, 0xfc, !PT ;  /* 0x0000015e11a77812 */ /* 0x040fe200078efcff */
[----:B------:R-:W-:Y:S01]  /*8890*/  @!P2 IMAD.MOV R159, RZ, RZ, -R159 ;  /* 0x000000ffff9fa224 */ /* 0x000fe200078e0a9f */
[C---:B------:R-:W-:Y:S01]  /*88a0*/  ISETP.GT.U32.AND P2, PT, R16.reuse, R162, PT ;  /* 0x000000a21000720c */ /* 0x040fe20003f44070 */
[----:B------:R-:W-:Y:S01]  /*88b0*/  IMAD R165, R16, R165, R166 ;  /* 0x000000a510a57224 */ /* 0x000fe200078e02a6 */
[----:B------:R-:W-:Y:S01]  /*88c0*/  LOP3.LUT R166, R17, 0x15c, RZ, 0xfc, !PT ;  /* 0x0000015c11a67812 */ /* 0x000fe200078efcff */
[--C-:B------:R-:W-:Y:S01]  /*88d0*/  @!P4 IMAD.IADD R164, R164, 0x1, -R16.reuse ;  /* 0x00000001a4a4c824 */ /* 0x100fe200078e0a10 */
[----:B------:R-:W-:Y:S01]  /*88e0*/  IABS R170, R167 ;  /* 0x000000a700aa7213 */ /* 0x000fe20000000000 */
[----:B------:R-:W-:Y:S01]  /*88f0*/  @!P6 IMAD.IADD R163, R163, 0x1, -R16 ;  /* 0x00000001a3a3e824 */ /* 0x000fe200078e0a10 */
[C---:B------:R-:W-:Y:S01]  /*8900*/  ISETP.GT.U32.AND P6, PT, R16.reuse, R165, PT ;  /* 0x000000a51000720c */ /* 0x040fe20003fc4070 */
[----:B------:R-:W-:Y:S01]  /*8910*/  @!P1 IMAD.MOV R161, RZ, RZ, -R161 ;  /* 0x000000ffffa19224 */ /* 0x000fe200078e0aa1 */
[----:B------:R-:W-:Y:S01]  /*8920*/  ISETP.GT.U32.AND P1, PT, R16, R164, PT ;  /* 0x000000a41000720c */ /* 0x000fe20003f24070 */
[----:B------:R-:W-:Y:S01]  /*8930*/  @!P3 IMAD.MOV R163, RZ, RZ, -R163 ;  /* 0x000000ffffa3b224 */ /* 0x000fe200078e0aa3 */
[----:B------:R-:W-:-:S02]  /*8940*/  IABS R169, R166 ;  /* 0x000000a600a97213 */ /* 0x000fc40000000000 */
[----:B------:R-:W-:Y:S01]  /*8950*/  ISETP.GE.AND P4, PT, R166, RZ, PT ;  /* 0x000000ffa600720c */ /* 0x000fe20003f86270 */
[----:B------:R-:W-:Y:S01]  /*8960*/  @!P2 IMAD.IADD R162, R162, 0x1, -R16 ;  /* 0x00000001a2a2a824 */ /* 0x000fe200078e0a10 */
[----:B------:R-:W-:Y:S01]  /*8970*/  ISETP.GE.AND P2, PT, R168, RZ, PT ;  /* 0x000000ffa800720c */ /* 0x000fe20003f46270 */
[----:B------:R-:W-:Y:S01]  /*8980*/  IMAD.HI.U32 R166, R15, R169, RZ ;  /* 0x000000a90fa67227 */ /* 0x000fe200078e00ff */
[----:B------:R-:W-:-:S03]  /*8990*/  LOP3.LUT R168, R17, 0x160, RZ, 0xfc, !PT ;  /* 0x0000016011a87812 */ /* 0x000fc600078efcff */
        /* <DEDUP_REMOVED lines=8> */
[----:B------:R-:W-:Y:S02]  /*8a20*/  IMAD.MOV.U32 R171, RZ, RZ, R168 ;  /* 0x000000ffffab7224 */ /* 0x000fe400078e00a8 */
[----:B------:R-:W-:-:S02]  /*8a30*/  IMAD R166, R16, R166, R169 ;  /* 0x000000a610a67224 */ /* 0x000fc400078e02a9 */
[----:B------:R-:W-:-:S03]  /*8a40*/  IMAD.HI.U32 R168, R15, R171, RZ ;  /* 0x000000ab0fa87227 */ /* 0x000fc600078e00ff */
[----:B------:R-:W-:Y:S01]  /*8a50*/  ISETP.GT.U32.AND P0, PT, R16, R166, PT ;  /* 0x000000a61000720c */ /* 0x000fe20003f04070 */
[----:B------:R-:W-:Y:S02]  /*8a60*/  IMAD.MOV R168, RZ, RZ, -R168 ;  /* 0x000000ffffa87224 */ /* 0x000fe400078e0aa8 */
[----:B------:R-:W-:-:S04]  /*8a70*/  IMAD.HI.U32 R169, R15, R172, RZ ;  /* 0x000000ac0fa97227 */ /* 0x000fc800078e00ff */
[--C-:B------:R-:W-:Y:S02]  /*8a80*/  @!P6 IMAD.IADD R165, R165, 0x1, -R16.reuse ;  /* 0x00000001a5a5e824 */ /* 0x100fe400078e0a10 */
[----:B------:R-:W-:Y:S02]  /*8a90*/  IMAD R168, R16, R168, R171 ;  /* 0x000000a810a87224 */ /* 0x000fe400078e02ab */
[----:B------:R-:W-:Y:S02]  /*8aa0*/  @!P2 IMAD.MOV R165, RZ, RZ, -R165 ;  /* 0x000000ffffa5a224 */ /* 0x000fe400078e0aa5 */
[----:B------:R-:W-:Y:S01]  /*8ab0*/  @!P0 IMAD.IADD R166, R166, 0x1, -R16 ;  /* 0x00000001a6a68824 */ /* 0x000fe200078e0a10 */
[C---:B------:R-:W-:Y:S01]  /*8ac0*/  ISETP.GT.U32.AND P2, PT, R16.reuse, R168, PT ;  /* 0x000000a81000720c */ /* 0x040fe20003f44070 */
[----:B------:R-:W-:Y:S01]  /*8ad0*/  @!P5 IMAD.MOV R162, RZ, RZ, -R162 ;  /* 0x000000ffffa2d224 */ /* 0x000fe200078e0aa2 */
[----:B------:R-:W-:Y:S01]  /*8ae0*/  ISETP.GE.AND P5, PT, R167, RZ, PT ;  /* 0x000000ffa700720c */ /* 0x000fe20003fa6270 */
[----:B------:R-:W-:Y:S01]  /*8af0*/  IMAD.HI.U32 R167, R15, R170, RZ ;  /* 0x000000aa0fa77227 */ /* 0x000fe200078e00ff */
[----:B------:R-:W-:-:S03]  /*8b00*/  ISETP.GT.U32.AND P0, PT, R16, R166, PT ;  /* 0x000000a61000720c */ /* 0x000fc60003f04070 */
[----:B------:R-:W-:Y:S02]  /*8b10*/  IMAD.MOV R169, RZ, RZ, -R169 ;  /* 0x000000ffffa97224 */ /* 0x000fe400078e0aa9 */
[----:B------:R-:W-:-:S04]  /*8b20*/  IMAD.HI.U32 R171, R15, R174, RZ ;  /* 0x000000ae0fab7227 */ /* 0x000fc800078e00ff */
[----:B------:R-:W-:Y:S02]  /*8b30*/  @!P2 IMAD.IADD R168, R168, 0x1, -R16 ;  /* 0x00000001a8a8a824 */ /* 0x000fe400078e0a10 */
[----:B------:R-:W-:Y:S02]  /*8b40*/  IMAD.MOV R167, RZ, RZ, -R167 ;  /* 0x000000ffffa77224 */ /* 0x000fe400078e0aa7 */
[C---:B------:R-:W-:Y:S01]  /*8b50*/  IMAD R169, R16.reuse, R169, R172 ;  /* 0x000000a910a97224 */ /* 0x040fe200078e02ac */
[C---:B------:R-:W-:Y:S01]  /*8b60*/  ISETP.GT.U32.AND P2, PT, R16.reuse, R168, PT ;  /* 0x000000a81000720c */ /* 0x040fe20003f44070 */
[----:B------:R-:W-:Y:S01]  /*8b70*/  IMAD.MOV R171, RZ, RZ, -R171 ;  /* 0x000000ffffab7224 */ /* 0x000fe200078e0aab */
[----:B------:R-:W-:Y:S01]  /*8b80*/  IABS R172, R177 ;  /* 0x000000b100ac7213 */ /* 0x000fe20000000000 */
[----:B------:R-:W-:Y:S02]  /*8b90*/  IMAD R167, R16, R167, R170 ;  /* 0x000000a710a77224 */ /* 0x000fe400078e02aa */
[----:B------:R-:W-:Y:S01]  /*8ba0*/  @!P0 IMAD.IADD R166, R166, 0x1, -R16 ;  /* 0x00000001a6a68824 */ /* 0x000fe200078e0a10 */
[C---:B------:R-:W-:Y:S01]  /*8bb0*/  ISETP.GT.U32.AND P0, PT, R16.reuse, R169, PT ;  /* 0x000000a91000720c */ /* 0x040fe20003f04070 */
[C---:B------:R-:W-:Y:S01]  /*8bc0*/  IMAD R171, R16.reuse, R171, R174 ;  /* 0x000000ab10ab7224 */ /* 0x040fe200078e02ae */
[----:B------:R-:W-:Y:S01]  /*8bd0*/  ISETP.GT.U32.AND P6, PT, R16, R167, PT ;  /* 0x000000a71000720c */ /* 0x000fe20003fc4070 */
[----:B------:R-:W-:-:S04]  /*8be0*/  IMAD.HI.U32 R170, R15, R172, RZ ;  /* 0x000000ac0faa7227 */ /* 0x000fc800078e00ff */
[----:B------:R-:W-:Y:S01]  /*8bf0*/  @!P2 IMAD.IADD R168, R168, 0x1, -R16 ;  /* 0x00000001a8a8a824 */ /* 0x000fe200078e0a10 */
[C---:B------:R-:W-:Y:S01]  /*8c00*/  ISETP.GT.U32.AND P2, PT, R16.reuse, R171, PT ;  /* 0x000000ab1000720c */ /* 0x040fe20003f44070 */
[----:B------:R-:W-:Y:S02]  /*8c10*/  IMAD.MOV R173, RZ, RZ, -R170 ;  /* 0x000000ffffad7224 */ /* 0x000fe400078e0aaa */
[----:B------:R-:W-:Y:S02]  /*8c20*/  IMAD.MOV.U32 R174, RZ, RZ, R175 ;  /* 0x000000ffffae7224 */ /* 0x000fe400078e00af */
[----:B------:R-:W-:Y:S02]  /*8c30*/  IMAD R170, R16, R173, R172 ;  /* 0x000000ad10aa7224 */ /* 0x000fe400078e02ac */
[----:B------:R-:W-:Y:S02]  /*8c40*/  @!P0 IMAD.IADD R169, R169, 0x1, -R16 ;  /* 0x00000001a9a98824 */ /* 0x000fe400078e0a10 */
[----:B------:R-:W-:-:S03]  /*8c50*/  IMAD.HI.U32 R172, R15, R174, RZ ;  /* 0x000000ae0fac7227 */ /* 0x000fc600078e00ff */
[C---:B------:R-:W-:Y:S01]  /*8c60*/  ISETP.GT.U32.AND P0, PT, R16.reuse, R169, PT ;  /* 0x000000a91000720c */ /* 0x040fe20003f04070 */
[----:B------:R-:W-:Y:S02]  /*8c70*/  @!P6 IMAD.IADD R167, R167, 0x1, -R16 ;  /* 0x00000001a7a7e824 */ /* 0x000fe400078e0a10 */
[----:B------:R-:W-:Y:S01]  /*8c80*/  @!P4 IMAD.MOV R166, RZ, RZ, -R166 ;  /* 0x000000ffffa6c224 */ /* 0x000fe200078e0aa6 */
[----:B------:R-:W-:Y:S01]  /*8c90*/  ISETP.GE.AND P4, PT, R177, RZ, PT ;  /* 0x000000ffb100720c */ /* 0x000fe20003f86270 */
[----:B------:R-:W-:Y:S01]  /*8ca0*/  @!P2 IMAD.IADD R171, R171, 0x1, -R16 ;  /* 0x00000001ababa824 */ /* 0x000fe200078e0a10 */
[----:B------:R-:W-:Y:S01]  /*8cb0*/  IABS R177, R181 ;  /* 0x000000b500b17213 */ /* 0x000fe20000000000 */
[----:B------:R-:W-:Y:S01]  /*8cc0*/  IMAD.MOV R175, RZ, RZ, -R172 ;  /* 0x000000ffffaf7224 */ /* 0x000fe200078e0aac */
[C---:B------:R-:W-:Y:S01]  /*8cd0*/  ISETP.GT.U32.AND P6, PT, R16.reuse, R167, PT ;  /* 0x000000a71000720c */ /* 0x040fe20003fc4070 */
[----:B------:R-:W-:Y:S01]  /*8ce0*/  IMAD.HI.U32 R173, R15, R176, RZ ;  /* 0x000000b00fad7227 */ /* 0x000fe200078e00ff */
[----:B------:R-:W-:-:S03]  /*8cf0*/  ISETP.GT.U32.AND P2, PT, R16, R171, PT ;  /* 0x000000ab1000720c */ /* 0x000fc60003f44070 */
[----:B------:R-:W-:Y:S02]  /*8d00*/  IMAD R172, R16, R175, R174 ;  /* 0x000000af10ac7224 */ /* 0x000fe400078e02ae */
[----:B------:R-:W-:-:S04]  /*8d10*/  IMAD.HI.U32 R174, R15, R177, RZ ;  /* 0x000000b10fae7227 */ /* 0x000fc800078e00ff */
[----:B------:R-:W-:Y:S02]  /*8d20*/  IMAD.MOV R173, RZ, RZ, -R173 ;  /* 0x000000ffffad7224 */ /* 0x000fe400078e0aad */
[----:B------:R-:W-:Y:S02]  /*8d30*/  IMAD.MOV R174, RZ, RZ, -R174 ;  /* 0x000000ffffae7224 */ /* 0x000fe400078e0aae */
[C---:B------:R-:W-:Y:S02]  /*8d40*/  IMAD R173, R16.reuse, R173, R176 ;  /* 0x000000ad10ad7224 */ /* 0x040fe400078e02b0 */
[--C-:B------:R-:W-:Y:S01]  /*8d50*/  @!P0 IMAD.IADD R169, R169, 0x1, -R16.reuse ;  /* 0x00000001a9a98824 */ /* 0x100fe200078e0a10 */
[C---:B------:R-:W-:Y:S01]  /*8d60*/  ISETP.GT.U32.AND P0, PT, R16.reuse, R172, PT ;  /* 0x000000ac1000720c */ /* 0x040fe20003f04070 */
[C---:B------:R-:W-:Y:S01]  /*8d70*/  IMAD R174, R16.reuse, R174, R177 ;  /* 0x000000ae10ae7224 */ /* 0x040fe200078e02b1 */
[----:B------:R-:W-:Y:S01]  /*8d80*/  IABS R177, R182 ;  /* 0x000000b600b17213 */ /* 0x000fe20000000000 */
[--C-:B------:R-:W-:Y:S01]  /*8d90*/  @!P6 IMAD.IADD R167, R167, 0x1, -R16.reuse ;  /* 0x00000001a7a7e824 */ /* 0x100fe200078e0a10 */
[C---:B------:R-:W-:Y:S01]  /*8da0*/  ISETP.GT.U32.AND P6, PT, R16.reuse, R170, PT ;  /* 0x000000aa1000720c */ /* 0x040fe20003fc4070 */
[----:B------:R-:W-:Y:S01]  /*8db0*/  @!P1 IMAD.MOV R169, RZ, RZ, -R169 ;  /* 0x000000ffffa99224 */ /* 0x000fe200078e0aa9 */
[C---:B------:R-:W-:Y:S01]  /*8dc0*/  ISETP.GT.U32.AND P1, PT, R16.reuse, R173, PT ;  /* 0x000000ad1000720c */ /* 0x040fe20003f24070 */
[----:B------:R-:W-:Y:S01]  /*8dd0*/  @!P2 IMAD.IADD R171, R171, 0x1, -R16 ;  /* 0x00000001ababa824 */ /* 0x000fe200078e0a10 */
[----:B------:R-:W-:Y:S01]  /*8de0*/  ISETP.GT.U32.AND P2, PT, R16, R174, PT ;  /* 0x000000ae1000720c */ /* 0x000fe20003f44070 */
[----:B------:R-:W-:-:S04]  /*8df0*/  IMAD.HI.U32 R175, R15, R177, RZ ;  /* 0x000000b10faf7227 */ /* 0x000fc800078e00ff */
[--C-:B------:R-:W-:Y:S01]  /*8e00*/  @!P0 IMAD.IADD R172, R172, 0x1, -R16.reuse ;  /* 0x00000001acac8824 */ /* 0x100fe200078e0a10 */
[----:B------:R-:W-:Y:S01]  /*8e10*/  ISETP.GE.AND P0, PT, R181, RZ, PT ;  /* 0x000000ffb500720c */ /* 0x000fe20003f06270 */
[----:B------:R-:W-:Y:S02]  /*8e20*/  @!P5 IMAD.MOV R167, RZ, RZ, -R167 ;  /* 0x000000ffffa7d224 */ /* 0x000fe400078e0aa7 */
[--C-:B------:R-:W-:Y:S01]  /*8e30*/  @!P6 IMAD.IADD R170, R170, 0x1, -R16.reuse ;  /* 0x00000001aaaae824 */ /* 0x100fe200078e0a10 */
[----:B------:R-:W-:Y:S01]  /*8e40*/  ISETP.GE.AND P6, PT, R178, RZ, PT ;  /* 0x000000ffb200720c */ /* 0x000fe20003fc6270 */
[--C-:B------:R-:W-:Y:S01]  /*8e50*/  @!P1 IMAD.IADD R173, R173, 0x1, -R16.reuse ;  /* 0x00000001adad9824 */ /* 0x100fe200078e0a10 */
[----:B------:R-:W-:Y:S01]  /*8e60*/  IABS R178, R183 ;  /* 0x000000b700b27213 */ /* 0x000fe20000000000 */
[----:B------:R-:W-:Y:S01]  /*8e70*/  @!P2 IMAD.IADD R174, R174, 0x1, -R16 ;  /* 0x00000001aeaea824 */ /* 0x000fe200078e0a10 */
[C---:B------:R-:W-:Y:S01]  /*8e80*/  ISETP.GT.U32.AND P1, PT, R16.reuse, R172, PT ;  /* 0x000000ac1000720c */ /* 0x040fe20003f24070 */
[----:B------:R-:W-:Y:S01]  /*8e90*/  IMAD.MOV R175, RZ, RZ, -R175 ;  /* 0x000000ffffaf7224 */ /* 0x000fe200078e0aaf */
[C---:B------:R-:W-:Y:S01]  /*8ea0*/  ISETP.GT.U32.AND P5, PT, R16.reuse, R170, PT ;  /* 0x000000aa1000720c */ /* 0x040fe20003fa4070 */
[----:B------:R-:W-:Y:S01]  /*8eb0*/  IMAD.HI.U32 R176, R15, R178, RZ ;  /* 0x000000b20fb07227 */ /* 0x000fe200078e00ff */
[----:B------:R-:W-:-:S03]  /*8ec0*/  ISETP.GT.U32.AND P2, PT, R16, R174, PT ;  /* 0x000000ae1000720c */ /* 0x000fc60003f44070 */
[----:B------:R-:W-:Y:S02]  /*8ed0*/  IMAD R175, R16, R175, R177 ;  /* 0x000000af10af7224 */ /* 0x000fe400078e02b1 */
[----:B------:R-:W-:Y:S02]  /*8ee0*/  IMAD.MOV R177, RZ, RZ, -R176 ;  /* 0x000000ffffb17224 */ /* 0x000fe400078e0ab0 */
[----:B------:R-:W-:Y:S01]  /*8ef0*/  @!P3 IMAD.MOV R168, RZ, RZ, -R168 ;  /* 0x000000ffffa8b224 */ /* 0x000fe200078e0aa8 */
[----:B------:R-:W-:Y:S01]  /*8f00*/  ISETP.GE.AND P3, PT, R179, RZ, PT ;  /* 0x000000ffb300720c */ /* 0x000fe20003f66270 */
[----:B------:R-:W-:Y:S01]  /*8f10*/  @!P1 IMAD.IADD R172, R172, 0x1, -R16 ;  /* 0x00000001acac9824 */ /* 0x000fe200078e0a10 */
[----:B------:R-:W-:Y:S01]  /*8f20*/  IABS R179, R184 ;  /* 0x000000b800b37213 */ /* 0x000fe20000000000 */
[C---:B------:R-:W-:Y:S01]  /*8f30*/  IMAD R176, R16.reuse, R177, R178 ;  /* 0x000000b110b07224 */ /* 0x040fe200078e02b2 */
[----:B------:R-:W-:Y:S01]  /*8f40*/  ISETP.GT.U32.AND P1, PT, R16, R175, PT ;  /* 0x000000af1000720c */ /* 0x000fe20003f24070 */
[--C-:B------:R-:W-:Y:S01]  /*8f50*/  @!P5 IMAD.IADD R170, R170, 0x1, -R16.reuse ;  /* 0x00000001aaaad824 */ /* 0x100fe200078e0a10 */
[----:B------:R-:W-:Y:S01]  /*8f60*/  ISETP.GE.AND P5, PT, R180, RZ, PT ;  /* 0x000000ffb400720c */ /* 0x000fe20003fa6270 */
[----:B------:R-:W-:Y:S01]  /*8f70*/  @!P2 IMAD.IADD R174, R174, 0x1, -R16 ;  /* 0x00000001aeaea824 */ /* 0x000fe200078e0a10 */
[----:B------:R-:W-:Y:S01]  /*8f80*/  ISETP.GT.U32.AND P2, PT, R16, R176, PT ;  /* 0x000000b01000720c */ /* 0x000fe20003f44070 */
[----:B------:R-:W-:Y:S01]  /*8f90*/  IMAD.HI.U32 R177, R15, R179, RZ ;  /* 0x000000b30fb17227 */ /* 0x000fe200078e00ff */
[----:B------:R-:W-:-:S03]  /*8fa0*/  IABS R180, R185 ;  /* 0x000000b900b47213 */ /* 0x000fc60000000000 */
[----:B------:R-:W-:Y:S01]  /*8fb0*/  @!P4 IMAD.MOV R170, RZ, RZ, -R170 ;  /* 0x000000ffffaac224 */ /* 0x000fe200078e0aaa */
[----:B------:R-:W-:Y:S01]  /*8fc0*/  ISETP.GT.U32.AND P4, PT, R16, R173, PT ;  /* 0x000000ad1000720c */ /* 0x000fe20003f84070 */
[----:B------:R-:W-:Y:S02]  /*8fd0*/  IMAD.MOV R177, RZ, RZ, -R177 ;  /* 0x000000ffffb17224 */ /* 0x000fe400078e0ab1 */
[----:B------:R-:W-:-:S04]  /*8fe0*/  IMAD.HI.U32 R178, R15, R180, RZ ;  /* 0x000000b40fb27227 */ /* 0x000fc800078e00ff */
[----:B------:R-:W-:Y:S01]  /*8ff0*/  @!P1 IMAD.IADD R175, R175, 0x1, -R16 ;  /* 0x00000001afaf9824 */ /* 0x000fe200078e0a10 */
        /* <DEDUP_REMOVED lines=8> */
[----:B------:R-:W-:Y:S01]  /*9080*/  @!P4 IMAD.IADD R173, R173, 0x1, -R16 ;  /* 0x00000001adadc824 */ /* 0x000fe200078e0a10 */
[----:B------:R-:W-:Y:S01]  /*9090*/  ISETP.GE.AND P4, PT, R182, RZ, PT ;  /* 0x000000ffb600720c */ /* 0x000fe20003f86270 */
[----:B------:R-:W-:Y:S01]  /*90a0*/  IMAD.HI.U32 R179, R15, R181, RZ ;  /* 0x000000b50fb37227 */ /* 0x000fe200078e00ff */
[----:B------:R-:W-:-:S03]  /*90b0*/  IABS R182, R187 ;  /* 0x000000bb00b67213 */ /* 0x000fc60000000000 */
[----:B------:R-:W-:Y:S02]  /*90c0*/  IMAD.MOV R179, RZ, RZ, -R179 ;  /* 0x000000ffffb37224 */ /* 0x000fe400078e0ab3 */
[----:B------:R-:W-:Y:S01]  /*90d0*/  @!P2 IMAD.IADD R175, R175, 0x1, -R16 ;  /* 0x00000001afafa824 */ /* 0x000fe200078e0a10 */
[----:B------:R-:W-:Y:S01]  /*90e0*/  ISETP.GE.AND P2, PT, R185, RZ, PT ;  /* 0x000000ffb900720c */ /* 0x000fe20003f46270 */
[----:B------:R-:W-:Y:S02]  /*90f0*/  IMAD R179, R16, R179, R181 ;  /* 0x000000b310b37224 */ /* 0x000fe400078e02b5 */
[----:B------:R-:W-:-:S04]  /*9100*/  IMAD.HI.U32 R180, R15, R182, RZ ;  /* 0x000000b60fb47227 */ /* 0x000fc800078e00ff */
[----:B------:R-:W-:Y:S01]  /*9110*/  @!P4 IMAD.MOV R175, RZ, RZ, -R175 ;  /* 0x000000ffffafc224 */ /* 0x000fe200078e0aaf */
[C---:B------:R-:W-:Y:S01]  /*9120*/  ISETP.GT.U32.AND P4, PT, R16.reuse, R179, PT ;  /* 0x000000b31000720c */ /* 0x040fe20003f84070 */
[----:B------:R-:W-:Y:S02]  /*9130*/  IMAD.MOV R183, RZ, RZ, -R180 ;  /* 0x000000ffffb77224 */ /* 0x000fe400078e0ab4 */
[----:B------:R-:W-:Y:S01]  /*9140*/  @!P5 IMAD.MOV R173, RZ, RZ, -R173 ;  /* 0x000000ffffadd224 */ /* 0x000fe200078e0aad */
[C---:B------:R-:W-:Y:S01]  /*9150*/  ISETP.GT.U32.AND P5, PT, R16.reuse, R178, PT ;  /* 0x000000b21000720c */ /* 0x040fe20003fa4070 */
[C---:B------:R-:W-:Y:S01]  /*9160*/  IMAD R180, R16.reuse, R183, R182 ;  /* 0x000000b710b47224 */ /* 0x040fe200078e02b6 */
[----:B------:R-:W-:Y:S01]  /*9170*/  LOP3.LUT R182, R17, 0x17a, RZ, 0xfc, !PT ;  /* 0x0000017a11b67812 */ /* 0x000fe200078efcff */
[----:B------:R-:W-:Y:S01]  /*9180*/  @!P3 IMAD.MOV R172, RZ, RZ, -R172 ;  /* 0x000000ffffacb224 */ /* 0x000fe200078e0aac */
[C---:B------:R-:W-:Y:S01]  /*9190*/  ISETP.GT.U32.AND P3, PT, R16.reuse, R177, PT ;  /* 0x000000b11000720c */ /* 0x040fe20003f64070 */
[----:B------:R-:W-:Y:S01]  /*91a0*/  @!P6 IMAD.MOV R171, RZ, RZ, -R171 ;  /* 0x000000ffffabe224 */ /* 0x000fe200078e0aab */
[----:B------:R-:W-:Y:S01]  /*91b0*/  IABS R183, R182 ;  /* 0x000000b600b77213 */ /* 0x000fe20000000000 */
[----:B------:R-:W-:Y:S01]  /*91c0*/  @!P0 IMAD.MOV R174, RZ, RZ, -R174 ;  /* 0x000000ffffae8224 */ /* 0x000fe200078e0aae */
[----:B------:R-:W-:Y:S01]  /*91d0*/  ISETP.GT.U32.AND P6, PT, R16, R176, PT ;  /* 0x000000b01000720c */ /* 0x000fe20003fc4070 */
[----:B------:R-:W-:Y:S01]  /*91e0*/  @!P4 IMAD.IADD R179, R179, 0x1, -R16 ;  /* 0x00000001b3b3c824 */ /* 0x000fe200078e0a10 */
[----:B------:R-:W-:Y:S01]  /*91f0*/  ISETP.GE.AND P0, PT, R184, RZ, PT ;  /* 0x000000ffb800720c */ /* 0x000fe20003f06270 */
[----:B------:R-:W-:Y:S01]  /*9200*/  IMAD.HI.U32 R181, R15, R183, RZ ;  /* 0x000000b70fb57227 */ /* 0x000fe200078e00ff */
[----:B------:R-:W-:-:S02]  /*9210*/  IABS R184, R188 ;  /* 0x000000bc00b87213 */ /* 0x000fc40000000000 */
[----:B------:R-:W-:Y:S01]  /*9220*/  ISETP.GT.U32.AND P4, PT, R16, R179, PT ;  /* 0x000000b31000720c */ /* 0x000fe20003f84070 */
[--C-:B------:R-:W-:Y:S02]  /*9230*/  @!P5 IMAD.IADD R178, R178, 0x1, -R16.reuse ;  /* 0x00000001b2b2d824 */ /* 0x100fe400078e0a10 */
[----:B------:R-:W-:Y:S02]  /*9240*/  IMAD.MOV R181, RZ, RZ, -R181 ;  /* 0x000000ffffb57224 */ /* 0x000fe400078e0ab5 */
[--C-:B------:R-:W-:Y:S01]  /*9250*/  @!P3 IMAD.IADD R177, R177, 0x1, -R16.reuse ;  /* 0x00000001b1b1b824 */ /* 0x100fe200078e0a10 */
[C---:B------:R-:W-:Y:S01]  /*9260*/  ISETP.GT.U32.AND P5, PT, R16.reuse, R178, PT ;  /* 0x000000b21000720c */ /* 0x040fe20003fa4070 */
[----:B------:R-:W-:Y:S02]  /*9270*/  IMAD R181, R16, R181, R183 ;  /* 0x000000b510b57224 */ /* 0x000fe400078e02b7 */
[----:B------:R-:W-:Y:S01]  /*9280*/  @!P6 IMAD.IADD R176, R176, 0x1, -R16 ;  /* 0x00000001b0b0e824 */ /* 0x000fe200078e0a10 */
[----:B------:R-:W-:-:S02]  /*9290*/  ISETP.GT.U32.AND P3, PT, R16, R177, PT ;  /* 0x000000b11000720c */ /* 0x000fc40003f64070 */
[----:B------:R-:W-:Y:S01]  /*92a0*/  ISETP.GE.AND P6, PT, R186, RZ, PT ;  /* 0x000000ffba00720c */ /* 0x000fe20003fc6270 */
[----:B------:R-:W-:Y:S01]  /*92b0*/  @!P4 IMAD.IADD R179, R179, 0x1, -R16 ;  /* 0x00000001b3b3c824 */ /* 0x000fe200078e0a10 */
[C---:B------:R-:W-:Y:S01]  /*92c0*/  ISETP.GT.U32.AND P4, PT, R16.reuse, R181, PT ;  /* 0x000000b51000720c */ /* 0x040fe20003f84070 */
[----:B------:R-:W-:Y:S01]  /*92d0*/  @!P1 IMAD.MOV R176, RZ, RZ, -R176 ;  /* 0x000000ffffb09224 */ /* 0x000fe200078e0ab0 */
[----:B------:R-:W-:Y:S02]  /*92e0*/  ISETP.GT.U32.AND P1, PT, R16, R180, PT ;  /* 0x000000b41000720c */ /* 0x000fe40003f24070 */
[----:B------:R-:W-:Y:S01]  /*92f0*/  IABS R186, R190 ;  /* 0x000000be00ba7213 */ /* 0x000fe20000000000 */
[----:B------:R-:W-:Y:S01]  /*9300*/  @!P5 IMAD.IADD R178, R178, 0x1, -R16 ;  /* 0x00000001b2b2d824 */ /* 0x000fe200078e0a10 */
[----:B------:R-:W-:Y:S01]  /*9310*/  ISETP.GE.AND P5, PT, R182, RZ, PT ;  /* 0x000000ffb600720c */ /* 0x000fe20003fa6270 */
[----:B------:R-:W-:-:S04]  /*9320*/  IMAD.HI.U32 R182, R15, R184, RZ ;  /* 0x000000b80fb67227 */ /* 0x000fc800078e00ff */
[--C-:B------:R-:W-:Y:S01]  /*9330*/  @!P3 IMAD.IADD R177, R177, 0x1, -R16.reuse ;  /* 0x00000001b1b1b824 */ /* 0x100fe200078e0a10 */
[----:B------:R-:W-:Y:S01]  /*9340*/  ISETP.GE.AND P3, PT, R187, RZ, PT ;  /* 0x000000ffbb00720c */ /* 0x000fe20003f66270 */
[----:B------:R-:W-:Y:S01]  /*9350*/  @!P4 IMAD.IADD R181, R181, 0x1, -R16 ;  /* 0x00000001b5b5c824 */ /* 0x000fe200078e0a10 */
[----:B------:R-:W-:Y:S01]  /*9360*/  IABS R187, R191 ;  /* 0x000000bf00bb7213 */ /* 0x000fe20000000000 */
[----:B------:R-:W-:Y:S02]  /*9370*/  IMAD.MOV R185, RZ, RZ, -R182 ;  /* 0x000000ffffb97224 */ /* 0x000fe400078e0ab6 */
[----:B------:R-:W-:Y:S01]  /*9380*/  @!P0 IMAD.MOV R177, RZ, RZ, -R177 ;  /* 0x000000ffffb18224 */ /* 0x000fe200078e0ab1 */
[----:B------:R-:W-:Y:S01]  /*9390*/  ISETP.GE.AND P0, PT, R188, RZ, PT ;  /* 0x000000ffbc00720c */ /* 0x000fe20003f06270 */
[----:B------:R-:W-:Y:S01]  /*93a0*/  @!P2 IMAD.MOV R178, RZ, RZ, -R178 ;  /* 0x000000ffffb2a224 */ /* 0x000fe200078e0ab2 */
[----:B------:R-:W-:Y:S01]  /*93b0*/  IABS R188, R192 ;  /* 0x000000c000bc7213 */ /* 0x000fe20000000000 */
[C---:B------:R-:W-:Y:S01]  /*93c0*/  IMAD R182, R16.reuse, R185, R184 ;  /* 0x000000b910b67224 */ /* 0x040fe200078e02b8 */
[----:B------:R-:W-:Y:S01]  /*93d0*/  ISETP.GT.U32.AND P2, PT, R16, R181, PT ;  /* 0x000000b51000720c */ /* 0x000fe20003f44070 */
[----:B------:R-:W-:-:S04]  /*93e0*/  IMAD.HI.U32 R183, R15, R186, RZ ;  /* 0x000000ba0fb77227 */ /* 0x000fc800078e00ff */
[----:B------:R-:W-:-:S04]  /*93f0*/  IMAD.HI.U32 R184, R15, R187, RZ ;  /* 0x000000bb0fb87227 */ /* 0x000fc800078e00ff */
[----:B------:R-:W-:Y:S02]  /*9400*/  IMAD.MOV R183, RZ, RZ, -R183 ;  /* 0x000000ffffb77224 */ /* 0x000fe400078e0ab7 */
[----:B------:R-:W-:-:S04]  /*9410*/  IMAD.HI.U32 R185, R15, R188, RZ ;  /* 0x000000bc0fb97227 */ /* 0x000fc800078e00ff */
[----:B------:R-:W-:Y:S02]  /*9420*/  IMAD.MOV R184, RZ, RZ, -R184 ;  /* 0x000000ffffb87224 */ /* 0x000fe400078e0ab8 */
[----:B------:R-:W-:Y:S02]  /*9430*/  @!P1 IMAD.IADD R180, R180, 0x1, -R16 ;  /* 0x00000001b4b49824 */ /* 0x000fe400078e0a10 */
[C---:B------:R-:W-:Y:S01]  /*9440*/  IMAD R183, R16.reuse, R183, R186 ;  /* 0x000000b710b77224 */ /* 0x040fe200078e02ba */
[----:B------:R-:W-:Y:S01]  /*9450*/  IABS R186, R195 ;  /* 0x000000c300ba7213 */ /* 0x000fe20000000000 */
[----:B------:R-:W-:Y:S01]  /*9460*/  IMAD.MOV R185, RZ, RZ, -R185 ;  /* 0x000000ffffb97224 */ /* 0x000fe200078e0ab9 */
[C---:B------:R-:W-:Y:S01]  /*9470*/  ISETP.GT.U32.AND P1, PT, R16.reuse, R180, PT ;  /* 0x000000b41000720c */ /* 0x040fe20003f24070 */
[C---:B------:R-:W-:Y:S01]  /*9480*/  IMAD R184, R16.reuse, R184, R187 ;  /* 0x000000b810b87224 */ /* 0x040fe200078e02bb */
[C---:B------:R-:W-:Y:S01]  /*9490*/  ISETP.GT.U32.AND P4, PT, R16.reuse, R183, PT ;  /* 0x000000b71000720c */ /* 0x040fe20003f84070 */
[----:B------:R-:W-:-:S02]  /*94a0*/  IMAD R185, R16, R185, R188 ;  /* 0x000000b910b97224 */ /* 0x000fc400078e02bc */
[----:B------:R-:W-:Y:S01]  /*94b0*/  @!P2 IMAD.IADD R181, R181, 0x1, -R16 ;  /* 0x00000001b5b5a824 */ /* 0x000fe200078e0a10 */
[----:B------:R-:W-:Y:S01]  /*94c0*/  ISETP.GT.U32.AND P2, PT, R16, R184, PT ;  /* 0x000000b81000720c */ /* 0x000fe20003f44070 */
[----:B------:R-:W-:Y:S02]  /*94d0*/  IMAD.MOV.U32 R188, RZ, RZ, R186 ;  /* 0x000000ffffbc7224 */ /* 0x000fe400078e00ba */
[----:B------:R-:W-:-:S04]  /*94e0*/  IMAD.HI.U32 R186, R15, R189, RZ ;  /* 0x000000bd0fba7227 */ /* 0x000fc800078e00ff */
[----:B------:R-:W-:Y:S02]  /*94f0*/  IMAD.MOV R186, RZ, RZ, -R186 ;  /* 0x000000ffffba7224 */ /* 0x000fe400078e0aba */
[--C-:B------:R-:W-:Y:S01]  /*9500*/  @!P1 IMAD.IADD R180, R180, 0x1, -R16.reuse ;  /* 0x00000001b4b49824 */ /* 0x100fe200078e0a10 */
[C---:B------:R-:W-:Y:S01]  /*9510*/  ISETP.GT.U32.AND P1, PT, R16.reuse, R182, PT ;  /* 0x000000b61000720c */ /* 0x040fe20003f24070 */
[----:B------:R-:W-:Y:S01]  /*9520*/  IMAD R186, R16, R186, R189 ;  /* 0x000000ba10ba7224 */ /* 0x000fe200078e02bd */
[----:B------:R-:W-:Y:S01]  /*9530*/  IABS R189, R196 ;  /* 0x000000c400bd7213 */ /* 0x000fe20000000000 */
[----:B------:R-:W-:Y:S02]  /*9540*/  @!P2 IMAD.IADD R184, R184, 0x1, -R16 ;  /* 0x00000001b8b8a824 */ /* 0x000fe400078e0a10 */
[----:B------:R-:W-:Y:S01]  /*9550*/  @!P5 IMAD.MOV R181, RZ, RZ, -R181 ;  /* 0x000000ffffb5d224 */ /* 0x000fe200078e0ab5 */
[C---:B------:R-:W-:Y:S01]  /*9560*/  ISETP.GT.U32.AND P2, PT, R16.reuse, R186, PT ;  /* 0x000000ba1000720c */ /* 0x040fe20003f44070 */
[----:B------:R-:W-:Y:S01]  /*9570*/  IMAD.HI.U32 R187, R15, R188, RZ ;  /* 0x000000bc0fbb7227 */ /* 0x000fe200078e00ff */
[----:B------:R-:W-:-:S03]  /*9580*/  ISETP.GT.U32.AND P5, PT, R16, R185, PT ;  /* 0x000000b91000720c */ /* 0x000fc60003fa4070 */
[----:B------:R-:W-:Y:S02]  /*9590*/  IMAD.MOV R187, RZ, RZ, -R187 ;  /* 0x000000ffffbb7224 */ /* 0x000fe400078e0abb */
[--C-:B------:R-:W-:Y:S01]  /*95a0*/  @!P1 IMAD.IADD R182, R182, 0x1, -R16.reuse ;  /* 0x00000001b6b69824 */ /* 0x100fe200078e0a10 */
[----:B------:R-:W-:Y:S01]  /*95b0*/  ISETP.GE.AND P1, PT, R190, RZ, PT ;  /* 0x000000ffbe00720c */ /* 0x000fe20003f26270 */
[--C-:B------:R-:W-:Y:S02]  /*95c0*/  @!P4 IMAD.IADD R183, R183, 0x1, -R16.reuse ;  /* 0x00000001b7b7c824 */ /* 0x100fe400078e0a10 */
[----:B------:R-:W-:Y:S01]  /*95d0*/  @!P6 IMAD.MOV R179, RZ, RZ, -R179 ;  /* 0x000000ffffb3e224 */ /* 0x000fe200078e0ab3 */
[----:B------:R-:W-:Y:S01]  /*95e0*/  ISETP.GT.U32.AND P6, PT, R16, R182, PT ;  /* 0x000000b61000720c */ /* 0x000fe20003fc4070 */
[----:B------:R-:W-:Y:S01]  /*95f0*/  @!P2 IMAD.IADD R186, R186, 0x1, -R16 ;  /* 0x00000001babaa824 */ /* 0x000fe200078e0a10 */
[C---:B------:R-:W-:Y:S01]  /*9600*/  ISETP.GT.U32.AND P4, PT, R16.reuse, R183, PT ;  /* 0x000000b71000720c */ /* 0x040fe20003f84070 */
[----:B------:R-:W-:-:S02]  /*9610*/  IMAD R187, R16, R187, R188 ;  /* 0x000000bb10bb7224 */ /* 0x000fc400078e02bc */
[----:B------:R-:W-:Y:S01]  /*9620*/  IMAD.HI.U32 R188, R15, R189, RZ ;  /* 0x000000bd0fbc7227 */ /* 0x000fe200078e00ff */
[----:B------:R-:W-:-:S03]  /*9630*/  ISETP.GT.U32.AND P2, PT, R16, R186, PT ;  /* 0x000000ba1000720c */ /* 0x000fc60003f44070 */
[----:B------:R-:W-:Y:S01]  /*9640*/  @!P5 IMAD.IADD R185, R185, 0x1, -R16 ;  /* 0x00000001b9b9d824 */ /* 0x000fe200078e0a10 */
[----:B------:R-:W-:Y:S01]  /*9650*/  ISETP.GT.U32.AND P5, PT, R16, R184, PT ;  /* 0x000000b81000720c */ /* 0x000fe20003fa4070 */
        /* <DEDUP_REMOVED lines=8> */
[C---:B------:R-:W-:Y:S01]  /*96e0*/  ISETP.GT.U32.AND P2, PT, R16.reuse, R188, PT ;  /* 0x000000bc1000720c */ /* 0x040fe20003f44070 */
[----:B------:R-:W-:Y:S01]  /*96f0*/  @!P0 IMAD.MOV R182, RZ, RZ, -R182 ;  /* 0x000000ffffb68224 */ /* 0x000fe200078e0ab6 */
[----:B------:R-:W-:Y:S01]  /*9700*/  ISETP.GT.U32.AND P0, PT, R16, R185, PT ;  /* 0x000000b91000720c */ /* 0x000fe20003f04070 */
[----:B------:R-:W-:Y:S01]  /*9710*/  @!P5 IMAD.IADD R184, R184, 0x1, -R16 ;  /* 0x00000001b8b8d824 */ /* 0x000fe200078e0a10 */
[----:B------:R-:W-:Y:S01]  /*9720*/  IABS R193, R198 ;  /* 0x000000c600c17213 */ /* 0x000fe20000000000 */
[----:B------:R-:W-:Y:S01]  /*9730*/  @!P3 IMAD.MOV R180, RZ, RZ, -R180 ;  /* 0x000000ffffb4b224 */ /* 0x000fe200078e0ab4 */
[----:B------:R-:W-:Y:S01]  /*9740*/  ISETP.GT.U32.AND P5, PT, R16, R187, PT ;  /* 0x000000bb1000720c */ /* 0x000fe20003fa4070 */
[----:B------:R-:W-:Y:S01]  /*9750*/  IMAD.HI.U32 R189, R15, R192, RZ ;  /* 0x000000c00fbd7227 */ /* 0x000fe200078e00ff */
[----:B------:R-:W-:-:S03]  /*9760*/  ISETP.GE.AND P3, PT, R191, RZ, PT ;  /* 0x000000ffbf00720c */ /* 0x000fc60003f66270 */
[----:B------:R-:W-:-:S04]  /*9770*/  IMAD.HI.U32 R190, R15, R193, RZ ;  /* 0x000000c10fbe7227 */ /* 0x000fc800078e00ff */
[----:B------:R-:W-:-:S04]  /*9780*/  IMAD.HI.U32 R191, R15, R194, RZ ;  /* 0x000000c20fbf7227 */ /* 0x000fc800078e00ff */
[----:B------:R-:W-:Y:S02]  /*9790*/  IMAD.MOV R189, RZ, RZ, -R189 ;  /* 0x000000ffffbd7224 */ /* 0x000fe400078e0abd */
[----:B------:R-:W-:Y:S02]  /*97a0*/  IMAD.MOV R190, RZ, RZ, -R190 ;  /* 0x000000ffffbe7224 */ /* 0x000fe400078e0abe */
[----:B------:R-:W-:Y:S02]  /*97b0*/  IMAD.MOV R191, RZ, RZ, -R191 ;  /* 0x000000ffffbf7224 */ /* 0x000fe400078e0abf */
[----:B------:R-:W-:Y:S02]  /*97c0*/  IMAD R189, R16, R189, R192 ;  /* 0x000000bd10bd7224 */ /* 0x000fe400078e02c0 */
[--C-:B------:R-:W-:Y:S02]  /*97d0*/  @!P2 IMAD.IADD R188, R188, 0x1, -R16.reuse ;  /* 0x00000001bcbca824 */ /* 0x100fe400078e0a10 */
[--C-:B------:R-:W-:Y:S01]  /*97e0*/  @!P0 IMAD.IADD R185, R185, 0x1, -R16.reuse ;  /* 0x00000001b9b98824 */ /* 0x100fe200078e0a10 */
[----:B------:R-:W-:Y:S01]  /*97f0*/  ISETP.GT.U32.AND P2, PT, R16, R189, PT ;  /* 0x000000bd1000720c */ /* 0x000fe20003f44070 */
[----:B------:R-:W-:Y:S01]  /*9800*/  @!P5 IMAD.IADD R187, R187, 0x1, -R16 ;  /* 0x00000001bbbbd824 */ /* 0x000fe200078e0a10 */
[----:B------:R-:W-:Y:S01]  /*9810*/  ISETP.GE.AND P5, PT, R196, RZ, PT ;  /* 0x000000ffc400720c */ /* 0x000fe20003fa6270 */
[C---:B------:R-:W-:Y:S01]  /*9820*/  IMAD R190, R16.reuse, R190, R193 ;  /* 0x000000be10be7224 */ /* 0x040fe200078e02c1 */
        /* <DEDUP_REMOVED lines=9> */
[----:B------:R-:W-:Y:S01]  /*98c0*/  IMAD.HI.U32 R192, R15, R194, RZ ;  /* 0x000000c20fc07227 */ /* 0x000fe200078e00ff */
[----:B------:R-:W-:-:S03]  /*98d0*/  IABS R196, R201 ;  /* 0x000000c900c47213 */ /* 0x000fc60000000000 */
[----:B------:R-:W-:Y:S02]  /*98e0*/  IMAD.MOV R195, RZ, RZ, -R192 ;  /* 0x000000ffffc37224 */ /* 0x000fe400078e0ac0 */
[--C-:B------:R-:W-:Y:S01]  /*98f0*/  @!P2 IMAD.IADD R189, R189, 0x1, -R16.reuse ;  /* 0x00000001bdbda824 */ /* 0x100fe200078e0a10 */
[----:B------:R-:W-:Y:S01]  /*9900*/  ISETP.GE.AND P2, PT, R199, RZ, PT ;  /* 0x000000ffc700720c */ /* 0x000fe20003f46270 */
[----:B------:R-:W-:Y:S01]  /*9910*/  @!P3 IMAD.IADD R188, R188, 0x1, -R16 ;  /* 0x00000001bcbcb824 */ /* 0x000fe200078e0a10 */
[----:B------:R-:W-:Y:S01]  /*9920*/  ISETP.GE.AND P3, PT, R198, RZ, PT ;  /* 0x000000ffc600720c */ /* 0x000fe20003f66270 */
[C---:B------:R-:W-:Y:S01]  /*9930*/  IMAD R192, R16.reuse, R195, R194 ;  /* 0x000000c310c07224 */ /* 0x040fe200078e02c2 */
[----:B------:R-:W-:Y:S01]  /*9940*/  IABS R198, R202 ;  /* 0x000000ca00c67213 */ /* 0x000fe20000000000 */
[--C-:B------:R-:W-:Y:S01]  /*9950*/  @!P1 IMAD.IADD R187, R187, 0x1, -R16.reuse ;  /* 0x00000001bbbb9824 */ /* 0x100fe200078e0a10 */
[----:B------:R-:W-:Y:S01]  /*9960*/  ISETP.GT.U32.AND P1, PT, R16, R191, PT ;  /* 0x000000bf1000720c */ /* 0x000fe20003f24070 */
[----:B------:R-:W-:Y:S01]  /*9970*/  @!P6 IMAD.IADD R190, R190, 0x1, -R16 ;  /* 0x00000001bebee824 */ /* 0x000fe200078e0a10 */
[C---:B------:R-:W-:Y:S01]  /*9980*/  ISETP.GT.U32.AND P6, PT, R16.reuse, R189, PT ;  /* 0x000000bd1000720c */ /* 0x040fe20003fc4070 */
[----:B------:R-:W-:Y:S01]  /*9990*/  @!P5 IMAD.MOV R188, RZ, RZ, -R188 ;  /* 0x000000ffffbcd224 */ /* 0x000fe200078e0abc */
[C---:B------:R-:W-:Y:S01]  /*99a0*/  ISETP.GT.U32.AND P5, PT, R16.reuse, R192, PT ;  /* 0x000000c01000720c */ /* 0x040fe20003fa4070 */
[----:B------:R-:W-:Y:S01]  /*99b0*/  @!P0 IMAD.MOV R187, RZ, RZ, -R187 ;  /* 0x000000ffffbb8224 */ /* 0x000fe200078e0abb */
[----:B------:R-:W-:Y:S01]  /*99c0*/  ISETP.GT.U32.AND P0, PT, R16, R190, PT ;  /* 0x000000be1000720c */ /* 0x000fe20003f04070 */
[----:B------:R-:W-:Y:S01]  /*99d0*/  @!P4 IMAD.MOV R186, RZ, RZ, -R186 ;  /* 0x000000ffffbac224 */ /* 0x000fe200078e0aba */
[----:B------:R-:W-:Y:S01]  /*99e0*/  ISETP.GE.AND P4, PT, R197, RZ, PT ;  /* 0x000000ffc500720c */ /* 0x000fe20003f86270 */
[----:B------:R-:W-:Y:S01]  /*99f0*/  IMAD.HI.U32 R193, R15, R196, RZ ;  /* 0x000000c40fc17227 */ /* 0x000fe200078e00ff */
[----:B------:R-:W-:-:S03]  /*9a00*/  LOP3.LUT R197, R17, 0x194, RZ, 0xfc, !PT ;  /* 0x0000019411c57812 */ /* 0x000fc600078efcff */
[----:B------:R-:W-:Y:S02]  /*9a10*/  IMAD.MOV R193, RZ, RZ, -R193 ;  /* 0x000000ffffc17224 */ /* 0x000fe400078e0ac1 */
[----:B------:R-:W-:Y:S01]  /*9a20*/  @!P6 IMAD.IADD R189, R189, 0x1, -R16 ;  /* 0x00000001bdbde824 */ /* 0x000fe200078e0a10 */
[----:B------:R-:W-:Y:S01]  /*9a30*/  ISETP.GE.AND P6, PT, R200, RZ, PT ;  /* 0x000000ffc800720c */ /* 0x000fe20003fc6270 */
[----:B------:R-:W-:Y:S01]  /*9a40*/  IMAD R193, R16, R193, R196 ;  /* 0x000000c110c17224 */ /* 0x000fe200078e02c4 */
[----:B------:R-:W-:Y:S01]  /*9a50*/  IABS R196, R197 ;  /* 0x000000c500c47213 */ /* 0x000fe20000000000 */
        /* <DEDUP_REMOVED lines=9> */
[----:B------:R-:W-:Y:S02]  /*9af0*/  IMAD.MOV R195, RZ, RZ, -R195 ;  /* 0x000000ffffc37224 */ /* 0x000fe400078e0ac3 */
[----:B------:R-:W-:Y:S02]  /*9b00*/  @!P1 IMAD.IADD R191, R191, 0x1, -R16 ;  /* 0x00000001bfbf9824 */ /* 0x000fe400078e0a10 */
[C---:B------:R-:W-:Y:S02]  /*9b10*/  IMAD R195, R16.reuse, R195, R198 ;  /* 0x000000c310c37224 */ /* 0x040fe400078e02c6 */
[--C-:B------:R-:W-:Y:S01]  /*9b20*/  @!P0 IMAD.IADD R193, R193, 0x1, -R16.reuse ;  /* 0x00000001c1c18824 */ /* 0x100fe200078e0a10 */
[----:B------:R-:W-:Y:S01]  /*9b30*/  ISETP.GT.U32.AND P1, PT, R16, R191, PT ;  /* 0x000000bf1000720c */ /* 0x000fe20003f24070 */
[----:B------:R-:W-:Y:S01]  /*9b40*/  @!P4 IMAD.IADD R192, R192, 0x1, -R16 ;  /* 0x00000001c0c0c824 */ /* 0x000fe200078e0a10 */
[C---:B------:R-:W-:Y:S01]  /*9b50*/  ISETP.GT.U32.AND P4, PT, R16.reuse, R195, PT ;  /* 0x000000c31000720c */ /* 0x040fe20003f84070 */
[----:B------:R-:W-:Y:S01]  /*9b60*/  IMAD.HI.U32 R194, R15, R196, RZ ;  /* 0x000000c40fc27227 */ /* 0x000fe200078e00ff */
[----:B------:R-:W-:-:S03]  /*9b70*/  ISETP.GT.U32.AND P0, PT, R16, R193, PT ;  /* 0x000000c11000720c */ /* 0x000fc60003f04070 */
[----:B------:R-:W-:Y:S02]  /*9b80*/  IMAD.MOV R197, RZ, RZ, -R194 ;  /* 0x000000ffffc57224 */ /* 0x000fe400078e0ac2 */
[----:B------:R-:W-:Y:S02]  /*9b90*/  @!P3 IMAD.MOV R190, RZ, RZ, -R190 ;  /* 0x000000ffffbeb224 */ /* 0x000fe400078e0abe */
[C---:B------:R-:W-:Y:S01]  /*9ba0*/  IMAD R194, R16.reuse, R197, R196 ;  /* 0x000000c510c27224 */ /* 0x040fe200078e02c4 */
[----:B------:R-:W-:Y:S01]  /*9bb0*/  LOP3.LUT R197, R17, 0x19a, RZ, 0xfc, !PT ;  /* 0x0000019a11c57812 */ /* 0x000fe200078efcff */
[--C-:B------:R-:W-:Y:S01]  /*9bc0*/  @!P1 IMAD.IADD R191, R191, 0x1, -R16.reuse ;  /* 0x00000001bfbf9824 */ /* 0x100fe200078e0a10 */
[----:B------:R-:W-:Y:S01]  /*9bd0*/  ISETP.GE.AND P1, PT, R201, RZ, PT ;  /* 0x000000ffc900720c */ /* 0x000fe20003f26270 */
[----:B------:R-:W-:Y:S01]  /*9be0*/  @!P4 IMAD.IADD R195, R195, 0x1, -R16 ;  /* 0x00000001c3c3c824 */ /* 0x000fe200078e0a10 */
[----:B------:R-:W-:Y:S01]  /*9bf0*/  ISETP.GT.U32.AND P3, PT, R16, R194, PT ;  /* 0x000000c21000720c */ /* 0x000fe20003f64070 */
[----:B------:R-:W-:Y:S01]  /*9c00*/  IMAD.HI.U32 R196, R15, R199, RZ ;  /* 0x000000c70fc47227 */ /* 0x000fe200078e00ff */
[----:B------:R-:W-:-:S02]  /*9c10*/  IABS R201, R203 ;  /* 0x000000cb00c97213 */ /* 0x000fc40000000000 */
[----:B------:R-:W-:Y:S01]  /*9c20*/  ISETP.GT.U32.AND P4, PT, R16, R195, PT ;  /* 0x000000c31000720c */ /* 0x000fe20003f84070 */
[----:B------:R-:W-:Y:S01]  /*9c30*/  @!P0 IMAD.IADD R193, R193, 0x1, -R16 ;  /* 0x00000001c1c18824 */ /* 0x000fe200078e0a10 */
[----:B------:R-:W-:Y:S01]  /*9c40*/  ISETP.GE.AND P0, PT, R200, RZ, PT ;  /* 0x000000ffc800720c */ /* 0x000fe20003f06270 */
        /* <DEDUP_REMOVED lines=8> */
[----:B------:R-:W-:-:S04]  /*9cd0*/  IMAD.HI.U32 R197, R15, R200, RZ ;  /* 0x000000c80fc57227 */ /* 0x000fc800078e00ff */
[----:B------:R-:W-:Y:S01]  /*9ce0*/  @!P1 IMAD.MOV R193, RZ, RZ, -R193 ;  /* 0x000000ffffc19224 */ /* 0x000fe200078e0ac1 */
[----:B------:R-:W-:Y:S01]  /*9cf0*/  ISETP.GT.U32.AND P1, PT, R16, R196, PT ;  /* 0x000000c41000720c */ /* 0x000fe20003f24070 */
[----:B------:R-:W-:Y:S02]  /*9d00*/  IMAD.MOV R197, RZ, RZ, -R197 ;  /* 0x000000ffffc57224 */ /* 0x000fe400078e0ac5 */
[--C-:B------:R-:W-:Y:S02]  /*9d10*/  @!P3 IMAD.IADD R194, R194, 0x1, -R16.reuse ;  /* 0x00000001c2c2b824 */ /* 0x100fe400078e0a10 */
[----:B------:R-:W-:Y:S01]  /*9d20*/  @!P4 IMAD.IADD R195, R195, 0x1, -R16 ;  /* 0x00000001c3c3c824 */ /* 0x000fe200078e0a10 */
[----:B------:R-:W-:Y:S01]  /*9d30*/  ISETP.GE.AND P4, PT, R204, RZ, PT ;  /* 0x000000ffcc00720c */ /* 0x000fe20003f86270 */
[C---:B------:R-:W-:Y:S01]  /*9d40*/  IMAD R197, R16.reuse, R197, R200 ;  /* 0x000000c510c57224 */ /* 0x040fe200078e02c8 */
[C---:B------:R-:W-:Y:S01]  /*9d50*/  ISETP.GT.U32.AND P3, PT, R16.reuse, R194, PT ;  /* 0x000000c21000720c */ /* 0x040fe20003f64070 */
[----:B------:R-:W-:Y:S01]  /*9d60*/  @!P2 IMAD.MOV R195, RZ, RZ, -R195 ;  /* 0x000000ffffc3a224 */ /* 0x000fe200078e0ac3 */
[----:B------:R-:W-:Y:S01]  /*9d70*/  LOP3.LUT R200, R17, 0x1a0, RZ, 0xfc, !PT ;  /* 0x000001a011c87812 */ /* 0x000fe200078efcff */
[----:B------:R-:W-:Y:S01]  /*9d80*/  IMAD.HI.U32 R198, R15, R201, RZ ;  /* 0x000000c90fc67227 */ /* 0x000fe200078e00ff */
[----:B------:R-:W-:-:S02]  /*9d90*/  ISETP.GT.U32.AND P2, PT, R16, R197, PT ;  /* 0x000000c51000720c */ /* 0x000fc40003f44070 */
[----:B------:R-:W-:Y:S01]  /*9da0*/  IABS R204, R206 ;  /* 0x000000ce00cc7213 */ /* 0x000fe20000000000 */
[----:B------:R-:W-:Y:S02]  /*9db0*/  @!P1 IMAD.IADD R196, R196, 0x1, -R16 ;  /* 0x00000001c4c49824 */ /* 0x000fe400078e0a10 */
[----:B------:R-:W-:Y:S02]  /*9dc0*/  IMAD.MOV R198, RZ, RZ, -R198 ;  /* 0x000000ffffc67224 */ /* 0x000fe400078e0ac6 */
[----:B------:R-:W-:Y:S01]  /*9dd0*/  IMAD.HI.U32 R199, R15, R202, RZ ;  /* 0x000000ca0fc77227 */ /* 0x000fe200078e00ff */
[----:B------:R-:W-:-:S03]  /*9de0*/  ISETP.GT.U32.AND P1, PT, R16, R196, PT ;  /* 0x000000c41000720c */ /* 0x000fc60003f24070 */
[--C-:B------:R-:W-:Y:S01]  /*9df0*/  @!P3 IMAD.IADD R194, R194, 0x1, -R16.reuse ;  /* 0x00000001c2c2b824 */ /* 0x100fe200078e0a10 */
[----:B------:R-:W-:Y:S01]  /*9e00*/  ISETP.GE.AND P3, PT, R203, RZ, PT ;  /* 0x000000ffcb00720c */ /* 0x000fe20003f66270 */
[----:B------:R-:W-:Y:S01]  /*9e10*/  @!P2 IMAD.IADD R197, R197, 0x1, -R16 ;  /* 0x00000001c5c5a824 */ /* 0x000fe200078e0a10 */
[----:B------:R-:W-:Y:S01]  /*9e20*/  IABS R203, R200 ;  /* 0x000000c800cb7213 */ /* 0x000fe20000000000 */
[----:B------:R-:W-:Y:S01]  /*9e30*/  @!P5 IMAD.MOV R194, RZ, RZ, -R194 ;  /* 0x000000ffffc2d224 */ /* 0x000fe200078e0ac2 */
[----:B------:R-:W-:Y:S01]  /*9e40*/  ISETP.GE.AND P5, PT, R200, RZ, PT ;  /* 0x000000ffc800720c */ /* 0x000fe20003fa6270 */
[C---:B------:R-:W-:Y:S01]  /*9e50*/  IMAD R198, R16.reuse, R198, R201 ;  /* 0x000000c610c67224 */ /* 0x040fe200078e02c9 */
[----:B------:R-:W-:Y:S01]  /*9e60*/  ISETP.GT.U32.AND P2, PT, R16, R197, PT ;  /* 0x000000c51000720c */ /* 0x000fe20003f44070 */
[----:B------:R-:W-:Y:S02]  /*9e70*/  IMAD.MOV R199, RZ, RZ, -R199 ;  /* 0x000000ffffc77224 */ /* 0x000fe400078e0ac7 */
[----:B------:R-:W-:-:S04]  /*9e80*/  IMAD.HI.U32 R200, R15, R203, RZ ;  /* 0x000000cb0fc87227 */ /* 0x000fc800078e00ff */
[----:B------:R-:W-:Y:S01]  /*9e90*/  @!P1 IMAD.IADD R196, R196, 0x1, -R16 ;  /* 0x00000001c4c49824 */ /* 0x000fe200078e0a10 */
[C---:B------:R-:W-:Y:S01]  /*9ea0*/  ISETP.GT.U32.AND P1, PT, R16.reuse, R198, PT ;  /* 0x000000c61000720c */ /* 0x040fe20003f24070 */
[C---:B------:R-:W-:Y:S02]  /*9eb0*/  IMAD R199, R16.reuse, R199, R202 ;  /* 0x000000c710c77224 */ /* 0x040fe400078e02ca */
[----:B------:R-:W-:Y:S02]  /*9ec0*/  IMAD.MOV R200, RZ, RZ, -R200 ;  /* 0x000000ffffc87224 */ /* 0x000fe400078e0ac8 */
[----:B------:R-:W-:Y:S01]  /*9ed0*/  @!P0 IMAD.MOV R196, RZ, RZ, -R196 ;  /* 0x000000ffffc48224 */ /* 0x000fe200078e0ac4 */
[C---:B------:R-:W-:Y:S01]  /*9ee0*/  ISETP.GT.U32.AND P0, PT, R16.reuse, R199, PT ;  /* 0x000000c71000720c */ /* 0x040fe20003f04070 */
[----:B------:R-:W-:Y:S02]  /*9ef0*/  IMAD R200, R16, R200, R203 ;  /* 0x000000c810c87224 */ /* 0x000fe400078e02cb */
[----:B------:R-:W-:-:S02]  /*9f00*/  @!P2 IMAD.IADD R197, R197, 0x1, -R16 ;  /* 0x00000001c5c5a824 */ /* 0x000fc400078e0a10 */
[----:B------:R-:W-:Y:S01]  /*9f10*/  IMAD.HI.U32 R202, R15, R205, RZ ;  /* 0x000000cd0fca7227 */ /* 0x000fe200078e00ff */
[----:B------:R-:W-:-:S03]  /*9f20*/  ISETP.GT.U32.AND P2, PT, R16, R200, PT ;  /* 0x000000c81000720c */ /* 0x000fc60003f44070 */
[----:B------:R-:W-:Y:S02]  /*9f30*/  @!P1 IMAD.IADD R198, R198, 0x1, -R16 ;  /* 0x00000001c6c69824 */ /* 0x000fe400078e0a10 */
[----:B------:R-:W-:-:S03]  /*9f40*/  IMAD.HI.U32 R201, R15, R204, RZ ;  /* 0x000000cc0fc97227 */ /* 0x000fc600078e00ff */
[----:B------:R-:W-:Y:S01]  /*9f50*/  ISETP.GT.U32.AND P1, PT, R16, R198, PT ;  /* 0x000000c61000720c */ /* 0x000fe20003f24070 */
[----:B------:R-:W-:Y:S02]  /*9f60*/  @!P0 IMAD.IADD R199, R199, 0x1, -R16 ;  /* 0x00000001c7c78824 */ /* 0x000fe400078e0a10 */
[----:B------:R-:W-:Y:S02]  /*9f70*/  IMAD.MOV R202, RZ, RZ, -R202 ;  /* 0x000000ffffca7224 */ /* 0x000fe400078e0aca */
[----:B------:R-:W-:Y:S01]  /*9f80*/  @!P2 IMAD.IADD R200, R200, 0x1, -R16 ;  /* 0x00000001c8c8a824 */ /* 0x000fe200078e0a10 */
[----:B------:R-:W-:Y:S01]  /*9f90*/  ISETP.GT.U32.AND P2, PT, R16, R199, PT ;  /* 0x000000c71000720c */ /* 0x000fe20003f44070 */
[----:B------:R-:W-:Y:S02]  /*9fa0*/  IMAD.MOV R201, RZ, RZ, -R201 ;  /* 0x000000ffffc97224 */ /* 0x000fe400078e0ac9 */
[----:B------:R-:W-:-:S04]  /*9fb0*/  IMAD.HI.U32 R203, R15, R207, RZ ;  /* 0x000000cf0fcb7227 */ /* 0x000fc800078e00ff */
[C---:B------:R-:W-:Y:S02]  /*9fc0*/  IMAD R202, R16.reuse, R202, R205 ;  /* 0x000000ca10ca7224 */ /* 0x040fe400078e02cd */
[C---:B------:R-:W-:Y:S02]  /*9fd0*/  IMAD R201, R16.reuse, R201, R204 ;  /* 0x000000c910c97224 */ /* 0x040fe400078e02cc */
[----:B------:R-:W-:Y:S01]  /*9fe0*/  IMAD.MOV R203, RZ, RZ, -R203 ;  /* 0x000000ffffcb7224 */ /* 0x000fe200078e0acb */
[----:B------:R-:W-:Y:S01]  /*9ff0*/  ISETP.GT.U32.AND P0, PT, R16, R202, PT ;  /* 0x000000ca1000720c */ /* 0x000fe20003f04070 */
[----:B------:R-:W-:Y:S01]  /*a000*/  @!P1 IMAD.IADD R198, R198, 0x1, -R16 ;  /* 0x00000001c6c69824 */ /* 0x000fe200078e0a10 */
[C---:B------:R-:W-:Y:S01]  /*a010*/  ISETP.GT.U32.AND P1, PT, R16.reuse, R201, PT ;  /* 0x000000c91000720c */ /* 0x040fe20003f24070 */
[----:B------:R-:W-:Y:S01]  /*a020*/  IMAD R203, R16, R203, R207 ;  /* 0x000000cb10cb7224 */ /* 0x000fe200078e02cf */
[----:B------:R-:W-:Y:S01]  /*a030*/  IABS R207, R212 ;  /* 0x000000d400cf7213 */ /* 0x000fe20000000000 */
[----:B------:R-:W-:-:S04]  /*a040*/  IMAD.HI.U32 R204, R15, R211, RZ ;  /* 0x000000d30fcc7227 */ /* 0x000fc800078e00ff */
[----:B------:R-:W-:Y:S01]  /*a050*/  @!P2 IMAD.IADD R199, R199, 0x1, -R16 ;  /* 0x00000001c7c7a824 */ /* 0x000fe200078e0a10 */
[----:B------:R-:W-:Y:S01]  /*a060*/  ISETP.GT.U32.AND P2, PT, R16, R203, PT ;  /* 0x000000cb1000720c */ /* 0x000fe20003f44070 */
[----:B------:R-:W-:Y:S02]  /*a070*/  IMAD.MOV R204, RZ, RZ, -R204 ;  /* 0x000000ffffcc7224 */ /* 0x000fe400078e0acc */
[----:B------:R-:W-:Y:S02]  /*a080*/  @!P0 IMAD.IADD R202, R202, 0x1, -R16 ;  /* 0x00000001caca8824 */ /* 0x000fe400078e0a10 */
[----:B------:R-:W-:Y:S01]  /*a090*/  IMAD R204, R16, R204, R211 ;  /* 0x000000cc10cc7224 */ /* 0x000fe200078e02d3 */
[----:B------:R-:W-:Y:S01]  /*a0a0*/  LOP3.LUT R211, R17, 0x1ae, RZ, 0xfc, !PT ;  /* 0x000001ae11d37812 */ /* 0x000fe200078efcff */
[----:B------:R-:W-:-:S03]  /*a0b0*/  IMAD.HI.U32 R205, R15, R207, RZ ;  /* 0x000000cf0fcd7227 */ /* 0x000fc600078e00ff */
[----:B------:R-:W-:Y:S01]  /*a0c0*/  IABS R215, R211 ;  /* 0x000000d300d77213 */ /* 0x000fe20000000000 */
[--C-:B------:R-:W-:Y:S01]  /*a0d0*/  @!P1 IMAD.IADD R201, R201, 0x1, -R16.reuse ;  /* 0x00000001c9c99824 */ /* 0x100fe200078e0a10 */
[C---:B------:R-:W-:Y:S01]  /*a0e0*/  ISETP.GT.U32.AND P1, PT, R16.reuse, R200, PT ;  /* 0x000000c81000720c */ /* 0x040fe20003f24070 */
[----:B------:R-:W-:Y:S01]  /*a0f0*/  @!P6 IMAD.MOV R197, RZ, RZ, -R197 ;  /* 0x000000ffffc5e224 */ /* 0x000fe200078e0ac5 */
[C---:B------:R-:W-:Y:S01]  /*a100*/  ISETP.GT.U32.AND P6, PT, R16.reuse, R202, PT ;  /* 0x000000ca1000720c */ /* 0x040fe20003fc4070 */
[----:B------:R-:W-:Y:S01]  /*a110*/  IMAD.MOV R205, RZ, RZ, -R205 ;  /* 0x000000ffffcd7224 */ /* 0x000fe200078e0acd */
[C---:B------:R-:W-:Y:S01]  /*a120*/  ISETP.GT.U32.AND P0, PT, R16.reuse, R201, PT ;  /* 0x000000c91000720c */ /* 0x040fe20003f04070 */
[----:B------:R-:W-:Y:S01]  /*a130*/  @!P2 IMAD.IADD R203, R203, 0x1, -R16 ;  /* 0x00000001cbcba824 */ /* 0x000fe200078e0a10 */
[----:B------:R-:W-:Y:S01]  /*a140*/  ISETP.GE.AND P2, PT, R209, RZ, PT ;  /* 0x000000ffd100720c */ /* 0x000fe20003f46270 */
[----:B------:R-:W-:Y:S02]  /*a150*/  IMAD R205, R16, R205, R207 ;  /* 0x000000cd10cd7224 */ /* 0x000fe400078e02cf */
[----:B------:R-:W-:-:S04]  /*a160*/  IMAD.HI.U32 R207, R15, R215, RZ ;  /* 0x000000d70fcf7227 */ /* 0x000fc800078e00ff */
[----:B------:R-:W-:Y:S02]  /*a170*/  IMAD.MOV R207, RZ, RZ, -R207 ;  /* 0x000000ffffcf7224 */ /* 0x000fe400078e0acf */
[--C-:B------:R-:W-:Y:S01]  /*a180*/  @!P1 IMAD.IADD R200, R200, 0x1, -R16.reuse ;  /* 0x00000001c8c89824 */ /* 0x100fe200078e0a10 */
[----:B------:R-:W-:Y:S01]  /*a190*/  ISETP.GT.U32.AND P1, PT, R16, R204, PT ;  /* 0x000000cc1000720c */ /* 0x000fe20003f24070 */
[--C-:B------:R-:W-:Y:S01]  /*a1a0*/  @!P6 IMAD.IADD R202, R202, 0x1, -R16.reuse ;  /* 0x00000001cacae824 */ /* 0x100fe200078e0a10 */
[C---:B------:R-:W-:Y:S01]  /*a1b0*/  ISETP.GT.U32.AND P6, PT, R16.reuse, R205, PT ;  /* 0x000000cd1000720c */ /* 0x040fe20003fc4070 */
[----:B------:R-:W-:Y:S01]  /*a1c0*/  IMAD R207, R16, R207, R215 ;  /* 0x000000cf10cf7224 */ /* 0x000fe200078e02d7 */
[----:B------:R-:W-:Y:S01]  /*a1d0*/  LOP3.LUT R215, R17, 0x1b8, RZ, 0xfc, !PT ;  /* 0x000001b811d77812 */ /* 0x000fe200078efcff */
[----:B------:R-:W-:Y:S01]  /*a1e0*/  @!P0 IMAD.IADD R201, R201, 0x1, -R16 ;  /* 0x00000001c9c98824 */ /* 0x000fe200078e0a10 */
[----:B------:R-:W-:Y:S01]  /*a1f0*/  ISETP.GE.AND P0, PT, R206, RZ, PT ;  /* 0x000000ffce00720c */ /* 0x000fe20003f06270 */
[----:B------:R-:W-:Y:S01]  /*a200*/  @!P2 IMAD.MOV R202, RZ, RZ, -R202 ;  /* 0x000000ffffcaa224 */ /* 0x000fe200078e0aca */
[----:B------:R-:W-:Y:S01]  /*a210*/  ISETP.GT.U32.AND P2, PT, R16, R207, PT ;  /* 0x000000cf1000720c */ /* 0x000fe20003f44070 */
[----:B------:R-:W-:-:S04]  /*a220*/  IMAD.HI.U32 R206, R15, R214, RZ ;  /* 0x000000d60fce7227 */ /* 0x000fc800078e00ff */
[----:B------:R-:W-:Y:S02]  /*a230*/  IMAD.MOV R209, RZ, RZ, -R206 ;  /* 0x000000ffffd17224 */ /* 0x000fe400078e0ace */
[----:B------:R-:W-:Y:S01]  /*a240*/  @!P1 IMAD.IADD R204, R204, 0x1, -R16 ;  /* 0x00000001cccc9824 */ /* 0x000fe200078e0a10 */
[----:B------:R-:W-:Y:S01]  /*a250*/  ISETP.GE.AND P1, PT, R210, RZ, PT ;  /* 0x000000ffd200720c */ /* 0x000fe20003f26270 */
[C---:B------:R-:W-:Y:S01]  /*a260*/  IMAD R206, R16.reuse, R209, R214 ;  /* 0x000000d110ce7224 */ /* 0x040fe200078e02d6 */
[----:B------:R-:W-:Y:S01]  /*a270*/  IABS R210, R216 ;  /* 0x000000d800d27213 */ /* 0x000fe20000000000 */
[----:B------:R-:W-:Y:S02]  /*a280*/  @!P6 IMAD.IADD R205, R205, 0x1, -R16 ;  /* 0x00000001cdcde824 */ /* 0x000fe400078e0a10 */
[----:B------:R-:W-:Y:S01]  /*a290*/  @!P3 IMAD.MOV R198, RZ, RZ, -R198 ;  /* 0x000000ffffc6b224 */ /* 0x000fe200078e0ac6 */
[C---:B------:R-:W-:Y:S01]  /*a2a0*/  ISETP.GT.U32.AND P3, PT, R16.reuse, R203, PT ;  /* 0x000000cb1000720c */ /* 0x040fe20003f64070 */
[----:B------:R-:W-:Y:S01]  /*a2b0*/  @!P2 IMAD.IADD R207, R207, 0x1, -R16 ;  /* 0x00000001cfcfa824 */ /* 0x000fe200078e0a10 */
[----:B------:R-:W-:Y:S01]  /*a2c0*/  ISETP.GT.U32.AND P6, PT, R16, R206, PT ;  /* 0x000000ce1000720c */ /* 0x000fe20003fc4070 */
[----:B------:R-:W-:Y:S01]  /*a2d0*/  IMAD.MOV.U32 R209, RZ, RZ, R210 ;  /* 0x000000ffffd17224 */ /* 0x000fe200078e00d2 */
[----:B------:R-:W-:Y:S01]  /*a2e0*/  LOP3.LUT R210, R17, 0x1b4, RZ, 0xfc, !PT ;  /* 0x000001b411d27812 */ /* 0x000fe200078efcff */
[----:B------:R-:W-:Y:S01]  /*a2f0*/  @!P0 IMAD.MOV R201, RZ, RZ, -R201 ;  /* 0x000000ffffc98224 */ /* 0x000fe200078e0ac9 */
[----:B------:R-:W-:Y:S01]  /*a300*/  ISETP.GE.AND P0, PT, R208, RZ, PT ;  /* 0x000000ffd000720c */ /* 0x000fe20003f06270 */
[----:B------:R-:W-:Y:S01]  /*a310*/  IMAD.HI.U32 R208, R15, R209, RZ ;  /* 0x000000d10fd07227 */ /* 0x000fe200078e00ff */
[----:B------:R-:W-:-:S02]  /*a320*/  ISETP.GT.U32.AND P2, PT, R16, R207, PT ;  /* 0x000000cf1000720c */ /* 0x000fc40003f44070 */
[----:B------:R-:W-:Y:S01]  /*a330*/  IABS R214, R210 ;  /* 0x000000d200d67213 */ /* 0x000fe20000000000 */
[----:B------:R-:W-:Y:S02]  /*a340*/  IMAD.MOV R208, RZ, RZ, -R208 ;  /* 0x000000ffffd07224 */ /* 0x000fe400078e0ad0 */
[----:B------:R-:W-:Y:S01]  /*a350*/  @!P4 IMAD.MOV R199, RZ, RZ, -R199 ;  /* 0x000000ffffc7c224 */ /* 0x000fe200078e0ac7 */
[C---:B------:R-:W-:Y:S01]  /*a360*/  ISETP.GT.U32.AND P4, PT, R16.reuse, R204, PT ;  /* 0x000000cc1000720c */ /* 0x040fe20003f84070 */
[----:B------:R-:W-:Y:S01]  /*a370*/  @!P5 IMAD.MOV R200, RZ, RZ, -R200 ;  /* 0x000000ffffc8d224 */ /* 0x000fe200078e0ac8 */
[----:B------:R-:W-:Y:S01]  /*a380*/  ISETP.GT.U32.AND P5, PT, R16, R205, PT ;  /* 0x000000cd1000720c */ /* 0x000fe20003fa4070 */
[--C-:B------:R-:W-:Y:S01]  /*a390*/  @!P3 IMAD.IADD R203, R203, 0x1, -R16.reuse ;  /* 0x00000001cbcbb824 */ /* 0x100fe200078e0a10 */
[----:B------:R-:W-:Y:S01]  /*a3a0*/  ISETP.GE.AND P3, PT, R212, RZ, PT ;  /* 0x000000ffd400720c */ /* 0x000fe20003f66270 */
[--C-:B------:R-:W-:Y:S01]  /*a3b0*/  @!P6 IMAD.IADD R206, R206, 0x1, -R16.reuse ;  /* 0x00000001cecee824 */ /* 0x100fe200078e0a10 */
[----:B------:R-:W-:Y:S01]  /*a3c0*/  ISETP.GE.AND P6, PT, R216, RZ, PT ;  /* 0x000000ffd800720c */ /* 0x000fe20003fc6270 */
[C---:B------:R-:W-:Y:S01]  /*a3d0*/  IMAD R208, R16.reuse, R208, R209 ;  /* 0x000000d010d07224 */ /* 0x040fe200078e02d1 */
[----:B------:R-:W-:Y:S01]  /*a3e0*/  LOP3.LUT R209, R17, 0x1b2, RZ, 0xfc, !PT ;  /* 0x000001b211d17812 */ /* 0x000fe200078efcff */
[----:B------:R-:W-:Y:S01]  /*a3f0*/  @!P1 IMAD.MOV R203, RZ, RZ, -R203 ;  /* 0x000000ffffcb9224 */ /* 0x000fe200078e0acb */
[C---:B------:R-:W-:Y:S01]  /*a400*/  ISETP.GT.U32.AND P1, PT, R16.reuse, R206, PT ;  /* 0x000000ce1000720c */ /* 0x040fe20003f24070 */
[--C-:B------:R-:W-:Y:S01]  /*a410*/  @!P2 IMAD.IADD R207, R207, 0x1, -R16.reuse ;  /* 0x00000001cfcfa824 */ /* 0x100fe200078e0a10 */
[----:B------:R-:W-:Y:S01]  /*a420*/  ISETP.GT.U32.AND P2, PT, R16, R208, PT ;  /* 0x000000d01000720c */ /* 0x000fe20003f44070 */
[--C-:B------:R-:W-:Y:S01]  /*a430*/  @!P4 IMAD.IADD R204, R204, 0x1, -R16.reuse ;  /* 0x00000001ccccc824 */ /* 0x100fe200078e0a10 */
[----:B------:R-:W-:Y:S01]  /*a440*/  IABS R212, R209 ;  /* 0x000000d100d47213 */ /* 0x000fe20000000000 */
[----:B------:R-:W-:Y:S01]  /*a450*/  @!P5 IMAD.IADD R205, R205, 0x1, -R16 ;  /* 0x00000001cdcdd824 */ /* 0x000fe200078e0a10 */
[----:B------:R-:W-:Y:S01]  /*a460*/  ISETP.GE.AND P5, PT, R211, RZ, PT ;  /* 0x000000ffd300720c */ /* 0x000fe20003fa6270 */
[----:B------:R-:W-:Y:S01]  /*a470*/  @!P0 IMAD.MOV R204, RZ, RZ, -R204 ;  /* 0x000000ffffcc8224 */ /* 0x000fe200078e0acc */
[----:B------:R-:W-:Y:S01]  /*a480*/  LOP3.LUT R211, R17, 0x1b6, RZ, 0xfc, !PT ;  /* 0x000001b611d37812 */ /* 0x000fe200078efcff */
[----:B------:R-:W-:Y:S01]  /*a490*/  @!P3 IMAD.MOV R205, RZ, RZ, -R205 ;  /* 0x000000ffffcdb224 */ /* 0x000fe200078e0acd */
[----:B------:R-:W-:Y:S01]  /*a4a0*/  ISETP.GE.AND P0, PT, R209, RZ, PT ;  /* 0x000000ffd100720c */ /* 0x000fe20003f06270 */
[----:B------:R-:W-:Y:S01]  /*a4b0*/  IMAD.HI.U32 R209, R15, R212, RZ ;  /* 0x000000d40fd17227 */ /* 0x000fe200078e00ff */
[----:B------:R-:W-:-:S02]  /*a4c0*/  ISETP.GE.AND P4, PT, R213, RZ, PT ;  /* 0x000000ffd500720c */ /* 0x000fc40003f86270 */
[----:B------:R-:W-:Y:S01]  /*a4d0*/  ISETP.GE.AND P3, PT, R210, RZ, PT ;  /* 0x000000ffd200720c */ /* 0x000fe20003f66270 */
[--C-:B------:R-:W-:Y:S01]  /*a4e0*/  @!P1 IMAD.IADD R206, R206, 0x1, -R16.reuse ;  /* 0x00000001cece9824 */ /* 0x100fe200078e0a10 */
[----:B------:R-:W-:Y:S01]  /*a4f0*/  ISETP.GE.AND P1, PT, R211, RZ, PT ;  /* 0x000000ffd300720c */ /* 0x000fe20003f26270 */
[----:B------:R-:W-:Y:S01]  /*a500*/  @!P2 IMAD.IADD R208, R208, 0x1, -R16 ;  /* 0x00000001d0d0a824 */ /* 0x000fe200078e0a10 */
[----:B------:R-:W-:Y:S01]  /*a510*/  IABS R211, R211 ;  /* 0x000000d300d37213 */ /* 0x000fe20000000000 */
[C---:B------:R-:W-:Y:S01]  /*a520*/  IMAD.HI.U32 R210, R15.reuse, R214, RZ ;  /* 0x000000d60fd27227 */ /* 0x040fe200078e00ff */
[----:B------:R-:W-:Y:S02]  /*a530*/  IABS R216, R215 ;  /* 0x000000d700d87213 */ /* 0x000fe40000000000 */
[----:B------:R-:W-:Y:S01]  /*a540*/  ISETP.GT.U32.AND P2, PT, R16, R208, PT ;  /* 0x000000d01000720c */ /* 0x000fe20003f44070 */
[----:B------:R-:W-:Y:S02]  /*a550*/  IMAD.MOV R209, RZ, RZ, -R209 ;  /* 0x000000ffffd17224 */ /* 0x000fe400078e0ad1 */
[----:B------:R-:W-:-:S04]  /*a560*/  IMAD.HI.U32 R213, R15, R211, RZ ;  /* 0x000000d30fd57227 */ /* 0x000fc800078e00ff */
[----:B------:R-:W-:Y:S02]  /*a570*/  IMAD.MOV R219, RZ, RZ, -R210 ;  /* 0x000000ffffdb7224 */ /* 0x000fe400078e0ad2 */
[C---:B------:R-:W-:Y:S02]  /*a580*/  IMAD R209, R16.reuse, R209, R212 ;  /* 0x000000d110d17224 */ /* 0x040fe400078e02d4 */
[----:B------:R-:W-:Y:S02]  /*a590*/  IMAD.MOV.U32 R212, RZ, RZ, R216 ;  /* 0x000000ffffd47224 */ /* 0x000fe400078e00d8 */
[----:B------:R-:W-:Y:S02]  /*a5a0*/  IMAD.MOV R216, RZ, RZ, -R213 ;  /* 0x000000ffffd87224 */ /* 0x000fe400078e0ad5 */
[C---:B------:R-:W-:Y:S02]  /*a5b0*/  IMAD R210, R16.reuse, R219, R214 ;  /* 0x000000db10d27224 */ /* 0x040fe400078e02d6 */
[----:B------:R-:W-:-:S02]  /*a5c0*/  IMAD R211, R16, R216, R211 ;  /* 0x000000d810d37224 */ /* 0x000fc400078e02d3 */
[----:B------:R-:W-:Y:S01]  /*a5d0*/  @!P4 IMAD.MOV R206, RZ, RZ, -R206 ;  /* 0x000000ffffcec224 */ /* 0x000fe200078e0ace */
[C---:B------:R-:W-:Y:S01]  /*a5e0*/  ISETP.GT.U32.AND P4, PT, R16.reuse, R209, PT ;  /* 0x000000d11000720c */ /* 0x040fe20003f84070 */
[----:B------:R-:W-:Y:S01]  /*a5f0*/  @!P5 IMAD.MOV R207, RZ, RZ, -R207 ;  /* 0x000000ffffcfd224 */ /* 0x000fe200078e0acf */
[----:B------:R-:W-:Y:S01]  /*a600*/  ISETP.GT.U32.AND P5, PT, R16, R210, PT ;  /* 0x000000d21000720c */ /* 0x000fe20003fa4070 */
[----:B------:R-:W-:Y:S01]  /*a610*/  IMAD.MOV.U32 R213, RZ, RZ, R218 ;  /* 0x000000ffffd57224 */ /* 0x000fe200078e00da */
[----:B------:R-:W-:Y:S01]  /*a620*/  LOP3.LUT R218, R17, 0x1bc, RZ, 0xfc, !PT ;  /* 0x000001bc11da7812 */ /* 0x000fe200078efcff */
[----:B------:R-:W-:Y:S01]  /*a630*/  @!P2 IMAD.IADD R208, R208, 0x1, -R16 ;  /* 0x00000001d0d0a824 */ /* 0x000fe200078e0a10 */
[----:B------:R-:W-:Y:S01]  /*a640*/  ISETP.GT.U32.AND P2, PT, R16, R211, PT ;  /* 0x000000d31000720c */ /* 0x000fe20003f44070 */
[----:B------:R-:W-:-:S04]  /*a650*/  IMAD.HI.U32 R214, R15, R212, RZ ;  /* 0x000000d40fd67227 */ /* 0x000fc800078e00ff */
[----:B------:R-:W-:-:S04]  /*a660*/  IMAD.HI.U32 R216, R15, R213, RZ ;  /* 0x000000d50fd87227 */ /* 0x000fc800078e00ff */
[----:B------:R-:W-:Y:S01]  /*a670*/  IMAD.MOV R219, RZ, RZ, -R214 ;  /* 0x000000ffffdb7224 */ /* 0x000fe200078e0ad6 */
[----:B------:R-:W-:Y:S01]  /*a680*/  IABS R214, R218 ;  /* 0x000000da00d67213 */ /* 0x000fe20000000000 */
[----:B------:R-:W-:Y:S02]  /*a690*/  IMAD.MOV R216, RZ, RZ, -R216 ;  /* 0x000000ffffd87224 */ /* 0x000fe400078e0ad8 */
[--C-:B------:R-:W-:Y:S02]  /*a6a0*/  @!P4 IMAD.IADD R209, R209, 0x1, -R16.reuse ;  /* 0x00000001d1d1c824 */ /* 0x100fe400078e0a10 */
[----:B------:R-:W-:Y:S02]  /*a6b0*/  @!P5 IMAD.IADD R210, R210, 0x1, -R16 ;  /* 0x00000001d2d2d824 */ /* 0x000fe400078e0a10 */
[C---:B------:R-:W-:Y:S01]  /*a6c0*/  IMAD R213, R16.reuse, R216, R213 ;  /* 0x000000d810d57224 */ /* 0x040fe200078e02d5 */
[----:B------:R-:W-:Y:S01]  /*a6d0*/  ISETP.GT.U32.AND P5, PT, R16, R209, PT ;  /* 0x000000d11000720c */ /* 0x000fe20003fa4070 */
[----:B------:R-:W-:-:S02]  /*a6e0*/  IMAD.MOV.U32 R216, RZ, RZ, R214 ;  /* 0x000000ffffd87224 */ /* 0x000fc400078e00d6 */
[----:B------:R-:W-:Y:S01]  /*a6f0*/  @!P2 IMAD.IADD R211, R211, 0x1, -R16 ;  /* 0x00000001d3d3a824 */ /* 0x000fe200078e0a10 */
[----:B------:R-:W-:Y:S01]  /*a700*/  ISETP.GT.U32.AND P2, PT, R16, R210, PT ;  /* 0x000000d21000720c */ /* 0x000fe20003f44070 */
[----:B------:R-:W-:-:S04]  /*a710*/  IMAD.HI.U32 R214, R15, R216, RZ ;  /* 0x000000d80fd67227 */ /* 0x000fc800078e00ff */
[C---:B------:R-:W-:Y:S02]  /*a720*/  IMAD R212, R16.reuse, R219, R212 ;  /* 0x000000db10d47224 */ /* 0x040fe400078e02d4 */
[----:B------:R-:W-:Y:S02]  /*a730*/  IMAD.MOV R219, RZ, RZ, -R214 ;  /* 0x000000ffffdb7224 */ /* 0x000fe400078e0ad6 */
[----:B------:R-:W-:Y:S01]  /*a740*/  @!P6 IMAD.MOV R208, RZ, RZ, -R208 ;  /* 0x000000ffffd0e224 */ /* 0x000fe200078e0ad0 */
[C---:B------:R-:W-:Y:S01]  /*a750*/  ISETP.GT.U32.AND P6, PT, R16.reuse, R211, PT ;  /* 0x000000d31000720c */ /* 0x040fe20003fc4070 */
[C---:B------:R-:W-:Y:S01]  /*a760*/  IMAD R214, R16.reuse, R219, R216 ;  /* 0x000000db10d67224 */ /* 0x040fe200078e02d8 */
[C---:B------:R-:W-:Y:S01]  /*a770*/  ISETP.GT.U32.AND P4, PT, R16.reuse, R212, PT ;  /* 0x000000d41000720c */ /* 0x040fe20003f84070 */
[--C-:B------:R-:W-:Y:S01]  /*a780*/  @!P5 IMAD.IADD R209, R209, 0x1, -R16.reuse ;  /* 0x00000001d1d1d824 */ /* 0x100fe200078e0a10 */
[----:B------:R-:W-:Y:S01]  /*a790*/  ISETP.GT.U32.AND P5, PT, R16, R213, PT ;  /* 0x000000d51000720c */ /* 0x000fe20003fa4070 */
[----:B------:R-:W-:Y:S01]  /*a7a0*/  @!P2 IMAD.IADD R210, R210, 0x1, -R16 ;  /* 0x00000001d2d2a824 */ /* 0x000fe200078e0a10 */
[----:B------:R-:W-:Y:S01]  /*a7b0*/  ISETP.GT.U32.AND P2, PT, R16, R214, PT ;  /* 0x000000d61000720c */ /* 0x000fe20003f44070 */
[----:B------:R-:W-:Y:S01]  /*a7c0*/  @!P0 IMAD.MOV R209, RZ, RZ, -R209 ;  /* 0x000000ffffd18224 */ /* 0x000fe200078e0ad1 */
[----:B------:R-:W-:Y:S01]  /*a7d0*/  LOP3.LUT R219, R17, 0x1c2, RZ, 0xfc, !PT ;  /* 0x000001c211db7812 */ /* 0x000fe200078efcff */
[----:B------:R-:W-:Y:S01]  /*a7e0*/  @!P3 IMAD.MOV R210, RZ, RZ, -R210 ;  /* 0x000000ffffd2b224 */ /* 0x000fe200078e0ad2 */
[----:B------:R-:W-:-:S03]  /*a7f0*/  IABS R216, R221 ;  /* 0x000000dd00d87213 */ /* 0x000fc60000000000 */
[----:B------:R-:W-:Y:S01]  /*a800*/  @!P6 IMAD.IADD R211, R211, 0x1, -R16 ;  /* 0x00000001d3d3e824 */ /* 0x000fe200078e0a10 */
[----:B------:R-:W-:Y:S01]  /*a810*/  ISETP.GE.AND P6, PT, R215, RZ, PT ;  /* 0x000000ffd700720c */ /* 0x000fe20003fc6270 */
[----:B------:R-:W-:Y:S01]  /*a820*/  IMAD R215, R16, R223, R220 ;  /* 0x000000df10d77224 */ /* 0x000fe200078e02dc */
[----:B------:R-:W-:Y:S01]  /*a830*/  IABS R223, R219 ;  /* 0x000000db00df7213 */ /* 0x000fe20000000000 */
[----:B------:R-:W-:Y:S01]  /*a840*/  IMAD.HI.U32 R224, R15, R216, RZ ;  /* 0x000000d80fe07227 */ /* 0x000fe200078e00ff */
[----:B------:R-:W-:-:S03]  /*a850*/  LOP3.LUT R220, R17, 0x1c4, RZ, 0xfc, !PT ;  /* 0x000001c411dc7812 */ /* 0x000fc600078efcff */
[--C-:B------:R-:W-:Y:S02]  /*a860*/  @!P4 IMAD.IADD R212, R212, 0x1, -R16.reuse ;  /* 0x00000001d4d4c824 */ /* 0x100fe400078e0a10 */
[--C-:B------:R-:W-:Y:S01]  /*a870*/  @!P5 IMAD.IADD R213, R213, 0x1, -R16.reuse ;  /* 0x00000001d5d5d824 */ /* 0x100fe200078e0a10 */
[----:B------:R-:W-:Y:S01]  /*a880*/  ISETP.GE.AND P5, PT, R217, RZ, PT ;  /* 0x000000ffd900720c */ /* 0x000fe20003fa6270 */
[----:B------:R-:W-:Y:S01]  /*a890*/  @!P2 IMAD.IADD R214, R214, 0x1, -R16 ;  /* 0x00000001d6d6a824 */ /* 0x000fe200078e0a10 */
[----:B------:R-:W-:Y:S01]  /*a8a0*/  ISETP.GT.U32.AND P4, PT, R16, R212, PT ;  /* 0x000000d41000720c */ /* 0x000fe20003f84070 */
[----:B------:R-:W-:Y:S01]  /*a8b0*/  IMAD.MOV.U32 R217, RZ, RZ, R223 ;  /* 0x000000ffffd97224 */ /* 0x000fe200078e00df */
[----:B------:R-:W-:Y:S01]  /*a8c0*/  ISETP.GE.AND P2, PT, R218, RZ, PT ;  /* 0x000000ffda00720c */ /* 0x000fe20003f46270 */
[----:B------:R-:W-:Y:S01]  /*a8d0*/  IMAD.MOV R225, RZ, RZ, -R224 ;  /* 0x000000ffffe17224 */ /* 0x000fe200078e0ae0 */
[----:B------:R-:W-:Y:S01]  /*a8e0*/  IABS R224, R220 ;  /* 0x000000dc00e07213 */ /* 0x000fe20000000000 */
[----:B------:R-:W-:Y:S01]  /*a8f0*/  IMAD.HI.U32 R223, R15, R217, RZ ;  /* 0x000000d90fdf7227 */ /* 0x000fe200078e00ff */
[----:B------:R-:W-:-:S02]  /*a900*/  ISETP.GT.U32.AND P3, PT, R16, R214, PT ;  /* 0x000000d61000720c */ /* 0x000fc40003f64070 */
[----:B------:R-:W-:Y:S01]  /*a910*/  ISETP.GT.U32.AND P0, PT, R16, R213, PT ;  /* 0x000000d51000720c */ /* 0x000fe20003f04070 */
[----:B------:R-:W-:Y:S02]  /*a920*/  IMAD.MOV.U32 R218, RZ, RZ, R224 ;  /* 0x000000ffffda7224 */ /* 0x000fe400078e00e0 */
[----:B------:R-:W-:Y:S02]  /*a930*/  IMAD.MOV R224, RZ, RZ, -R223 ;  /* 0x000000ffffe07224 */ /* 0x000fe400078e0adf */
[----:B------:R-:W-:Y:S01]  /*a940*/  @!P4 IMAD.IADD R212, R212, 0x1, -R16 ;  /* 0x00000001d4d4c824 */ /* 0x000fe200078e0a10 */
[C---:B------:R-:W-:Y:S01]  /*a950*/  ISETP.GT.U32.AND P4, PT, R16.reuse, R215, PT ;  /* 0x000000d71000720c */ /* 0x040fe20003f84070 */
[C---:B------:R-:W-:Y:S02]  /*a960*/  IMAD R217, R16.reuse, R224, R217 ;  /* 0x000000e010d97224 */ /* 0x040fe400078e02d9 */
[----:B------:R-:W-:Y:S01]  /*a970*/  IMAD R216, R16, R225, R216 ;  /* 0x000000e110d87224 */ /* 0x000fe200078e02d8 */
[----:B------:R-:W-:Y:S01]  /*a980*/  LOP3.LUT R225, R17, 0x1ce, RZ, 0xfc, !PT ;  /* 0x000001ce11e17812 */ /* 0x000fe200078efcff */
[----:B------:R-:W-:Y:S01]  /*a990*/  @!P3 IMAD.IADD R214, R214, 0x1, -R16 ;  /* 0x00000001d6d6b824 */ /* 0x000fe200078e0a10 */
[C---:B------:R-:W-:Y:S01]  /*a9a0*/  ISETP.GT.U32.AND P3, PT, R16.reuse, R217, PT ;  /* 0x000000d91000720c */ /* 0x040fe20003f64070 */
[----:B------:R-:W-:Y:S01]  /*a9b0*/  @!P1 IMAD.MOV R211, RZ, RZ, -R211 ;  /* 0x000000ffffd39224 */ /* 0x000fe200078e0ad3 */
[----:B------:R-:W-:Y:S01]  /*a9c0*/  ISETP.GT.U32.AND P1, PT, R16, R216, PT ;  /* 0x000000d81000720c */ /* 0x000fe20003f24070 */
[----:B------:R-:W-:-:S02]  /*a9d0*/  @!P2 IMAD.MOV R214, RZ, RZ, -R214 ;  /* 0x000000ffffd6a224 */ /* 0x000fc400078e0ad6 */
[----:B------:R-:W-:-:S04]  /*a9e0*/  IMAD.HI.U32 R223, R15, R218, RZ ;  /* 0x000000da0fdf7227 */ /* 0x000fc800078e00ff */
[----:B------:R-:W-:Y:S02]  /*a9f0*/  @!P4 IMAD.IADD R215, R215, 0x1, -R16 ;  /* 0x00000001d7d7c824 */ /* 0x000fe400078e0a10 */
[----:B------:R-:W-:Y:S01]  /*aa00*/  @!P6 IMAD.MOV R212, RZ, RZ, -R212 ;  /* 0x000000ffffd4e224 */ /* 0x000fe200078e0ad4 */
[----:B------:R-:W-:Y:S01]  /*aa10*/  ISETP.GE.AND P6, PT, R222, RZ, PT ;  /* 0x000000ffde00720c */ /* 0x000fe20003fc6270 */
[--C-:B------:R-:W-:Y:S01]  /*aa20*/  @!P3 IMAD.IADD R217, R217, 0x1, -R16.reuse ;  /* 0x00000001d9d9b824 */ /* 0x100fe200078e0a10 */
[C---:B------:R-:W-:Y:S01]  /*aa30*/  ISETP.GT.U32.AND P4, PT, R16.reuse, R215, PT ;  /* 0x000000d71000720c */ /* 0x040fe20003f84070 */
[----:B------:R-:W-:Y:S01]  /*aa40*/  IMAD.MOV R223, RZ, RZ, -R223 ;  /* 0x000000ffffdf7224 */ /* 0x000fe200078e0adf */
[----:B------:R-:W-:Y:S01]  /*aa50*/  IABS R222, R227 ;  /* 0x000000e300de7213 */ /* 0x000fe20000000000 */
[--C-:B------:R-:W-:Y:S01]  /*aa60*/  @!P0 IMAD.IADD R213, R213, 0x1, -R16.reuse ;  /* 0x00000001d5d58824 */ /* 0x100fe200078e0a10 */
[----:B------:R-:W-:Y:S01]  /*aa70*/  ISETP.GT.U32.AND P2, PT, R16, R217, PT ;  /* 0x000000d91000720c */ /* 0x000fe20003f44070 */
[----:B------:R-:W-:Y:S01]  /*aa80*/  @!P1 IMAD.IADD R216, R216, 0x1, -R16 ;  /* 0x00000001d8d89824 */ /* 0x000fe200078e0a10 */
[----:B------:R-:W-:Y:S01]  /*aa90*/  ISETP.GE.AND P1, PT, R220, RZ, PT ;  /* 0x000000ffdc00720c */ /* 0x000fe20003f26270 */
[C---:B------:R-:W-:Y:S01]  /*aaa0*/  IMAD R218, R16.reuse, R223, R218 ;  /* 0x000000df10da7224 */ /* 0x040fe200078e02da */
[----:B------:R-:W-:Y:S01]  /*aab0*/  LOP3.LUT R220, R17, 0x1c8, RZ, 0xfc, !PT ;  /* 0x000001c811dc7812 */ /* 0x000fe200078efcff */
[----:B------:R-:W-:Y:S01]  /*aac0*/  @!P5 IMAD.MOV R213, RZ, RZ, -R213 ;  /* 0x000000ffffd5d224 */ /* 0x000fe200078e0ad5 */
[----:B------:R-:W-:Y:S01]  /*aad0*/  ISETP.GT.U32.AND P5, PT, R16, R216, PT ;  /* 0x000000d81000720c */ /* 0x000fe20003fa4070 */
[----:B------:R-:W-:Y:S01]  /*aae0*/  IMAD.HI.U32 R229, R15, R222, RZ ;  /* 0x000000de0fe57227 */ /* 0x000fe200078e00ff */
[----:B------:R-:W-:-:S02]  /*aaf0*/  ISETP.GE.AND P0, PT, R221, RZ, PT ;  /* 0x000000ffdd00720c */ /* 0x000fc40003f06270 */
[----:B------:R-:W-:Y:S01]  /*ab00*/  LOP3.LUT R221, R17, 0x1ca, RZ, 0xfc, !PT ;  /* 0x000001ca11dd7812 */ /* 0x000fe200078efcff */
[--C-:B------:R-:W-:Y:S01]  /*ab10*/  @!P4 IMAD.IADD R215, R215, 0x1, -R16.reuse ;  /* 0x00000001d7d7c824 */ /* 0x100fe200078e0a10 */
[----:B------:R-:W-:Y:S01]  /*ab20*/  ISETP.GE.AND P4, PT, R219, RZ, PT ;  /* 0x000000ffdb00720c */ /* 0x000fe20003f86270 */
[--C-:B------:R-:W-:Y:S01]  /*ab30*/  @!P2 IMAD.IADD R217, R217, 0x1, -R16.reuse ;  /* 0x00000001d9d9a824 */ /* 0x100fe200078e0a10 */
[----:B------:R-:W-:Y:S01]  /*ab40*/  ISETP.GT.U32.AND P2, PT, R16, R218, PT ;  /* 0x000000da1000720c */ /* 0x000fe20003f44070 */
[----:B------:R-:W-:Y:S01]  /*ab50*/  @!P6 IMAD.MOV R215, RZ, RZ, -R215 ;  /* 0x000000ffffd7e224 */ /* 0x000fe200078e0ad7 */
[----:B------:R-:W-:Y:S01]  /*ab60*/  LOP3.LUT R219, R17, 0x1c6, RZ, 0xfc, !PT ;  /* 0x000001c611db7812 */ /* 0x000fe200078efcff */
[----:B------:R-:W-:Y:S01]  /*ab70*/  IMAD.MOV R229, RZ, RZ, -R229 ;  /* 0x000000ffffe57224 */ /* 0x000fe200078e0ae5 */
[----:B------:R-:W-:Y:S01]  /*ab80*/  ISETP.GE.AND P6, PT, R220, RZ, PT ;  /* 0x000000ffdc00720c */ /* 0x000fe20003fc6270 */
[----:B------:R-:W-:Y:S01]  /*ab90*/  @!P5 IMAD.IADD R216, R216, 0x1, -R16 ;  /* 0x00000001d8d8d824 */ /* 0x000fe200078e0a10 */
[----:B------:R-:W-:Y:S01]  /*aba0*/  ISETP.GE.AND P3, PT, R219, RZ, PT ;  /* 0x000000ffdb00720c */ /* 0x000fe20003f66270 */
[----:B------:R-:W-:Y:S01]  /*abb0*/  IMAD R222, R16, R229, R222 ;  /* 0x000000e510de7224 */ /* 0x000fe200078e02de */
[----:B------:R-:W-:Y:S01]  /*abc0*/  IABS R219, R219 ;  /* 0x000000db00db7213 */ /* 0x000fe20000000000 */
[----:B------:R-:W-:Y:S01]  /*abd0*/  @!P0 IMAD.MOV R216, RZ, RZ, -R216 ;  /* 0x000000ffffd88224 */ /* 0x000fe200078e0ad8 */
[----:B------:R-:W-:Y:S01]  /*abe0*/  IABS R220, R220 ;  /* 0x000000dc00dc7213 */ /* 0x000fe20000000000 */
[----:B------:R-:W-:Y:S01]  /*abf0*/  @!P4 IMAD.MOV R217, RZ, RZ, -R217 ;  /* 0x000000ffffd9c224 */ /* 0x000fe200078e0ad9 */
[----:B------:R-:W-:Y:S01]  /*ac00*/  ISETP.GE.AND P5, PT, R221, RZ, PT ;  /* 0x000000ffdd00720c */ /* 0x000fe20003fa6270 */
[----:B------:R-:W-:Y:S01]  /*ac10*/  IMAD.HI.U32 R228, R15, R219, RZ ;  /* 0x000000db0fe47227 */ /* 0x000fe200078e00ff */
[----:B------:R-:W-:-:S02]  /*ac20*/  IABS R221, R221 ;  /* 0x000000dd00dd7213 */ /* 0x000fc40000000000 */
[----:B------:R-:W-:Y:S01]  /*ac30*/  IABS R223, R225 ;  /* 0x000000e100df7213 */ /* 0x000fe20000000000 */
[----:B------:R-:W-:Y:S01]  /*ac40*/  IMAD.HI.U32 R226, R15, R220, RZ ;  /* 0x000000dc0fe27227 */ /* 0x000fe200078e00ff */
[----:B------:R-:W-:-:S03]  /*ac50*/  IABS R229, R231 ;  /* 0x000000e700e57213 */ /* 0x000fc60000000000 */
[----:B------:R-:W-:Y:S02]  /*ac60*/  @!P2 IMAD.IADD R218, R218, 0x1, -R16 ;  /* 0x00000001dadaa824 */ /* 0x000fe400078e0a10 */
[----:B------:R-:W-:Y:S02]  /*ac70*/  IMAD.MOV R228, RZ, RZ, -R228 ;  /* 0x000000ffffe47224 */ /* 0x000fe400078e0ae4 */
[----:B------:R-:W-:Y:S01]  /*ac80*/  IMAD.MOV R226, RZ, RZ, -R226 ;  /* 0x000000ffffe27224 */ /* 0x000fe200078e0ae2 */
[----:B------:R-:W-:Y:S01]  /*ac90*/  ISETP.GT.U32.AND P2, PT, R16, R218, PT ;  /* 0x000000da1000720c */ /* 0x000fe20003f44070 */
[----:B------:R-:W-:-:S04]  /*aca0*/  IMAD.HI.U32 R224, R15, R221, RZ ;  /* 0x000000dd0fe07227 */ /* 0x000fc800078e00ff */
[C---:B------:R-:W-:Y:S01]  /*acb0*/  IMAD R219, R16.reuse, R228, R219 ;  /* 0x000000e410db7224 */ /* 0x040fe200078e02db */
[----:B------:R-:W-:Y:S01]  /*acc0*/  LOP3.LUT R228, R17, 0x1d0, RZ, 0xfc, !PT ;  /* 0x000001d011e47812 */ /* 0x000fe200078efcff */
[C---:B------:R-:W-:Y:S02]  /*acd0*/  IMAD R220, R16.reuse, R226, R220 ;  /* 0x000000e210dc7224 */ /* 0x040fe400078e02dc */
[----:B------:R-:W-:Y:S01]  /*ace0*/  IMAD.MOV R224, RZ, RZ, -R224 ;  /* 0x000000ffffe07224 */ /* 0x000fe200078e0ae0 */
[C---:B------:R-:W-:Y:S01]  /*acf0*/  ISETP.GT.U32.AND P0, PT, R16.reuse, R219, PT ;  /* 0x000000db1000720c */ /* 0x040fe20003f04070 */
[----:B------:R-:W-:Y:S01]  /*ad00*/  IMAD.HI.U32 R226, R15, R223, RZ ;  /* 0x000000df0fe27227 */ /* 0x000fe200078e00ff */
[----:B------:R-:W-:-:S03]  /*ad10*/  ISETP.GT.U32.AND P4, PT, R16, R220, PT ;  /* 0x000000dc1000720c */ /* 0x000fc60003f84070 */
[----:B------:R-:W-:Y:S01]  /*ad20*/  IMAD R221, R16, R224, R221 ;  /* 0x000000e010dd7224 */ /* 0x000fe200078e02dd */
[----:B------:R-:W-:Y:S01]  /*ad30*/  IABS R224, R228 ;  /* 0x000000e400e07213 */ /* 0x000fe20000000000 */
[----:B------:R-:W-:Y:S02]  /*ad40*/  @!P2 IMAD.IADD R218, R218, 0x1, -R16 ;  /* 0x00000001dadaa824 */ /* 0x000fe400078e0a10 */
[----:B------:R-:W-:Y:S01]  /*ad50*/  IMAD.MOV R226, RZ, RZ, -R226 ;  /* 0x000000ffffe27224 */ /* 0x000fe200078e0ae2 */
[C---:B------:R-:W-:Y:S01]  /*ad60*/  ISETP.GT.U32.AND P2, PT, R16.reuse, R221, PT ;  /* 0x000000dd1000720c */ /* 0x040fe20003f44070 */
[----:B------:R-:W-:Y:S01]  /*ad70*/  @!P1 IMAD.MOV R218, RZ, RZ, -R218 ;  /* 0x000000ffffda9224 */ /* 0x000fe200078e0ada */
[----:B------:R-:W-:Y:S01]  /*ad80*/  ISETP.GT.U32.AND P1, PT, R16, R222, PT ;  /* 0x000000de1000720c */ /* 0x000fe20003f24070 */
[--C-:B------:R-:W-:Y:S02]  /*ad90*/  @!P0 IMAD.IADD R219, R219, 0x1, -R16.reuse ;  /* 0x00000001dbdb8824 */ /* 0x100fe400078e0a10 */
[----:B------:R-:W-:-:S02]  /*ada0*/  @!P4 IMAD.IADD R220, R220, 0x1, -R16 ;  /* 0x00000001dcdcc824 */ /* 0x000fc400078e0a10 */
[C---:B------:R-:W-:Y:S01]  /*adb0*/  IMAD R223, R16.reuse, R226, R223 ;  /* 0x000000e210df7224 */ /* 0x040fe200078e02df */
[C---:B------:R-:W-:Y:S01]  /*adc0*/  ISETP.GT.U32.AND P0, PT, R16.reuse, R219, PT ;  /* 0x000000db1000720c */ /* 0x040fe20003f04070 */
[----:B------:R-:W-:Y:S01]  /*add0*/  IMAD.HI.U32 R226, R15, R224, RZ ;  /* 0x000000e00fe27227 */ /* 0x000fe200078e00ff */
[----:B------:R-:W-:-:S03]  /*ade0*/  ISETP.GT.U32.AND P4, PT, R16, R220, PT ;  /* 0x000000dc1000720c */ /* 0x000fc60003f84070 */
[----:B------:R-:W-:Y:S02]  /*adf0*/  @!P2 IMAD.IADD R221, R221, 0x1, -R16 ;  /* 0x00000001dddda824 */ /* 0x000fe400078e0a10 */
[----:B------:R-:W-:Y:S02]  /*ae00*/  IMAD.MOV R226, RZ, RZ, -R226 ;  /* 0x000000ffffe27224 */ /* 0x000fe400078e0ae2 */
[----:B------:R-:W-:Y:S01]  /*ae10*/  @!P1 IMAD.IADD R222, R222, 0x1, -R16 ;  /* 0x00000001dede9824 */ /* 0x000fe200078e0a10 */
[C---:B------:R-:W-:Y:S01]  /*ae20*/  ISETP.GT.U32.AND P2, PT, R16.reuse, R221, PT ;  /* 0x000000dd1000720c */ /* 0x040fe20003f44070 */
[C---:B------:R-:W-:Y:S02]  /*ae30*/  IMAD R224, R16.reuse, R226, R224 ;  /* 0x000000e210e07224 */ /* 0x040fe400078e02e0 */
[--C-:B------:R-:W-:Y:S01]  /*ae40*/  @!P0 IMAD.IADD R219, R219, 0x1, -R16.reuse ;  /* 0x00000001dbdb8824 */ /* 0x100fe200078e0a10 */
[----:B------:R-:W-:Y:S01]  /*ae50*/  ISETP.GT.U32.AND P0, PT, R16, R223, PT ;  /* 0x000000df1000720c */ /* 0x000fe20003f04070 */
[----:B------:R-:W-:Y:S01]  /*ae60*/  @!P4 IMAD.IADD R220, R220, 0x1, -R16 ;  /* 0x00000001dcdcc824 */ /* 0x000fe200078e0a10 */
[C---:B------:R-:W-:Y:S01]  /*ae70*/  ISETP.GT.U32.AND P4, PT, R16.reuse, R224, PT ;  /* 0x000000e01000720c */ /* 0x040fe20003f84070 */
[----:B------:R-:W-:Y:S01]  /*ae80*/  IMAD.MOV.U32 R226, RZ, RZ, R230 ;  /* 0x000000ffffe27224 */ /* 0x000fe200078e00e6 */
[----:B------:R-:W-:Y:S01]  /*ae90*/  ISETP.GT.U32.AND P1, PT, R16, R222, PT ;  /* 0x000000de1000720c */ /* 0x000fe20003f24070 */
[----:B------:R-:W-:-:S04]  /*aea0*/  IMAD.HI.U32 R230, R15, R229, RZ ;  /* 0x000000e50fe67227 */ /* 0x000fc800078e00ff */
[----:B------:R-:W-:Y:S01]  /*aeb0*/  @!P3 IMAD.MOV R219, RZ, RZ, -R219 ;  /* 0x000000ffffdbb224 */ /* 0x000fe200078e0adb */
[----:B------:R-:W-:Y:S01]  /*aec0*/  ISETP.GE.AND P3, PT, R227, RZ, PT ;  /* 0x000000ffe300720c */ /* 0x000fe20003f66270 */
[----:B------:R-:W-:-:S04]  /*aed0*/  IMAD.HI.U32 R232, R15, R226, RZ ;  /* 0x000000e20fe87227 */ /* 0x000fc800078e00ff */
[----:B------:R-:W-:Y:S02]  /*aee0*/  IMAD.MOV R230, RZ, RZ, -R230 ;  /* 0x000000ffffe67224 */ /* 0x000fe400078e0ae6 */
[----:B------:R-:W-:Y:S01]  /*aef0*/  @!P2 IMAD.IADD R221, R221, 0x1, -R16 ;  /* 0x00000001dddda824 */ /* 0x000fe200078e0a10 */
[----:B------:R-:W-:Y:S01]  /*af00*/  ISETP.GE.AND P2, PT, R225, RZ, PT ;  /* 0x000000ffe100720c */ /* 0x000fe20003f46270 */
[----:B------:R-:W-:Y:S01]  /*af10*/  IMAD.MOV R227, RZ, RZ, -R232 ;  /* 0x000000ffffe37224 */ /* 0x000fe200078e0ae8 */
[C---:B------:R-:W-:Y:S01]  /*af20*/  LOP3.LUT R232, R17.reuse, 0x1de, RZ, 0xfc, !PT ;  /* 0x000001de11e87812 */ /* 0x040fe200078efcff */
[C---:B------:R-:W-:Y:S01]  /*af30*/  IMAD R225, R16.reuse, R230, R229 ;  /* 0x000000e610e17224 */ /* 0x040fe200078e02e5 */
[----:B------:R-:W-:Y:S01]  /*af40*/  LOP3.LUT R229, R17, 0x1d6, RZ, 0xfc, !PT ;  /* 0x000001d611e57812 */ /* 0x000fe200078efcff */
[----:B------:R-:W-:Y:S01]  /*af50*/  @!P0 IMAD.IADD R223, R223, 0x1, -R16 ;  /* 0x00000001dfdf8824 */ /* 0x000fe200078e0a10 */
[----:B------:R-:W-:Y:S01]  /*af60*/  LOP3.LUT R230, R17, 0x1d8, RZ, 0xfc, !PT ;  /* 0x000001d811e67812 */ /* 0x000fe200078efcff */
[----:B------:R-:W-:Y:S01]  /*af70*/  IMAD R226, R16, R227, R226 ;  /* 0x000000e310e27224 */ /* 0x000fe200078e02e2 */
        /* <DEDUP_REMOVED lines=10> */
[----:B------:R-:W-:-:S02]  /*b020*/  ISETP.GE.AND P0, PT, R228, RZ, PT ;  /* 0x000000ffe400720c */ /* 0x000fc40003f06270 */
[----:B------:R-:W-:Y:S02]  /*b030*/  IABS R228, R230 ;  /* 0x000000e600e47213 */ /* 0x000fe40000000000 */
[----:B------:R-:W-:Y:S01]  /*b040*/  ISETP.GE.AND P5, PT, R231, RZ, PT ;  /* 0x000000ffe700720c */ /* 0x000fe20003fa6270 */
[--C-:B------:R-:W-:Y:S01]  /*b050*/  @!P4 IMAD.IADD R223, R223, 0x1, -R16.reuse ;  /* 0x00000001dfdfc824 */ /* 0x100fe200078e0a10 */
[----:B------:R-:W-:Y:S01]  /*b060*/  ISETP.GE.AND P4, PT, R233, RZ, PT ;  /* 0x000000ffe900720c */ /* 0x000fe20003f86270 */
[--C-:B------:R-:W-:Y:S01]  /*b070*/  @!P1 IMAD.IADD R225, R225, 0x1, -R16.reuse ;  /* 0x00000001e1e19824 */ /* 0x100fe200078e0a10 */
[----:B------:R-:W-:Y:S01]  /*b080*/  ISETP.GE.AND P1, PT, R230, RZ, PT ;  /* 0x000000ffe600720c */ /* 0x000fe20003f26270 */
[--C-:B------:R-:W-:Y:S01]  /*b090*/  @!P6 IMAD.IADD R224, R224, 0x1, -R16.reuse ;  /* 0x00000001e0e0e824 */ /* 0x100fe200078e0a10 */
[----:B------:R-:W-:Y:S01]  /*b0a0*/  ISETP.GE.AND P6, PT, R229, RZ, PT ;  /* 0x000000ffe500720c */ /* 0x000fe20003fc6270 */
[----:B------:R-:W-:Y:S01]  /*b0b0*/  @!P3 IMAD.IADD R226, R226, 0x1, -R16 ;  /* 0x00000001e2e2b824 */ /* 0x000fe200078e0a10 */
[----:B------:R-:W-:Y:S01]  /*b0c0*/  ISETP.GT.U32.AND P3, PT, R16, R225, PT ;  /* 0x000000e11000720c */ /* 0x000fe20003f64070 */
[----:B------:R-:W-:-:S04]  /*b0d0*/  IMAD.HI.U32 R229, R15, R227, RZ ;  /* 0x000000e30fe57227 */ /* 0x000fc800078e00ff */
[----:B------:R-:W-:Y:S01]  /*b0e0*/  @!P2 IMAD.MOV R223, RZ, RZ, -R223 ;  /* 0x000000ffffdfa224 */ /* 0x000fe200078e0adf */
[----:B------:R-:W-:Y:S01]  /*b0f0*/  ISETP.GT.U32.AND P2, PT, R16, R226, PT ;  /* 0x000000e21000720c */ /* 0x000fe20003f44070 */
[----:B------:R-:W-:Y:S02]  /*b100*/  IMAD.MOV R230, RZ, RZ, -R229 ;  /* 0x000000ffffe67224 */ /* 0x000fe400078e0ae5 */
[----:B------:R-:W-:-:S04]  /*b110*/  IMAD.HI.U32 R231, R15, R228, RZ ;  /* 0x000000e40fe77227 */ /* 0x000fc800078e00ff */
[C---:B------:R-:W-:Y:S01]  /*b120*/  IMAD R227, R16.reuse, R230, R227 ;  /* 0x000000e610e37224 */ /* 0x040fe200078e02e3 */
[----:B------:R-:W-:Y:S01]  /*b130*/  LOP3.LUT R230, R17, 0x1da, RZ, 0xfc, !PT ;  /* 0x000001da11e67812 */ /* 0x000fe200078efcff */
[----:B------:R-:W-:Y:S02]  /*b140*/  IMAD.MOV R229, RZ, RZ, -R231 ;  /* 0x000000ffffe57224 */ /* 0x000fe400078e0ae7 */
[----:B------:R-:W-:Y:S01]  /*b150*/  @!P3 IMAD.IADD R225, R225, 0x1, -R16 ;  /* 0x00000001e1e1b824 */ /* 0x000fe200078e0a10 */
[C---:B------:R-:W-:Y:S01]  /*b160*/  ISETP.GT.U32.AND P3, PT, R16.reuse, R227, PT ;  /* 0x000000e31000720c */ /* 0x040fe20003f64070 */
[----:B------:R-:W-:Y:S01]  /*b170*/  IMAD R228, R16, R229, R228 ;  /* 0x000000e510e47224 */ /* 0x000fe200078e02e4 */
[----:B------:R-:W-:Y:S01]  /*b180*/  LOP3.LUT R229, R17, 0x1dc, RZ, 0xfc, !PT ;  /* 0x000001dc11e57812 */ /* 0x000fe200078efcff */
[----:B------:R-:W-:Y:S01]  /*b190*/  @!P2 IMAD.IADD R226, R226, 0x1, -R16 ;  /* 0x00000001e2e2a824 */ /* 0x000fe200078e0a10 */
[----:B------:R-:W-:Y:S01]  /*b1a0*/  IABS R231, R230 ;  /* 0x000000e600e77213 */ /* 0x000fe20000000000 */
[----:B------:R-:W-:Y:S01]  /*b1b0*/  @!P0 IMAD.MOV R224, RZ, RZ, -R224 ;  /* 0x000000ffffe08224 */ /* 0x000fe200078e0ae0 */
[----:B------:R-:W-:Y:S01]  /*b1c0*/  ISETP.GE.AND P0, PT, R230, RZ, PT ;  /* 0x000000ffe600720c */ /* 0x000fe20003f06270 */
[----:B------:R-:W-:Y:S01]  /*b1d0*/  @!P4 IMAD.MOV R226, RZ, RZ, -R226 ;  /* 0x000000ffffe2c224 */ /* 0x000fe200078e0ae2 */
[----:B------:R-:W-:Y:S01]  /*b1e0*/  ISETP.GT.U32.AND P4, PT, R16, R228, PT ;  /* 0x000000e41000720c */ /* 0x000fe20003f84070 */
[----:B------:R-:W-:Y:S01]  /*b1f0*/  @!P5 IMAD.MOV R225, RZ, RZ, -R225 ;  /* 0x000000ffffe1d224 */ /* 0x000fe200078e0ae1 */
[----:B------:R-:W-:-:S02]  /*b200*/  ISETP.GE.AND P2, PT, R229, RZ, PT ;  /* 0x000000ffe500720c */ /* 0x000fc40003f46270 */
[----:B------:R-:W-:Y:S01]  /*b210*/  IABS R230, R229 ;  /* 0x000000e500e67213 */ /* 0x000fe20000000000 */
[----:B------:R-:W-:Y:S01]  /*b220*/  IMAD.MOV.U32 R229, RZ, RZ, R231 ;  /* 0x000000ffffe57224 */ /* 0x000fe200078e00e7 */
[----:B------:R-:W-:Y:S01]  /*b230*/  ISETP.GE.AND P5, PT, R232, RZ, PT ;  /* 0x000000ffe800720c */ /* 0x000fe20003fa6270 */
[----:B------:R-:W-:Y:S01]  /*b240*/  @!P3 IMAD.IADD R227, R227, 0x1, -R16 ;  /* 0x00000001e3e3b824 */ /* 0x000fe200078e0a10 */
[----:B------:R-:W-:Y:S01]  /*b250*/  IABS R232, R232 ;  /* 0x000000e800e87213 */ /* 0x000fe20000000000 */
[----:B------:R-:W-:-:S03]  /*b260*/  IMAD.HI.U32 R231, R15, R229, RZ ;  /* 0x000000e50fe77227 */ /* 0x000fc600078e00ff */
[----:B------:R-:W-:Y:S01]  /*b270*/  ISETP.GT.U32.AND P3, PT, R16, R227, PT ;  /* 0x000000e31000720c */ /* 0x000fe20003f64070 */
[----:B------:R-:W-:Y:S02]  /*b280*/  IMAD.MOV R231, RZ, RZ, -R231 ;  /* 0x000000ffffe77224 */ /* 0x000fe400078e0ae7 */
[----:B------:R-:W-:Y:S02]  /*b290*/  @!P4 IMAD.IADD R228, R228, 0x1, -R16 ;  /* 0x00000001e4e4c824 */ /* 0x000fe400078e0a10 */
[C---:B------:R-:W-:Y:S02]  /*b2a0*/  IMAD R229, R16.reuse, R231, R229 ;  /* 0x000000e710e57224 */ /* 0x040fe400078e02e5 */
[----:B------:R-:W-:Y:S01]  /*b2b0*/  IMAD.HI.U32 R233, R15, R230, RZ ;  /* 0x000000e60fe97227 */ /* 0x000fe200078e00ff */
[----:B------:R-:W-:-:S03]  /*b2c0*/  ISETP.GT.U32.AND P4, PT, R16, R228, PT ;  /* 0x000000e41000720c */ /* 0x000fc60003f84070 */
[----:B------:R-:W-:Y:S02]  /*b2d0*/  IMAD.MOV.U32 R231, RZ, RZ, R232 ;  /* 0x000000ffffe77224 */ /* 0x000fe400078e00e8 */
[----:B------:R-:W-:Y:S02]  /*b2e0*/  IMAD.MOV.U32 R232, RZ, RZ, R234 ;  /* 0x000000ffffe87224 */ /* 0x000fe400078e00ea */
[----:B------:R-:W-:Y:S02]  /*b2f0*/  IMAD.MOV R233, RZ, RZ, -R233 ;  /* 0x000000ffffe97224 */ /* 0x000fe400078e0ae9 */
[----:B------:R-:W-:-:S04]  /*b300*/  IMAD.HI.U32 R234, R15, R231, RZ ;  /* 0x000000e70fea7227 */ /* 0x000fc800078e00ff */
[C---:B------:R-:W-:Y:S02]  /*b310*/  IMAD R230, R16.reuse, R233, R230 ;  /* 0x000000e910e67224 */ /* 0x040fe400078e02e6 */
[----:B------:R-:W-:Y:S01]  /*b320*/  @!P3 IMAD.IADD R227, R227, 0x1, -R16 ;  /* 0x00000001e3e3b824 */ /* 0x000fe200078e0a10 */
[C---:B------:R-:W-:Y:S01]  /*b330*/  ISETP.GT.U32.AND P3, PT, R16.reuse, R229, PT ;  /* 0x000000e51000720c */ /* 0x040fe20003f64070 */
[----:B------:R-:W-:Y:S02]  /*b340*/  IMAD.MOV R234, RZ, RZ, -R234 ;  /* 0x000000ffffea7224 */ /* 0x000fe400078e0aea */
[----:B------:R-:W-:Y:S01]  /*b350*/  @!P6 IMAD.MOV R227, RZ, RZ, -R227 ;  /* 0x000000ffffe3e224 */ /* 0x000fe200078e0ae3 */
[C---:B------:R-:W-:Y:S01]  /*b360*/  ISETP.GT.U32.AND P6, PT, R16.reuse, R230, PT ;  /* 0x000000e61000720c */ /* 0x040fe20003fc4070 */
[----:B------:R-:W-:Y:S02]  /*b370*/  IMAD R231, R16, R234, R231 ;  /* 0x000000ea10e77224 */ /* 0x000fe400078e02e7 */
[----:B------:R-:W-:-:S02]  /*b380*/  @!P4 IMAD.IADD R228, R228, 0x1, -R16 ;  /* 0x00000001e4e4c824 */ /* 0x000fc400078e0a10 */
[----:B------:R-:W-:Y:S01]  /*b390*/  IMAD.MOV.U32 R233, RZ, RZ, R235 ;  /* 0x000000ffffe97224 */ /* 0x000fe200078e00eb */
[----:B------:R-:W-:Y:S01]  /*b3a0*/  ISETP.GT.U32.AND P4, PT, R16, R231, PT ;  /* 0x000000e71000720c */ /* 0x000fe20003f84070 */
[----:B------:R-:W-:-:S04]  /*b3b0*/  IMAD.HI.U32 R235, R15, R232, RZ ;  /* 0x000000e80feb7227 */ /* 0x000fc800078e00ff */
[----:B------:R-:W-:-:S04]  /*b3c0*/  IMAD.HI.U32 R236, R15, R233, RZ ;  /* 0x000000e90fec7227 */ /* 0x000fc800078e00ff */
[----:B------:R-:W-:Y:S01]  /*b3d0*/  IMAD.MOV R234, RZ, RZ, -R236 ;  /* 0x000000ffffea7224 */ /* 0x000fe200078e0aec */
[----:B------:R-:W-:Y:S01]  /*b3e0*/  IABS R236, R250 ;  /* 0x000000fa00ec7213 */ /* 0x000fe20000000000 */
[--C-:B------:R-:W-:Y:S02]  /*b3f0*/  @!P6 IMAD.IADD R230, R230, 0x1, -R16.reuse ;  /* 0x00000001e6e6e824 */ /* 0x100fe400078e0a10 */
[C---:B------:R-:W-:Y:S01]  /*b400*/  IMAD R233, R16.reuse, R234, R233 ;  /* 0x000000ea10e97224 */ /* 0x040fe200078e02e9 */
[----:B------:R-:W-:Y:S01]  /*b410*/  IABS R234, R251 ;  /* 0x000000fb00ea7213 */ /* 0x000fe20000000000 */
[----:B------:R-:W-:Y:S01]  /*b420*/  @!P4 IMAD.IADD R231, R231, 0x1, -R16 ;  /* 0x00000001e7e7c824 */ /* 0x000fe200078e0a10 */
[C---:B------:R-:W-:Y:S01]  /*b430*/  ISETP.GT.U32.AND P6, PT, R16.reuse, R230, PT ;  /* 0x000000e61000720c */ /* 0x040fe20003fc4070 */
[----:B------:R-:W-:Y:S02]  /*b440*/  IMAD.MOV R235, RZ, RZ, -R235 ;  /* 0x000000ffffeb7224 */ /* 0x000fe400078e0aeb */
[----:B------:R-:W-:Y:S01]  /*b450*/  IMAD.HI.U32 R237, R15, R234, RZ ;  /* 0x000000ea0fed7227 */ /* 0x000fe200078e00ff */
[----:B------:R-:W-:-:S03]  /*b460*/  ISETP.GT.U32.AND P4, PT, R16, R231, PT ;  /* 0x000000e71000720c */ /* 0x000fc60003f84070 */
[----:B------:R-:W-:Y:S02]  /*b470*/  IMAD.MOV R237, RZ, RZ, -R237 ;  /* 0x000000ffffed7224 */ /* 0x000fe400078e0aed */
[----:B------:R-:W-:Y:S02]  /*b480*/  @!P3 IMAD.IADD R229, R229, 0x1, -R16 ;  /* 0x00000001e5e5b824 */ /* 0x000fe400078e0a10 */
[----:B------:R-:W-:Y:S02]  /*b490*/  IMAD R234, R16, R237, R234 ;  /* 0x000000ed10ea7224 */ /* 0x000fe400078e02ea */
[----:B------:R-:W-:Y:S01]  /*b4a0*/  @!P6 IMAD.IADD R230, R230, 0x1, -R16 ;  /* 0x00000001e6e6e824 */ /* 0x000fe200078e0a10 */
[C---:B------:R-:W-:Y:S01]  /*b4b0*/  ISETP.GT.U32.AND P6, PT, R16.reuse, R233, PT ;  /* 0x000000e91000720c */ /* 0x040fe20003fc4070 */
[C---:B------:R-:W-:Y:S01]  /*b4c0*/  IMAD R232, R16.reuse, R235, R232 ;  /* 0x000000eb10e87224 */ /* 0x040fe200078e02e8 */
[C---:B------:R-:W-:Y:S01]  /*b4d0*/  ISETP.GT.U32.AND P3, PT, R16.reuse, R229, PT ;  /* 0x000000e51000720c */ /* 0x040fe20003f64070 */
[----:B------:R-:W-:Y:S01]  /*b4e0*/  @!P4 IMAD.IADD R231, R231, 0x1, -R16 ;  /* 0x00000001e7e7c824 */ /* 0x000fe200078e0a10 */
[----:B------:R-:W-:Y:S01]  /*b4f0*/  ISETP.GT.U32.AND P4, PT, R16, R234, PT ;  /* 0x000000ea1000720c */ /* 0x000fe20003f84070 */
[----:B------:R-:W-:Y:S01]  /*b500*/  IMAD.MOV.U32 R237, RZ, RZ, R238 ;  /* 0x000000ffffed7224 */ /* 0x000fe200078e00ee */
[----:B------:R-:W-:Y:S01]  /*b510*/  IABS R235, R3 ;  /* 0x0000000300eb7213 */ /* 0x000fe20000000000 */
[----:B------:R-:W-:-:S04]  /*b520*/  IMAD.HI.U32 R239, R15, R236, RZ ;  /* 0x000000ec0fef7227 */ /* 0x000fc800078e00ff */
[----:B------:R-:W-:-:S04]  /*b530*/  IMAD.HI.U32 R238, R15, R235, RZ ;  /* 0x000000eb0fee7227 */ /* 0x000fc800078e00ff */
[--C-:B------:R-:W-:Y:S02]  /*b540*/  @!P6 IMAD.IADD R233, R233, 0x1, -R16.reuse ;  /* 0x00000001e9e9e824 */ /* 0x100fe400078e0a10 */
[----:B------:R-:W-:Y:S02]  /*b550*/  @!P4 IMAD.IADD R234, R234, 0x1, -R16 ;  /* 0x00000001eaeac824 */ /* 0x000fe400078e0a10 */
[----:B------:R-:W-:Y:S01]  /*b560*/  IMAD.MOV R238, RZ, RZ, -R238 ;  /* 0x000000ffffee7224 */ /* 0x000fe200078e0aee */
[C---:B------:R-:W-:Y:S01]  /*b570*/  ISETP.GT.U32.AND P4, PT, R16.reuse, R233, PT ;  /* 0x000000e91000720c */ /* 0x040fe20003f84070 */
[----:B------:R-:W-:Y:S02]  /*b580*/  IMAD.MOV R239, RZ, RZ, -R239 ;  /* 0x000000ffffef7224 */ /* 0x000fe400078e0aef */
[----:B------:R-:W-:Y:S01]  /*b590*/  @!P3 IMAD.IADD R229, R229, 0x1, -R16 ;  /* 0x00000001e5e5b824 */ /* 0x000fe200078e0a10 */
[C---:B------:R-:W-:Y:S01]  /*b5a0*/  ISETP.GT.U32.AND P3, PT, R16.reuse, R232, PT ;  /* 0x000000e81000720c */ /* 0x040fe20003f64070 */
[C---:B------:R-:W-:Y:S01]  /*b5b0*/  IMAD R235, R16.reuse, R238, R235 ;  /* 0x000000ee10eb7224 */ /* 0x040fe200078e02eb */
[----:B------:R-:W-:Y:S01]  /*b5c0*/  IABS R238, R11 ;  /* 0x0000000b00ee7213 */ /* 0x000fe20000000000 */
[----:B------:R-:W-:Y:S01]  /*b5d0*/  IMAD R236, R16, R239, R236 ;  /* 0x000000ef10ec7224 */ /* 0x000fe200078e02ec */
[----:B------:R-:W-:Y:S01]  /*b5e0*/  IABS R239, R13 ;  /* 0x0000000d00ef7213 */ /* 0x000fe20000000000 */
[----:B------:R-:W-:-:S04]  /*b5f0*/  IMAD.HI.U32 R240, R15, R237, RZ ;  /* 0x000000ed0ff07227 */ /* 0x000fc800078e00ff */
[----:B------:R-:W-:Y:S01]  /*b600*/  @!P4 IMAD.IADD R233, R233, 0x1, -R16 ;  /* 0x00000001e9e9c824 */ /* 0x000fe200078e0a10 */
[----:B------:R-:W-:Y:S01]  /*b610*/  ISETP.GT.U32.AND P4, PT, R16, R236, PT ;  /* 0x000000ec1000720c */ /* 0x000fe20003f84070 */
[----:B------:R-:W-:-:S04]  /*b620*/  IMAD.HI.U32 R242, R15, R238, RZ ;  /* 0x000000ee0ff27227 */ /* 0x000fc800078e00ff */
[----:B------:R-:W-:Y:S02]  /*b630*/  IMAD.MOV R242, RZ, RZ, -R242 ;  /* 0x000000fffff27224 */ /* 0x000fe400078e0af2 */
[----:B------:R-:W-:Y:S01]  /*b640*/  @!P3 IMAD.IADD R232, R232, 0x1, -R16 ;  /* 0x00000001e8e8b824 */ /* 0x000fe200078e0a10 */
[----:B------:R-:W-:Y:S01]  /*b650*/  ISETP.GE.AND P3, PT, R241, RZ, PT ;  /* 0x000000fff100720c */ /* 0x000fe20003f66270 */
[C---:B------:R-:W-:Y:S01]  /*b660*/  IMAD R238, R16.reuse, R242, R238 ;  /* 0x000000f210ee7224 */ /* 0x040fe200078e02ee */
[----:B------:R-:W-:Y:S01]  /*b670*/  IABS R241, R2 ;  /* 0x0000000200f17213 */ /* 0x000fe20000000000 */
[----:B------:R-:W-:Y:S01]  /*b680*/  IMAD.HI.U32 R243, R15, R239, RZ ;  /* 0x000000ef0ff37227 */ /* 0x000fe200078e00ff */
[----:B------:R-:W-:-:S03]  /*b690*/  ISETP.GT.U32.AND P6, PT, R16, R232, PT ;  /* 0x000000e81000720c */ /* 0x000fc60003fc4070 */
[----:B------:R-:W-:Y:S01]  /*b6a0*/  @!P4 IMAD.IADD R236, R236, 0x1, -R16 ;  /* 0x00000001ececc824 */ /* 0x000fe200078e0a10 */
[C---:B------:R-:W-:Y:S01]  /*b6b0*/  ISETP.GT.U32.AND P4, PT, R16.reuse, R238, PT ;  /* 0x000000ee1000720c */ /* 0x040fe20003f84070 */
[----:B------:R-:W-:Y:S02]  /*b6c0*/  IMAD.MOV R240, RZ, RZ, -R240 ;  /* 0x000000fffff07224 */ /* 0x000fe400078e0af0 */
[----:B------:R-:W-:Y:S02]  /*b6d0*/  IMAD.MOV R242, RZ, RZ, -R243 ;  /* 0x000000fffff27224 */ /* 0x000fe400078e0af3 */
[C---:B------:R-:W-:Y:S01]  /*b6e0*/  IMAD R237, R16.reuse, R240, R237 ;  /* 0x000000f010ed7224 */ /* 0x040fe200078e02ed */
[----:B------:R-:W-:Y:S01]  /*b6f0*/  IABS R240, R12 ;  /* 0x0000000c00f07213 */ /* 0x000fe20000000000 */
[----:B------:R-:W-:Y:S01]  /*b700*/  @!P1 IMAD.MOV R228, RZ, RZ, -R228 ;  /* 0x000000ffffe49224 */ /* 0x000fe200078e0ae4 */
[C---:B------:R-:W-:Y:S01]  /*b710*/  ISETP.GT.U32.AND P1, PT, R16.reuse, R234, PT ;  /* 0x000000ea1000720c */ /* 0x040fe20003f24070 */
[----:B------:R-:W-:Y:S01]  /*b720*/  IMAD R239, R16, R242, R239 ;  /* 0x000000f210ef7224 */ /* 0x000fe200078e02ef */
[----:B------:R-:W-:Y:S01]  /*b730*/  IABS R242, R0 ;  /* 0x0000000000f27213 */ /* 0x000fe20000000000 */
[--C-:B------:R-:W-:Y:S01]  /*b740*/  @!P6 IMAD.IADD R232, R232, 0x1, -R16.reuse ;  /* 0x00000001e8e8e824 */ /* 0x100fe200078e0a10 */
[----:B------:R-:W-:Y:S01]  /*b750*/  ISETP.GT.U32.AND P6, PT, R16, R235, PT ;  /* 0x000000eb1000720c */ /* 0x000fe20003fc4070 */
[----:B------:R-:W-:Y:S01]  /*b760*/  @!P4 IMAD.IADD R238, R238, 0x1, -R16 ;  /* 0x00000001eeeec824 */ /* 0x000fe200078e0a10 */
[----:B------:R-:W-:Y:S01]  /*b770*/  ISETP.GT.U32.AND P4, PT, R16, R239, PT ;  /* 0x000000ef1000720c */ /* 0x000fe20003f84070 */
[----:B------:R-:W-:-:S04]  /*b780*/  IMAD.HI.U32 R249, R15, R240, RZ ;  /* 0x000000f00ff97227 */ /* 0x000fc800078e00ff */
[----:B------:R-:W-:Y:S02]  /*b790*/  IMAD.MOV R243, RZ, RZ, -R249 ;  /* 0x000000fffff37224 */ /* 0x000fe400078e0af9 */
[----:B------:R-:W-:Y:S01]  /*b7a0*/  @!P1 IMAD.IADD R234, R234, 0x1, -R16 ;  /* 0x00000001eaea9824 */ /* 0x000fe200078e0a10 */
[C---:B------:R-:W-:Y:S01]  /*b7b0*/  ISETP.GT.U32.AND P1, PT, R16.reuse, R237, PT ;  /* 0x000000ed1000720c */ /* 0x040fe20003f24070 */
[----:B------:R-:W-:Y:S01]  /*b7c0*/  IMAD R240, R16, R243, R240 ;  /* 0x000000f310f07224 */ /* 0x000fe200078e02f0 */
[----:B------:R-:W-:Y:S01]  /*b7d0*/  IABS R243, R245 ;  /* 0x000000f500f37213 */ /* 0x000fe20000000000 */
[--C-:B------:R-:W-:Y:S01]  /*b7e0*/  @!P6 IMAD.IADD R235, R235, 0x1, -R16.reuse ;  /* 0x00000001ebebe824 */ /* 0x100fe200078e0a10 */
[----:B------:R-:W-:Y:S01]  /*b7f0*/  ISETP.GE.AND P6, PT, R244, RZ, PT ;  /* 0x000000fff400720c */ /* 0x000fe20003fc6270 */
[----:B------:R-:W-:Y:S01]  /*b800*/  @!P4 IMAD.IADD R239, R239, 0x1, -R16 ;  /* 0x00000001efefc824 */ /* 0x000fe200078e0a10 */
[----:B------:R-:W-:Y:S01]  /*b810*/  ISETP.GT.U32.AND P4, PT, R16, R240, PT ;  /* 0x000000f01000720c */ /* 0x000fe20003f84070 */
[----:B------:R-:W-:-:S04]  /*b820*/  IMAD.HI.U32 R244, R15, R241, RZ ;  /* 0x000000f10ff47227 */ /* 0x000fc800078e00ff */
[----:B------:R-:W-:Y:S02]  /*b830*/  IMAD.MOV R244, RZ, RZ, -R244 ;  /* 0x000000fffff47224 */ /* 0x000fe400078e0af4 */
[----:B------:R-:W-:-:S04]  /*b840*/  IMAD.HI.U32 R17, R15, R242, RZ ;  /* 0x000000f20f117227 */ /* 0x000fc800078e00ff */
[----:B------:R-:W-:Y:S01]  /*b850*/  @!P1 IMAD.IADD R237, R237, 0x1, -R16 ;  /* 0x00000001eded9824 */ /* 0x000fe200078e0a10 */
[----:B------:R-:W-:Y:S01]  /*b860*/  ISETP.GE.AND P1, PT, R251, RZ, PT ;  /* 0x000000fffb00720c */ /* 0x000fe20003f26270 */
[C---:B------:R-:W-:Y:S01]  /*b870*/  IMAD R241, R16.reuse, R244, R241 ;  /* 0x000000f410f17224 */ /* 0x040fe200078e02f1 */
[----:B------:R-:W-:Y:S01]  /*b880*/  IABS R244, R247 ;  /* 0x000000f700f47213 */ /* 0x000fe20000000000 */
[----:B------:R-:W-:Y:S01]  /*b890*/  IMAD.MOV R17, RZ, RZ, -R17 ;  /* 0x000000ffff117224 */ /* 0x000fe200078e0a11 */
[----:B------:R-:W-:Y:S01]  /*b8a0*/  IABS R251, R248 ;  /* 0x000000f800fb7213 */ /* 0x000fe20000000000 */
[----:B------:R-:W-:Y:S01]  /*b8b0*/  @!P0 IMAD.MOV R229, RZ, RZ, -R229 ;  /* 0x000000ffffe58224 */ /* 0x000fe200078e0ae5 */
[C---:B------:R-:W-:Y:S01]  /*b8c0*/  ISETP.GT.U32.AND P0, PT, R16.reuse, R235, PT ;  /* 0x000000eb1000720c */ /* 0x040fe20003f04070 */
[----:B------:R-:W-:Y:S01]  /*b8d0*/  @!P2 IMAD.MOV R230, RZ, RZ, -R230 ;  /* 0x000000ffffe6a224 */ /* 0x000fe200078e0ae6 */
[----:B------:R-:W-:Y:S01]  /*b8e0*/  ISETP.GT.U32.AND P2, PT, R16, R236, PT ;  /* 0x000000ec1000720c */ /* 0x000fe20003f44070 */
[----:B------:R-:W-:Y:S01]  /*b8f0*/  @!P4 IMAD.IADD R240, R240, 0x1, -R16 ;  /* 0x00000001f0f0c824 */ /* 0x000fe200078e0a10 */
[----:B------:R-:W-:Y:S01]  /*b900*/  ISETP.GT.U32.AND P4, PT, R16, R237, PT ;  /* 0x000000ed1000720c */ /* 0x000fe20003f84070 */
[----:B------:R-:W-:-:S04]  /*b910*/  IMAD.HI.U32 R249, R15, R243, RZ ;  /* 0x000000f30ff97227 */ /* 0x000fc800078e00ff */
[----:B------:R-:W-:Y:S01]  /*b920*/  @!P3 IMAD.MOV R232, RZ, RZ, -R232 ;  /* 0x000000ffffe8b224 */ /* 0x000fe200078e0ae8 */
[----:B------:R-:W-:Y:S01]  /*b930*/  ISETP.GT.U32.AND P3, PT, R16, R238, PT ;  /* 0x000000ee1000720c */ /* 0x000fe20003f64070 */
[----:B------:R-:W-:-:S04]  /*b940*/  IMAD.HI.U32 R10, R15, R244, RZ ;  /* 0x000000f40f0a7227 */ /* 0x000fc800078e00ff */
[----:B------:R-:W-:Y:S02]  /*b950*/  IMAD R242, R16, R17, R242 ;  /* 0x0000001110f27224 */ /* 0x000fe400078e02f2 */
[----:B------:R-:W-:-:S04]  /*b960*/  IMAD.HI.U32 R17, R15, R252, RZ ;  /* 0x000000fc0f117227 */ /* 0x000fc800078e00ff */
[----:B------:R-:W-:Y:S02]  /*b970*/  IMAD.MOV R249, RZ, RZ, -R249 ;  /* 0x000000fffff97224 */ /* 0x000fe400078e0af9 */
[----:B------:R-:W-:Y:S02]  /*b980*/  IMAD.MOV R10, RZ, RZ, -R10 ;  /* 0x000000ffff0a7224 */ /* 0x000fe400078e0a0a */
[----:B------:R-:W-:Y:S02]  /*b990*/  IMAD.MOV R17, RZ, RZ, -R17 ;  /* 0x000000ffff117224 */ /* 0x000fe400078e0a11 */
[----:B------:R-:W-:Y:S01]  /*b9a0*/  @!P5 IMAD.MOV R231, RZ, RZ, -R231 ;  /* 0x000000ffffe7d224 */ /* 0x000fe200078e0ae7 */
[C---:B------:R-:W-:Y:S01]  /*b9b0*/  ISETP.GT.U32.AND P5, PT, R16.reuse, R239, PT ;  /* 0x000000ef1000720c */ /* 0x040fe20003fa4070 */
[C---:B------:R-:W-:Y:S02]  /*b9c0*/  IMAD R243, R16.reuse, R249, R243 ;  /* 0x000000f910f37224 */ /* 0x040fe400078e02f3 */
[----:B------:R-:W-:-:S02]  /*b9d0*/  IMAD R244, R16, R10, R244 ;  /* 0x0000000a10f47224 */ /* 0x000fc400078e02f4 */
[C---:B------:R-:W-:Y:S01]  /*b9e0*/  IMAD R252, R16.reuse, R17, R252 ;  /* 0x0000001110fc7224 */ /* 0x040fe200078e02fc */
[----:B------:R-:W2:Y:S01]  /*b9f0*/  LDL.LU R10, [R1+0x2e80] ;  /* 0x002e8000010a7983 */ /* 0x000ea20000300800 */
[----:B------:R-:W-:Y:S01]  /*ba00*/  @!P1 IMAD.MOV R234, RZ, RZ, -R234 ;  /* 0x000000ffffea9224 */ /* 0x000fe200078e0aea */
[C---:B------:R-:W-:Y:S01]  /*ba10*/  ISETP.GT.U32.AND P1, PT, R16.reuse, R241, PT ;  /* 0x000000f11000720c */ /* 0x040fe20003f24070 */
[--C-:B------:R-:W-:Y:S01]  /*ba20*/  @!P0 IMAD.IADD R235, R235, 0x1, -R16.reuse ;  /* 0x00000001ebeb8824 */ /* 0x100fe200078e0a10 */
[----:B------:R-:W-:Y:S01]  /*ba30*/  ISETP.GT.U32.AND P0, PT, R16, R242, PT ;  /* 0x000000f21000720c */ /* 0x000fe20003f04070 */
[--C-:B------:R-:W-:Y:S01]  /*ba40*/  @!P2 IMAD.IADD R236, R236, 0x1, -R16.reuse ;  /* 0x00000001ececa824 */ /* 0x100fe200078e0a10 */
[C---:B------:R-:W-:Y:S01]  /*ba50*/  ISETP.GT.U32.AND P2, PT, R16.reuse, R243, PT ;  /* 0x000000f31000720c */ /* 0x040fe20003f44070 */
[--C-:B------:R-:W-:Y:S01]  /*ba60*/  @!P4 IMAD.IADD R237, R237, 0x1, -R16.reuse ;  /* 0x00000001ededc824 */ /* 0x100fe200078e0a10 */
[----:B------:R-:W-:Y:S01]  /*ba70*/  ISETP.GT.U32.AND P4, PT, R16, R244, PT ;  /* 0x000000f41000720c */ /* 0x000fe20003f84070 */
[--C-:B------:R-:W-:Y:S01]  /*ba80*/  @!P3 IMAD.IADD R238, R238, 0x1, -R16.reuse ;  /* 0x00000001eeeeb824 */ /* 0x100fe200078e0a10 */
[----:B------:R-:W-:Y:S01]  /*ba90*/  ISETP.GT.U32.AND P3, PT, R16, R252, PT ;  /* 0x000000fc1000720c */ /* 0x000fe20003f64070 */
[--C-:B------:R-:W-:Y:S01]  /*baa0*/  @!P5 IMAD.IADD R239, R239, 0x1, -R16.reuse ;  /* 0x00000001efefd824 */ /* 0x100fe200078e0a10 */
[----:B------:R-:W-:Y:S01]  /*bab0*/  ISETP.GE.AND P5, PT, R3, RZ, PT ;  /* 0x000000ff0300720c */ /* 0x000fe20003fa6270 */
[----:B------:R-:W-:Y:S01]  /*bac0*/  @!P6 IMAD.MOV R233, RZ, RZ, -R233 ;  /* 0x000000ffffe9e224 */ /* 0x000fe200078e0ae9 */
[----:B------:R-:W3:Y:S01]  /*bad0*/  LDL R3, [R1+0x7c] ;  /* 0x00007c0001037983 */ /* 0x000ee20000100800 */
[--C-:B------:R-:W-:Y:S01]  /*bae0*/  @!P1 IMAD.IADD R241, R241, 0x1, -R16.reuse ;  /* 0x00000001f1f19824 */ /* 0x100fe200078e0a10 */
[----:B------:R-:W-:Y:S01]  /*baf0*/  ISETP.GE.AND P1, PT, R250, RZ, PT ;  /* 0x000000fffa00720c */ /* 0x000fe20003f26270 */
[--C-:B------:R-:W-:Y:S01]  /*bb00*/  @!P0 IMAD.IADD R242, R242, 0x1, -R16.reuse ;  /* 0x00000001f2f28824 */ /* 0x100fe200078e0a10 */
[----:B------:R-:W4:Y:S01]  /*bb10*/  LDL.LU R250, [R1+0x2e7c] ;  /* 0x002e7c0001fa7983 */ /* 0x000f220000300800 */
[----:B------:R-:W-:Y:S01]  /*bb20*/  ISETP.GE.AND P0, PT, R14, RZ, PT ;  /* 0x000000ff0e00720c */ /* 0x000fe20003f06270 */
[--C-:B------:R-:W-:Y:S01]  /*bb30*/  @!P2 IMAD.IADD R243, R243, 0x1, -R16.reuse ;  /* 0x00000001f3f3a824 */ /* 0x100fe200078e0a10 */
[----:B------:R-:W-:Y:S01]  /*bb40*/  ISETP.GE.AND P2, PT, R11, RZ, PT ;  /* 0x000000ff0b00720c */ /* 0x000fe20003f46270 */
[----:B------:R-:W2:Y:S01]  /*bb50*/  LDL.LU R14, [R1+0x2e78] ;  /* 0x002e7800010e7983 */ /* 0x000ea20000300800 */
[--C-:B------:R-:W-:Y:S01]  /*bb60*/  @!P4 IMAD.IADD R244, R244, 0x1, -R16.reuse ;  /* 0x00000001f4f4c824 */ /* 0x100fe200078e0a10 */
[----:B------:R-:W-:Y:S01]  /*bb70*/  ISETP.GE.AND P4, PT, R13, RZ, PT ;  /* 0x000000ff0d00720c */ /* 0x000fe20003f86270 */
[----:B------:R-:W-:Y:S01]  /*bb80*/  @!P3 IMAD.IADD R252, R252, 0x1, -R16 ;  /* 0x00000001fcfcb824 */ /* 0x000fe200078e0a10 */
[----:B------:R-:W2:Y:S01]  /*bb90*/  LDL.LU R11, [R1+0x2e74] ;  /* 0x002e7400010b7983 */ /* 0x000ea20000300800 */
[----:B------:R-:W-:Y:S01]  /*bba0*/  ISETP.GE.AND P3, PT, R12, RZ, PT ;  /* 0x000000ff0c00720c */ /* 0x000fe20003f66270 */
[----:B------:R-:W-:-:S02]  /*bbb0*/  IMAD.HI.U32 R15, R15, R251, RZ ;  /* 0x000000fb0f0f7227 */ /* 0x000fc400078e00ff */
[----:B------:R-:W2:Y:S04]  /*bbc0*/  LDL.LU R13, [R1+0x2e70] ;  /* 0x002e7000010d7983 */ /* 0x000ea80000300800 */
[----:B------:R-:W2:Y:S04]  /*bbd0*/  LDL.LU R12, [R1+0x2e6c] ;  /* 0x002e6c00010c7983 */ /* 0x000ea80000300800 */
[----:B------:R-:W4:Y:S01]  /*bbe0*/  LDL R249, [R1+0x2e04] ;  /* 0x002e040001f97983 */ /* 0x000f220000100800 */
[----:B------:R-:W-:Y:S01]  /*bbf0*/  ISETP.GT.U32.AND P6, PT, R16, R240, PT ;  /* 0x000000f01000720c */ /* 0x000fe20003fc4070 */
[----:B------:R-:W-:-:S04]  /*bc00*/  IMAD.MOV R15, RZ, RZ, -R15 ;  /* 0x000000ffff0f7224 */ /* 0x000fc800078e0a0f */
[----:B------:R-:W-:Y:S01]  /*bc10*/  IMAD R251, R16, R15, R251 ;  /* 0x0000000f10fb7224 */ /* 0x000fe200078e02fb */
[----:B------:R-:W1:Y:S07]  /*bc20*/  S2R R17, SR_TID.X ;  /* 0x0000000000117919 */ /* 0x000e6e0000002100 */
[----:B------:R-:W-:Y:S01]  /*bc30*/  @!P6 IMAD.IADD R240, R240, 0x1, -R16 ;  /* 0x00000001f0f0e824 */ /* 0x000fe200078e0a10 */
[C---:B------:R-:W-:Y:S01]  /*bc40*/  ISETP.GT.U32.AND P6, PT, R16.reuse, R251, PT ;  /* 0x000000fb1000720c */ /* 0x040fe20003fc4070 */
[----:B------:R-:W-:Y:S01]  /*bc50*/  @!P5 IMAD.MOV R235, RZ, RZ, -R235 ;  /* 0x000000ffffebd224 */ /* 0x000fe200078e0aeb */
[C---:B------:R-:W-:Y:S01]  /*bc60*/  ISETP.GT.U32.AND P5, PT, R16.reuse, R241, PT ;  /* 0x000000f11000720c */ /* 0x040fe20003fa4070 */
[----:B------:R-:W-:Y:S01]  /*bc70*/  @!P1 IMAD.MOV R236, RZ, RZ, -R236 ;  /* 0x000000ffffec9224 */ /* 0x000fe200078e0aec */
[C---:B------:R-:W-:Y:S01]  /*bc80*/  ISETP.GT.U32.AND P1, PT, R16.reuse, R242, PT ;  /* 0x000000f21000720c */ /* 0x040fe20003f24070 */
[----:B------:R-:W-:Y:S01]  /*bc90*/  @!P0 IMAD.MOV R237, RZ, RZ, -R237 ;  /* 0x000000ffffed8224 */ /* 0x000fe200078e0aed */
[C---:B------:R-:W-:Y:S01]  /*bca0*/  ISETP.GT.U32.AND P0, PT, R16.reuse, R243, PT ;  /* 0x000000f31000720c */ /* 0x040fe20003f04070 */
[----:B------:R-:W-:Y:S01]  /*bcb0*/  @!P2 IMAD.MOV R238, RZ, RZ, -R238 ;  /* 0x000000ffffeea224 */ /* 0x000fe200078e0aee */
[----:B------:R-:W-:Y:S01]  /*bcc0*/  ISETP.GT.U32.AND P2, PT, R16, R244, PT ;  /* 0x000000f41000720c */ /* 0x000fe20003f44070 */
[----:B------:R-:W-:-:S04]  /*bcd0*/  @!P4 IMAD.MOV R239, RZ, RZ, -R239 ;  /* 0x000000ffffefc224 */ /* 0x000fc800078e0aef */
[----:B------:R-:W-:Y:S01]  /*bce0*/  @!P6 IMAD.IADD R251, R251, 0x1, -R16 ;  /* 0x00000001fbfbe824 */ /* 0x000fe200078e0a10 */
[----:B------:R-:W-:-:S04]  /*bcf0*/  ISETP.GT.U32.AND P4, PT, R16, R252, PT ;  /* 0x000000fc1000720c */ /* 0x000fc80003f84070 */
[----:B------:R-:W-:Y:S01]  /*bd00*/  ISETP.GT.U32.AND P6, PT, R16, R251, PT ;  /* 0x000000fb1000720c */ /* 0x000fe20003fc4070 */
[--C-:B------:R-:W-:Y:S02]  /*bd10*/  @!P5 IMAD.IADD R241, R241, 0x1, -R16.reuse ;  /* 0x00000001f1f1d824 */ /* 0x100fe400078e0a10 */
[--C-:B------:R-:W-:Y:S02]  /*bd20*/  @!P1 IMAD.IADD R242, R242, 0x1, -R16.reuse ;  /* 0x00000001f2f29824 */ /* 0x100fe400078e0a10 */
[--C-:B------:R-:W-:Y:S02]  /*bd30*/  @!P0 IMAD.IADD R243, R243, 0x1, -R16.reuse ;  /* 0x00000001f3f38824 */ /* 0x100fe400078e0a10 */
[----:B-1----:R-:W-:Y:S02]  /*bd40*/  IMAD.SHL.U32 R15, R17, 0x400, RZ ;  /* 0x00000400110f7824 */ /* 0x002fe400078e00ff */
[--C-:B------:R-:W-:Y:S02]  /*bd50*/  @!P2 IMAD.IADD R244, R244, 0x1, -R16.reuse ;  /* 0x00000001f4f4a824 */ /* 0x100fe400078e0a10 */
[----:B------:R-:W-:-:S02]  /*bd60*/  @!P4 IMAD.IADD R252, R252, 0x1, -R16 ;  /* 0x00000001fcfcc824 */ /* 0x000fc400078e0a10 */
[----:B------:R-:W-:Y:S02]  /*bd70*/  @!P6 IMAD.IADD R251, R251, 0x1, -R16 ;  /* 0x00000001fbfbe824 */ /* 0x000fe400078e0a10 */
[----:B------:R-:W1:Y:S01]  /*bd80*/  LDC.64 R16, c[0x0][0x238] ;  /* 0x00008e00ff107b82 */ /* 0x000e620000000a00 */
[----:B------:R-:W-:Y:S01]  /*bd90*/  @!P3 IMAD.MOV R240, RZ, RZ, -R240 ;  /* 0x000000fffff0b224 */ /* 0x000fe200078e0af0 */
[----:B------:R-:W-:Y:S02]  /*bda0*/  ISETP.GE.AND P3, PT, R2, RZ, PT ;  /* 0x000000ff0200720c */ /* 0x000fe40003f66270 */
[----:B------:R-:W-:Y:S02]  /*bdb0*/  ISETP.GE.AND P5, PT, R0, RZ, PT ;  /* 0x000000ff0000720c */ /* 0x000fe40003fa6270 */
[----:B------:R-:W-:Y:S02]  /*bdc0*/  ISETP.GE.AND P1, PT, R245, RZ, PT ;  /* 0x000000fff500720c */ /* 0x000fe40003f26270 */
[----:B------:R-:W-:-:S02]  /*bdd0*/  ISETP.GE.AND P0, PT, R247, RZ, PT ;  /* 0x000000fff700720c */ /* 0x000fc40003f06270 */
[----:B------:R-:W-:-:S05]  /*bde0*/  ISETP.GE.AND P2, PT, R246, RZ, PT ;  /* 0x000000fff600720c */ /* 0x000fca0003f46270 */
[----:B------:R-:W-:Y:S01]  /*bdf0*/  @!P3 IMAD.MOV R241, RZ, RZ, -R241 ;  /* 0x000000fffff1b224 */ /* 0x000fe200078e0af1 */
[----:B------:R-:W-:Y:S01]  /*be00*/  ISETP.GE.AND P4, PT, R248, RZ, PT ;  /* 0x000000fff800720c */ /* 0x000fe20003f86270 */
[----:B------:R-:W-:Y:S01]  /*be10*/  @!P5 IMAD.MOV R242, RZ, RZ, -R242 ;  /* 0x000000fffff2d224 */ /* 0x000fe200078e0af2 */
[----:B---3--:R-:W-:-:S05]  /*be20*/  LOP3.LUT R15, R3, 0x8000, R15, 0xf8, !PT ;  /* 0x00008000030f7812 */ /* 0x008fca00078ef80f */
[----:B------:R3:W-:Y:S04]  /*be30*/  STL [R1+0x2e30], R15 ;  /* 0x002e300f01007387 */ /* 0x0007e80000100800 */
[----:B---3--:R-:W3:Y:S04]  /*be40*/  LDL.LU R15, [R1+0x38] ;  /* 0x00003800010f7983 */ /* 0x008ee80000300800 */
[----:B------:R-:W3:Y:S04]  /*be50*/  LDL.LU R3, [R1+0x2c] ;  /* 0x00002c0001037983 */ /* 0x000ee80000300800 */
[----:B------:R-:W3:Y:S01]  /*be60*/  LDL.LU R2, [R1+0x28] ;  /* 0x0000280001027983 */ /* 0x000ee20000300800 */
[----:B----4-:R-:W-:-:S02]  /*be70*/  ISETP.NE.AND P3, PT, R249, RZ, PT ;  /* 0x000000fff900720c */ /* 0x010fc40003f65270 */
[----:B------:R-:W-:Y:S01]  /*be80*/  LOP3.LUT R249, RZ, R249, RZ, 0x33, !PT ;  /* 0x000000f9fff97212 */ /* 0x000fe200078e33ff */
[----:B------:R-:W4:Y:S04]  /*be90*/  LDL.LU R0, [R1+0x24] ;  /* 0x0000240001007983 */ /* 0x000f280000300800 */
[----:B------:R-:W4:Y:S01]  /*bea0*/  LDL R245, [R1+0x20] ;  /* 0x0000200001f57983 */ /* 0x000f220000100800 */
[----:B------:R-:W-:-:S03]  /*beb0*/  SEL R250, R249, R250, !P3 ;  /* 0x000000faf9fa7207 */ /* 0x000fc60005800000 */
[----:B------:R-:W4:Y:S04]  /*bec0*/  LDL.LU R247, [R1+0x1c] ;  /* 0x00001c0001f77983 */ /* 0x000f280000300800 */
[----:B------:R-:W4:Y:S01]  /*bed0*/  LDL.LU R246, [R1+0x18] ;  /* 0x0000180001f67983 */ /* 0x000f220000300800 */
[----:B--2---:R-:W-:-:S03]  /*bee0*/  ISETP.GE.AND P5, PT, R11, RZ, PT ;  /* 0x000000ff0b00720c */ /* 0x004fc60003fa6270 */
[----:B------:R-:W2:Y:S04]  /*bef0*/  LDL.LU R248, [R1+0x14] ;  /* 0x0000140001f87983 */ /* 0x000ea80000300800 */
[----:B-1----:R1:W-:Y:S04]  /*bf00*/  STL [R1+0x2e34], R16 ;  /* 0x002e341001007387 */ /* 0x0023e80000100800 */
[----:B-1----:R-:W2:Y:S04]  /*bf10*/  LDL.LU R16, [R1+0x3c] ;  /* 0x00003c0001107983 */ /* 0x002ea80000300800 */
[----:B------:R1:W-:Y:S04]  /*bf20*/  STL [R1+0x2e38], R11 ;  /* 0x002e380b01007387 */ /* 0x0003e80000100800 */
[----:B-1----:R-:W2:Y:S04]  /*bf30*/  LDL.LU R11, [R1+0x30] ;  /* 0x00003000010b7983 */ /* 0x002ea80000300800 */
[----:B------:R1:W-:Y:S04]  /*bf40*/  STL [R1+0x48], R250 ;  /* 0x000048fa01007387 */ /* 0x0003e80000100800 */
[----:B-1----:R-:W2:Y:S01]  /*bf50*/  LDL.LU R250, [R1+0x2e68] ;  /* 0x002e680001fa7983 */ /* 0x002ea20000300800 */
[----:B---3--:R-:W-:-:S02]  /*bf60*/  SEL R3, R249, R3, !P3 ;  /* 0x00000003f9037207 */ /* 0x008fc40005800000 */
[C---:B------:R-:W-:Y:S02]  /*bf70*/  SEL R2, R249.reuse, R2, !P3 ;  /* 0x00000002f9027207 */ /* 0x040fe40005800000 */
[C---:B----4-:R-:W-:Y:S02]  /*bf80*/  SEL R0, R249.reuse, R0, !P3 ;  /* 0x00000000f9007207 */ /* 0x050fe40005800000 */
[C---:B------:R-:W-:Y:S02]  /*bf90*/  SEL R245, R249.reuse, R245, !P3 ;  /* 0x000000f5f9f57207 */ /* 0x040fe40005800000 */
[C---:B------:R-:W-:Y:S02]  /*bfa0*/  SEL R247, R249.reuse, R247, !P3 ;  /* 0x000000f7f9f77207 */ /* 0x040fe40005800000 */
[C---:B------:R-:W-:Y:S02]  /*bfb0*/  SEL R246, R249.reuse, R246, !P3 ;  /* 0x000000f6f9f67207 */ /* 0x040fe40005800000 */
[----:B--2---:R-:W-:-:S02]  /*bfc0*/  SEL R248, R249, R248, !P3 ;  /* 0x000000f8f9f87207 */ /* 0x004fc40005800000 */
[----:B------:R-:W-:-:S05]  /*bfd0*/  SEL R250, R249, R250, !P3 ;  /* 0x000000faf9fa7207 */ /* 0x000fca0005800000 */
[----:B------:R1:W-:Y:S04]  /*bfe0*/  STL [R1+0x23c], R250 ;  /* 0x00023cfa01007387 */ /* 0x0003e80000100800 */
[----:B-1----:R-:W2:Y:S04]  /*bff0*/  LDL.LU R250, [R1+0x10] ;  /* 0x0000100001fa7983 */ /* 0x002ea80000300800 */
[----:B------:R1:W-:Y:S04]  /*c000*/  STL [R1+0x64], R3 ;  /* 0x0000640301007387 */ /* 0x0003e80000100800 */
[----:B-1----:R-:W3:Y:S04]  /*c010*/  LDL.LU R3, [R1+0x2e64] ;  /* 0x002e640001037983 */ /* 0x002ee80000300800 */
[----:B------:R1:W-:Y:S04]  /*c020*/  STL [R1+0x1e4], R2 ;  /* 0x0001e40201007387 */ /* 0x0003e80000100800 */
[----:B-1----:R-:W4:Y:S04]  /*c030*/  LDL.LU R2, [R1+0x2e60] ;  /* 0x002e600001027983 */ /* 0x002f280000300800 */
        /* <DEDUP_REMOVED lines=9> */
[----:B-1----:R-:W4:Y:S01]  /*c0d0*/  LDL.LU R248, [R1+0x2e4c] ;  /* 0x002e4c0001f87983 */ /* 0x002f220000300800 */
[----:B--2---:R-:W-:-:S05]  /*c0e0*/  SEL R250, R249, R250, !P3 ;  /* 0x000000faf9fa7207 */ /* 0x004fca0005800000 */
[----:B------:R4:W-:Y:S01]  /*c0f0*/  STL [R1+0x14], R250 ;  /* 0x000014fa01007387 */ /* 0x0009e20000100800 */
[C---:B---3--:R-:W-:Y:S02]  /*c100*/  SEL R3, R249.reuse, R3, !P3 ;  /* 0x00000003f9037207 */ /* 0x048fe40005800000 */
[C---:B----4-:R-:W-:Y:S02]  /*c110*/  SEL R250, R249.reuse, R248, !P3 ;  /* 0x000000f8f9fa7207 */ /* 0x050fe40005800000 */
[----:B------:R-:W2:Y:S04]  /*c120*/  LDL.LU R248, [R1+0x2e48] ;  /* 0x002e480001f87983 */ /* 0x000ea80000300800 */
[----:B------:R1:W-:Y:S02]  /*c130*/  STL [R1+0x128], R250 ;  /* 0x000128fa01007387 */ /* 0x0003e40000100800 */
[----:B-1----:R-:W-:-:S02]  /*c140*/  SEL R250, R249, R246, !P3 ;  /* 0x000000f6f9fa7207 */ /* 0x002fc40005800000 */
[----:B------:R-:W3:Y:S04]  /*c150*/  LDL.LU R246, [R1+0x2e44] ;  /* 0x002e440001f67983 */ /* 0x000ee80000300800 */
[----:B------:R1:W-:Y:S02]  /*c160*/  STL [R1+0x1d4], R250 ;  /* 0x0001d4fa01007387 */ /* 0x0003e40000100800 */
[C---:B-1----:R-:W-:Y:S02]  /*c170*/  SEL R250, R249.reuse, R247, !P3 ;  /* 0x000000f7f9fa7207 */ /* 0x042fe40005800000 */
[----:B------:R-:W4:Y:S04]  /*c180*/  LDL.LU R247, [R1+0x2e40] ;  /* 0x002e400001f77983 */ /* 0x000f280000300800 */
[----:B------:R1:W-:Y:S02]  /*c190*/  STL [R1+0x230], R250 ;  /* 0x000230fa01007387 */ /* 0x0003e40000100800 */
[----:B-1----:R-:W-:-:S02]  /*c1a0*/  SEL R250, R249, R245, !P3 ;  /* 0x000000f5f9fa7207 */ /* 0x002fc40005800000 */
[----:B------:R-:W2:Y:S04]  /*c1b0*/  LDL.LU R245, [R1+0x2e3c] ;  /* 0x002e3c0001f57983 */ /* 0x000ea80000300800 */
[----:B------:R1:W-:Y:S02]  /*c1c0*/  STL [R1+0x4], R250 ;  /* 0x000004fa01007387 */ /* 0x0003e40000100800 */
[C---:B-1----:R-:W-:Y:S02]  /*c1d0*/  SEL R250, R249.reuse, R0, !P3 ;  /* 0x00000000f9fa7207 */ /* 0x042fe40005800000 */
[C---:B------:R-:W-:Y:S02]  /*c1e0*/  SEL R0, R249.reuse, R2, !P3 ;  /* 0x00000002f9007207 */ /* 0x040fe40005800000 */
[C---:B------:R-:W-:Y:S01]  /*c1f0*/  SEL R2, R249.reuse, R4, !P3 ;  /* 0x00000004f9027207 */ /* 0x040fe20005800000 */
[----:B------:R-:W-:Y:S04]  /*c200*/  STL [R1+0x11c], R250 ;  /* 0x00011cfa01007387 */ /* 0x000fe80000100800 */
[----:B------:R1:W-:Y:S04]  /*c210*/  STL [R1+0x1cc], R0 ;  /* 0x0001cc0001007387 */ /* 0x0003e80000100800 */
[----:B------:R1:W-:Y:S04]  /*c220*/  STL [R1+0x22c], R3 ;  /* 0x00022c0301007387 */ /* 0x0003e80000100800 */
[----:B------:R1:W-:Y:S02]  /*c230*/  STL [R1], R2 ;  /* 0x0000000201007387 */ /* 0x0003e40000100800 */
[----:B-1----:R-:W-:-:S02]  /*c240*/  SEL R0, R249, R5, !P3 ;  /* 0x00000005f9007207 */ /* 0x002fc40005800000 */
[----:B------:R-:W-:-:S03]  /*c250*/  SEL R3, R249, R6, !P3 ;  /* 0x00000006f9037207 */ /* 0x000fc60005800000 */
[----:B------:R-:W-:Y:S01]  /*c260*/  STL [R1+0x110], R0 ;  /* 0x0001100001007387 */ /* 0x000fe20000100800 */
[----:B------:R-:W-:-:S03]  /*c270*/  SEL R2, R249, R7, !P3 ;  /* 0x00000007f9027207 */ /* 0x000fc60005800000 */
[----:B------:R1:W-:Y:S01]  /*c280*/  STL [R1+0x1c4], R3 ;  /* 0x0001c40301007387 */ /* 0x0003e20000100800 */
[----:B------:R-:W-:-:S03]  /*c290*/  SEL R4, R249, R9, !P3 ;  /* 0x00000009f9047207 */ /* 0x000fc60005800000 */
[----:B------:R1:W-:Y:S02]  /*c2a0*/  STL [R1+0x228], R2 ;  /* 0x0002280201007387 */ /* 0x0003e40000100800 */
[C---:B-1----:R-:W-:Y:S02]  /*c2b0*/  SEL R3, R249.reuse, R18, !P3 ;  /* 0x00000012f9037207 */ /* 0x042fe40005800000 */
[----:B------:R1:W-:Y:S01]  /*c2c0*/  STL [R1+0x104], R4 ;  /* 0x0001040401007387 */ /* 0x0003e20000100800 */
[----:B------:R-:W-:-:S03]  /*c2d0*/  SEL R2, R249, R19, !P3 ;  /* 0x00000013f9027207 */ /* 0x000fc60005800000 */
[----:B------:R1:W-:Y:S04]  /*c2e0*/  STL [R1+0x1bc], R3 ;  /* 0x0001bc0301007387 */ /* 0x0003e80000100800 */
[----:B------:R1:W-:Y:S02]  /*c2f0*/  STL [R1+0x224], R2 ;  /* 0x0002240201007387 */ /* 0x0003e40000100800 */
[C---:B-1----:R-:W-:Y:S02]  /*c300*/  SEL R4, R249.reuse, R21, !P3 ;  /* 0x00000015f9047207 */ /* 0x042fe40005800000 */
[----:B------:R-:W-:-:S03]  /*c310*/  SEL R3, R249, R22, !P3 ;  /* 0x00000016f9037207 */ /* 0x000fc60005800000 */
        /* <DEDUP_REMOVED lines=63> */
[----:B------:R3:W-:Y:S01]  /*c710*/  STL [R1+0x1f8], R2 ;  /* 0x0001f80201007387 */ /* 0x0007e20000100800 */
[C---:B-1----:R-:W-:Y:S02]  /*c720*/  SEL R4, R249.reuse, R65, !P3 ;  /* 0x00000041f9047207 */ /* 0x042fe40005800000 */
[----:B------:R-:W-:-:S03]  /*c730*/  SEL R3, R249, R66, !P3 ;  /* 0x00000042f9037207 */ /* 0x000fc60005800000 */
[----:B------:R1:W-:Y:S01]  /*c740*/  STL [R1+0x74], R4 ;  /* 0x0000740401007387 */ /* 0x0003e20000100800 */
[----:B---3--:R-:W-:-:S03]  /*c750*/  SEL R2, R249, R67, !P3 ;  /* 0x00000043f9027207 */ /* 0x008fc60005800000 */
[----:B------:R3:W-:Y:S04]  /*c760*/  STL [R1+0x15c], R3 ;  /* 0x00015c0301007387 */ /* 0x0007e80000100800 */
[----:B------:R3:W-:Y:S01]  /*c770*/  STL [R1+0x1f4], R2 ;  /* 0x0001f40201007387 */ /* 0x0007e20000100800 */
[C---:B-1----:R-:W-:Y:S02]  /*c780*/  SEL R4, R249.reuse, R69, !P3 ;  /* 0x00000045f9047207 */ /* 0x042fe40005800000 */
[----:B---3--:R-:W-:-:S03]  /*c790*/  SEL R3, R249, R70, !P3 ;  /* 0x00000046f9037207 */ /* 0x008fc60005800000 */
[----:B------:R1:W-:Y:S01]  /*c7a0*/  STL [R1+0x68], R4 ;  /* 0x0000680401007387 */ /* 0x0003e20000100800 */
[----:B------:R-:W-:-:S03]  /*c7b0*/  SEL R2, R249, R71, !P3 ;  /* 0x00000047f9027207 */ /* 0x000fc60005800000 */
[----:B------:R3:W-:Y:S04]  /*c7c0*/  STL [R1+0x154], R3 ;  /* 0x0001540301007387 */ /* 0x0007e80000100800 */
[----:B------:R4:W-:Y:S01]  /*c7d0*/  STL [R1+0x1f0], R2 ;  /* 0x0001f00201007387 */ /* 0x0009e20000100800 */
[C---:B-1----:R-:W-:Y:S02]  /*c7e0*/  SEL R4, R249.reuse, R73, !P3 ;  /* 0x00000049f9047207 */ /* 0x042fe40005800000 */
[----:B---3--:R-:W-:-:S03]  /*c7f0*/  SEL R3, R249, R74, !P3 ;  /* 0x0000004af9037207 */ /* 0x008fc60005800000 */
[----:B------:R1:W-:Y:S01]  /*c800*/  STL [R1+0x54], R4 ;  /* 0x0000540401007387 */ /* 0x0003e20000100800 */
[----:B----4-:R-:W-:-:S03]  /*c810*/  SEL R2, R249, R75, !P3 ;  /* 0x0000004bf9027207 */ /* 0x010fc60005800000 */
        /* <DEDUP_REMOVED lines=10> */
[----:B------:R-:W-:Y:S01]  /*c8c0*/  STL [R1+0x10], R4 ;  /* 0x0000100401007387 */ /* 0x000fe20000100800 */
[----:B----4-:R-:W-:-:S03]  /*c8d0*/  SEL R2, R249, R83, !P3 ;  /* 0x00000053f9027207 */ /* 0x010fc60005800000 */
[----:B------:R1:W-:Y:S04]  /*c8e0*/  STL [R1+0x13c], R3 ;  /* 0x00013c0301007387 */ /* 0x0003e80000100800 */
[----:B------:R3:W-:Y:S01]  /*c8f0*/  STL [R1+0x1e0], R2 ;  /* 0x0001e00201007387 */ /* 0x0007e20000100800 */
[C---:B-1----:R-:W-:Y:S02]  /*c900*/  SEL R3, R249.reuse, R86, !P3 ;  /* 0x00000056f9037207 */ /* 0x042fe40005800000 */
[----:B---3--:R-:W-:-:S03]  /*c910*/  SEL R2, R249, R87, !P3 ;  /* 0x00000057f9027207 */ /* 0x008fc60005800000 */
[----:B------:R-:W-:Y:S04]  /*c920*/  STL [R1+0x130], R3 ;  /* 0x0001300301007387 */ /* 0x000fe80000100800 */
[----:B------:R1:W-:Y:S02]  /*c930*/  STL [R1+0x1d8], R2 ;  /* 0x0001d80201007387 */ /* 0x0003e40000100800 */
[----:B-1----:R-:W-:-:S05]  /*c940*/  SEL R2, R249, R91, !P3 ;  /* 0x0000005bf9027207 */ /* 0x002fca0005800000 */
[----:B------:R1:W-:Y:S02]  /*c950*/  STL [R1+0x1d0], R2 ;  /* 0x0001d00201007387 */ /* 0x0003e40000100800 */
[----:B-1----:R-:W-:-:S05]  /*c960*/  SEL R2, R249, R95, !P3 ;  /* 0x0000005ff9027207 */ /* 0x002fca0005800000 */
[----:B------:R1:W-:Y:S01]  /*c970*/  STL [R1+0x1c8], R2 ;  /* 0x0001c80201007387 */ /* 0x0003e20000100800 */
[C---:B------:R-:W-:Y:S02]  /*c980*/  SEL R3, R249.reuse, R102, !P3 ;  /* 0x00000066f9037207 */ /* 0x040fe40005800000 */
[----:B-1----:R-:W-:-:S05]  /*c990*/  SEL R2, R249, R99, !P3 ;  /* 0x00000063f9027207 */ /* 0x002fca0005800000 */
[----:B------:R1:W-:Y:S04]  /*c9a0*/  STL [R1+0x1c0], R2 ;  /* 0x0001c00201007387 */ /* 0x0003e80000100800 */
[----:B------:R3:W-:Y:S01]  /*c9b0*/  STL [R1+0x100], R3 ;  /* 0x0001000301007387 */ /* 0x0007e20000100800 */
[----:B-1----:R-:W-:-:S05]  /*c9c0*/  SEL R2, R249, R103, !P3 ;  /* 0x00000067f9027207 */ /* 0x002fca0005800000 */
[----:B------:R1:W-:Y:S01]  /*c9d0*/  STL [R1+0x1b8], R2 ;  /* 0x0001b80201007387 */ /* 0x0003e20000100800 */
[C---:B---3--:R-:W-:Y:S02]  /*c9e0*/  SEL R3, R249.reuse, R110, !P3 ;  /* 0x0000006ef9037207 */ /* 0x048fe40005800000 */
[----:B-1----:R-:W-:-:S05]  /*c9f0*/  SEL R2, R249, R107, !P3 ;  /* 0x0000006bf9027207 */ /* 0x002fca0005800000 */
[----:B------:R1:W-:Y:S04]  /*ca00*/  STL [R1+0x1b0], R2 ;  /* 0x0001b00201007387 */ /* 0x0003e80000100800 */
[----:B------:R3:W-:Y:S01]  /*ca10*/  STL [R1+0xe8], R3 ;  /* 0x0000e80301007387 */ /* 0x0007e20000100800 */
[C---:B-1----:R-:W-:Y:S02]  /*ca20*/  SEL R2, R249.reuse, R111, !P3 ;  /* 0x0000006ff9027207 */ /* 0x042fe40005800000 */
[----:B---3--:R-:W-:-:S03]  /*ca30*/  SEL R3, R249, R114, !P3 ;  /* 0x00000072f9037207 */ /* 0x008fc60005800000 */
        /* <DEDUP_REMOVED lines=13> */
[----:B------:R-:W-:Y:S01]  /*cb10*/  STL [R1+0xb8], R3 ;  /* 0x0000b80301007387 */ /* 0x000fe20000100800 */
[----:B-1----:R-:W-:-:S05]  /*cb20*/  SEL R2, R249, R127, !P3 ;  /* 0x0000007ff9027207 */ /* 0x002fca0005800000 */
[----:B------:R1:W-:Y:S02]  /*cb30*/  STL [R1+0x188], R2 ;  /* 0x0001880201007387 */ /* 0x0003e40000100800 */
        /* <DEDUP_REMOVED lines=37> */
[----:B------:R1:W-:Y:S01]  /*cd90*/  STL [R1+0xcc], R2 ;  /* 0x0000cc0201007387 */ /* 0x0003e20000100800 */
[C---:B------:R-:W-:Y:S02]  /*cda0*/  SEL R3, R249.reuse, R215, !P3 ;  /* 0x000000d7f9037207 */ /* 0x040fe40005800000 */
[----:B-1----:R-:W-:-:S05]  /*cdb0*/  SEL R2, R249, R207, !P3 ;  /* 0x000000cff9027207 */ /* 0x002fca0005800000 */
[----:B------:R1:W-:Y:S02]  /*cdc0*/  STL [R1+0xc0], R2 ;  /* 0x0000c00201007387 */ /* 0x0003e40000100800 */
[----:B-1----:R-:W-:-:S05]  /*cdd0*/  SEL R2, R249, R211, !P3 ;  /* 0x000000d3f9027207 */ /* 0x002fca0005800000 */
[----:B------:R1:W-:Y:S04]  /*cde0*/  STL [R1+0xb4], R2 ;  /* 0x0000b40201007387 */ /* 0x0003e80000100800 */
[----:B-1----:R-:W3:Y:S04]  /*cdf0*/  LDL R2, [R1+0x2e00] ;  /* 0x002e000001027983 */ /* 0x002ee80000100800 */
[----:B------:R1:W-:Y:S02]  /*ce00*/  STL [R1+0xa8], R3 ;  /* 0x0000a80301007387 */ /* 0x0003e40000100800 */
[----:B-1----:R-:W-:-:S05]  /*ce10*/  SEL R3, R249, R219, !P3 ;  /* 0x000000dbf9037207 */ /* 0x002fca0005800000 */
[----:B------:R1:W-:Y:S02]  /*ce20*/  STL [R1+0x9c], R3 ;  /* 0x00009c0301007387 */ /* 0x0003e40000100800 */
[----:B-1----:R-:W-:-:S05]  /*ce30*/  SEL R3, R249, R223, !P3 ;  /* 0x000000dff9037207 */ /* 0x002fca0005800000 */
[----:B------:R1:W-:Y:S02]  /*ce40*/  STL [R1+0x90], R3 ;  /* 0x0000900301007387 */ /* 0x0003e40000100800 */
[----:B-1----:R-:W-:-:S05]  /*ce50*/  SEL R3, R249, R227, !P3 ;  /* 0x000000e3f9037207 */ /* 0x002fca0005800000 */
[----:B------:R1:W-:Y:S01]  /*ce60*/  STL [R1+0x84], R3 ;  /* 0x0000840301007387 */ /* 0x0003e20000100800 */
[----:B------:R-:W-:Y:S01]  /*ce70*/  @!P1 IMAD.MOV R243, RZ, RZ, -R243 ;  /* 0x000000fffff39224 */ /* 0x000fe200078e0af3 */
[----:B-1----:R-:W-:-:S05]  /*ce80*/  SEL R3, R249, R231, !P3 ;  /* 0x000000e7f9037207 */ /* 0x002fca0005800000 */
[----:B------:R1:W-:Y:S01]  /*ce90*/  STL [R1+0x78], R3 ;  /* 0x0000780301007387 */ /* 0x0003e20000100800 */
[C---:B------:R-:W-:Y:S02]  /*cea0*/  SEL R4, R249.reuse, R243, !P3 ;  /* 0x000000f3f9047207 */ /* 0x040fe40005800000 */
[----:B-1----:R-:W-:-:S05]  /*ceb0*/  SEL R3, R249, R235, !P3 ;  /* 0x000000ebf9037207 */ /* 0x002fca0005800000 */
[----:B------:R1:W-:Y:S02]  /*cec0*/  STL [R1+0x6c], R3 ;  /* 0x00006c0301007387 */ /* 0x0003e40000100800 */
[----:B-1----:R-:W-:-:S05]  /*ced0*/  SEL R3, R249, R239, !P3 ;  /* 0x000000eff9037207 */ /* 0x002fca0005800000 */
[----:B------:R1:W-:Y:S04]  /*cee0*/  STL [R1+0x5c], R3 ;  /* 0x00005c0301007387 */ /* 0x0003e80000100800 */
[----:B------:R4:W-:Y:S04]  /*cef0*/  STL [R1+0x30], R4 ;  /* 0x0000300401007387 */ /* 0x0009e80000100800 */
[----:B------:R-:W4:Y:S01]  /*cf00*/  LDL.LU R69, [R1+0x48] ;  /* 0x0000480001457983 */ /* 0x000f220000300800 */
[----:B-1----:R-:W1:Y:S01]  /*cf10*/  S2R R3, SR_TID.X ;  /* 0x0000000000037919 */ /* 0x002e620000002100 */
[----:B------:R-:W-:Y:S01]  /*cf20*/  ISETP.GE.AND P6, PT, R12, RZ, PT ;  /* 0x000000ff0c00720c */ /* 0x000fe20003fc6270 */
[----:B------:R-:W-:Y:S01]  /*cf30*/  @!P0 IMAD.MOV R244, RZ, RZ, -R244 ;  /* 0x000000fffff48224 */ /* 0x000fe200078e0af4 */
[----:B------:R-:W-:Y:S01]  /*cf40*/  ISETP.GE.AND P0, PT, R13, RZ, PT ;  /* 0x000000ff0d00720c */ /* 0x000fe20003f06270 */
[----:B------:R-:W-:Y:S01]  /*cf50*/  IMAD.MOV.U32 R5, RZ, RZ, R247 ;  /* 0x000000ffff057224 */ /* 0x000fe200078e00f7 */
[----:B------:R-:W-:Y:S01]  /*cf60*/  ISETP.GE.AND P1, PT, R14, RZ, PT ;  /* 0x000000ff0e00720c */ /* 0x000fe20003f26270 */
[----:B------:R-:W-:Y:S01]  /*cf70*/  IMAD.MOV.U32 R67, RZ, RZ, R246 ;  /* 0x000000ffff437224 */ /* 0x000fe200078e00f6 */
[----:B------:R-:W-:Y:S01]  /*cf80*/  SEL R179, R249, R222, !P3 ;  /* 0x000000def9b37207 */ /* 0x000fe20005800000 */
[----:B------:R-:W-:-:S06]  /*cf90*/  @!P2 IMAD.MOV R252, RZ, RZ, -R252 ;  /* 0x000000fffffca224 */ /* 0x000fcc00078e0afc */
[----:B------:R-:W-:Y:S02]  /*cfa0*/  @!P6 IMAD.MOV R5, RZ, RZ, -R5 ;  /* 0x000000ffff05e224 */ /* 0x000fe400078e0a05 */
[----:B------:R-:W-:Y:S02]  /*cfb0*/  @!P0 IMAD.MOV R67, RZ, RZ, -R67 ;  /* 0x000000ffff438224 */ /* 0x000fe400078e0a43 */
[----:B--2---:R-:W-:Y:S01]  /*cfc0*/  @!P1 IMAD.MOV R248, RZ, RZ, -R248 ;  /* 0x000000fffff89224 */ /* 0x004fe200078e0af8 */
[----:B------:R-:W-:Y:S02]  /*cfd0*/  SEL R22, R249, R68, !P3 ;  /* 0x00000044f9167207 */ /* 0x000fe40005800000 */
[----:B-1----:R-:W-:Y:S01]  /*cfe0*/  LOP3.LUT R222, R3, 0x3f, RZ, 0xc0, !PT ;  /* 0x0000003f03de7812 */ /* 0x002fe200078ec0ff */
[----:B------:R-:W-:-:S04]  /*cff0*/  IMAD.MOV.U32 R3, RZ, RZ, R245 ;  /* 0x000000ffff037224 */ /* 0x000fc800078e00f5 */
[----:B------:R-:W-:Y:S02]  /*d000*/  @!P5 IMAD.MOV R3, RZ, RZ, -R3 ;  /* 0x000000ffff03d224 */ /* 0x000fe400078e0a03 */
[----:B------:R-:W-:Y:S01]  /*d010*/  IMAD R18, R222, R17, RZ ;  /* 0x00000011de127224 */ /* 0x000fe200078e02ff */
[C---:B------:R-:W-:Y:S01]  /*d020*/  SEL R0, R249.reuse, R8, !P3 ;  /* 0x00000008f9007207 */ /* 0x040fe20005800000 */
[----:B------:R-:W-:Y:S01]  /*d030*/  @!P4 IMAD.MOV R251, RZ, RZ, -R251 ;  /* 0x000000fffffbc224 */ /* 0x000fe200078e0afb */
[C---:B------:R-:W-:Y:S02]  /*d040*/  SEL R25, R249.reuse, R80, !P3 ;  /* 0x00000050f9197207 */ /* 0x040fe40005800000 */
[C---:B------:R-:W-:Y:S02]  /*d050*/  SEL R23, R249.reuse, R72, !P3 ;  /* 0x00000048f9177207 */ /* 0x040fe40005800000 */
[C---:B------:R-:W-:Y:S02]  /*d060*/  SEL R27, R249.reuse, R88, !P3 ;  /* 0x00000058f91b7207 */ /* 0x040fe40005800000 */
[----:B------:R-:W-:-:S02]  /*d070*/  SEL R80, R249, R90, !P3 ;  /* 0x0000005af9507207 */ /* 0x000fc40005800000 */
[C---:B------:R-:W-:Y:S02]  /*d080*/  SEL R29, R249.reuse, R92, !P3 ;  /* 0x0000005cf91d7207 */ /* 0x040fe40005800000 */
[C---:B------:R-:W-:Y:S02]  /*d090*/  SEL R30, R249.reuse, R96, !P3 ;  /* 0x00000060f91e7207 */ /* 0x040fe40005800000 */
[C---:B------:R-:W-:Y:S02]  /*d0a0*/  SEL R34, R249.reuse, R108, !P3 ;  /* 0x0000006cf9227207 */ /* 0x040fe40005800000 */
[----:B------:R-:W-:Y:S02]  /*d0b0*/  LEA R19, P4, R18, UR8, 0x2 ;  /* 0x0000000812137c11 */ /* 0x000fe4000f8810ff */
[C---:B------:R-:W-:Y:S02]  /*d0c0*/  SEL R21, R249.reuse, R64, !P3 ;  /* 0x00000040f9157207 */ /* 0x040fe40005800000 */
[----:B------:R-:W-:-:S02]  /*d0d0*/  SEL R82, R249, R94, !P3 ;  /* 0x0000005ef9527207 */ /* 0x000fc40005800000 */
[C---:B------:R-:W-:Y:S02]  /*d0e0*/  SEL R78, R249.reuse, R98, !P3 ;  /* 0x00000062f94e7207 */ /* 0x040fe40005800000 */
[C---:B------:R-:W-:Y:S02]  /*d0f0*/  SEL R31, R249.reuse, R100, !P3 ;  /* 0x00000064f91f7207 */ /* 0x040fe40005800000 */
[C---:B------:R-:W-:Y:S02]  /*d100*/  SEL R33, R249.reuse, R104, !P3 ;  /* 0x00000068f9217207 */ /* 0x040fe40005800000 */
[C---:B------:R-:W-:Y:S02]  /*d110*/  SEL R72, R249.reuse, R106, !P3 ;  /* 0x0000006af9487207 */ /* 0x040fe40005800000 */
        /* <DEDUP_REMOVED lines=50> */
[----:B------:R-:W-:Y:S02]  /*d440*/  SEL R132, R249, R138, !P3 ;  /* 0x0000008af9847207 */ /* 0x000fe40005800000 */
[----:B---3--:R-:W-:Y:S02]  /*d450*/  ISETP.NE.AND P2, PT, R2, RZ, PT ;  /* 0x000000ff0200720c */ /* 0x008fe40003f45270 */
[----:B------:R-:W-:-:S04]  /*d460*/  LOP3.LUT R2, RZ, R2, RZ, 0x33, !PT ;  /* 0x00000002ff027212 */ /* 0x000fc800078e33ff */
[C---:B------:R-:W-:Y:S02]  /*d470*/  SEL R5, R2.reuse, R5, !P2 ;  /* 0x0000000502057207 */ /* 0x040fe40005000000 */
[C---:B------:R-:W-:Y:S02]  /*d480*/  SEL R67, R2.reuse, R67, !P2 ;  /* 0x0000004302437207 */ /* 0x040fe40005000000 */
[C---:B------:R-:W-:Y:S01]  /*d490*/  SEL R3, R2.reuse, R3, !P2 ;  /* 0x0000000302037207 */ /* 0x040fe20005000000 */
[----:B------:R-:W-:Y:S02]  /*d4a0*/  IMAD R5, R5, UR4, RZ ;  /* 0x0000000405057c24 */ /* 0x000fe4000f8e02ff */
[----:B------:R-:W-:Y:S01]  /*d4b0*/  IMAD R67, R67, UR4, RZ ;  /* 0x0000000443437c24 */ /* 0x000fe2000f8e02ff */
[----:B------:R-:W-:Y:S01]  /*d4c0*/  SEL R68, R2, R248, !P2 ;  /* 0x000000f802447207 */ /* 0x000fe20005000000 */
[----:B------:R-:W-:Y:S01]  /*d4d0*/  IMAD R3, R3, UR4, RZ ;  /* 0x0000000403037c24 */ /* 0x000fe2000f8e02ff */
[----:B------:R-:W-:-:S02]  /*d4e0*/  LEA R6, P1, R5, UR6, 0x2 ;  /* 0x0000000605067c11 */ /* 0x000fc4000f8210ff */
[----:B----4-:R-:W-:Y:S01]  /*d4f0*/  LEA R4, P2, R67, UR6, 0x2 ;  /* 0x0000000643047c11 */ /* 0x010fe2000f8410ff */
[----:B------:R-:W-:Y:S01]  /*d500*/  IMAD R68, R68, UR4, RZ ;  /* 0x0000000444447c24 */ /* 0x000fe2000f8e02ff */
[----:B------:R-:W-:Y:S01]  /*d510*/  LEA.HI.X.SX32 R7, R5, UR7, 0x2, P1 ;  /* 0x0000000705077c11 */ /* 0x000fe200088f16ff */
[----:B------:R-:W-:Y:S01]  /*d520*/  ULDC UR4, c[0x0][0x240] ;  /* 0x0000900000047ab9 */ /* 0x000fe20000000800 */
[----:B------:R-:W-:Y:S02]  /*d530*/  LEA.HI.X.SX32 R5, R67, UR7, 0x2, P2 ;  /* 0x0000000743057c11 */ /* 0x000fe400090f16ff */
        /* <DEDUP_REMOVED lines=37> */
[----:B------:R-:W-:Y:S01]  /*d790*/  SEL R115, R249, R201, !P3 ;  /* 0x000000c9f9737207 */ /* 0x000fe20005800000 */
[----:B------:R-:W-:Y:S01]  /*d7a0*/  IMAD R67, R69, UR4, RZ ;  /* 0x0000000445437c24 */ /* 0x000fe2000f8e02ff */
        /* <DEDUP_REMOVED lines=32> */
[----:B------:R-:W-:Y:S02]  /*d9b0*/  SEL R187, R249, R251, !P3 ;  /* 0x000000fbf9bb7207 */ /* 0x000fe40005800000 */
[----:B------:R-:W-:Y:S02]  /*d9c0*/  LEA R2, P3, R68, UR6, 0x2 ;  /* 0x0000000644027c11 */ /* 0x000fe4000f8610ff */
[----:B------:R-:W-:Y:S02]  /*d9d0*/  LEA.HI.X.SX32 R9, R3, UR7, 0x2, P0 ;  /* 0x0000000703097c11 */ /* 0x000fe400080f16ff */
[----:B------:R-:W-:Y:S02]  /*d9e0*/  LEA.HI.X.SX32 R18, R18, UR9, 0x2, P4 ;  /* 0x0000000912127c11 */ /* 0x000fe4000a0f16ff */
[----:B------:R-:W-:-:S02]  /*d9f0*/  LEA R74, P0, R67, R19, 0x2 ;  /* 0x00000013434a7211 */ /* 0x000fc400078010ff */
[----:B------:R-:W-:Y:S01]  /*da00*/  LEA.HI.X.SX32 R3, R68, UR7, 0x2, P3 ;  /* 0x0000000744037c11 */ /* 0x000fe200098f16ff */
[----:B------:R-:W-:Y:S01]  /*da10*/  IMAD R68, R11, UR4, RZ ;  /* 0x000000040b447c24 */ /* 0x000fe2000f8e02ff */
[----:B------:R-:W-:Y:S01]  /*da20*/  LEA.HI.X.SX32 R75, R67, R18, 0x2, P0 ;  /* 0x00000012434b7211 */ /* 0x000fe200000f16ff */
[----:B------:R-:W2:Y:S01]  /*da30*/  LDL.LU R11, [R1+0x2e38] ;  /* 0x002e3800010b7983 */ /* 0x000ea20000300800 */
[----:B------:R-:W-:Y:S02]  /*da40*/  IMAD R69, R16, UR4, RZ ;  /* 0x0000000410457c24 */ /* 0x000fe4000f8e02ff */
[----:B------:R-:W-:Y:S01]  /*da50*/  IMAD R71, R10, UR4, RZ ;  /* 0x000000040a477c24 */ /* 0x000fe2000f8e02ff */
[----:B------:R-:W3:Y:S01]  /*da60*/  LDL.LU R16, [R1+0x2e34] ;  /* 0x002e340001107983 */ /* 0x000ee20000300800 */
[----:B------:R-:W-:Y:S01]  /*da70*/  IMAD R70, R15, UR4, RZ ;  /* 0x000000040f467c24 */ /* 0x000fe2000f8e02ff */
[-C--:B------:R-:W-:Y:S02]  /*da80*/  LEA R146, P3, R68, R19.reuse, 0x2 ;  /* 0x0000001344927211 */ /* 0x080fe400078610ff */
[----:B------:R-:W4:Y:S01]  /*da90*/  LDL.LU R15, [R1+0x2e30] ;  /* 0x002e3000010f7983 */ /* 0x000f220000300800 */
[----:B------:R-:W-:-:S03]  /*daa0*/  LEA R142, P0, R69, R19, 0x2 ;  /* 0x00000013458e7211 */ /* 0x000fc600078010ff */
[----:B------:R-:W2:Y:S01]  /*dab0*/  LDL.LU R10, [R1+0x2e2c] ;  /* 0x002e2c00010a7983 */ /* 0x000ea20000300800 */
[----:B------:R-:W-:-:S03]  /*dac0*/  LEA R134, P1, R70, R19, 0x2 ;  /* 0x0000001346867211 */ /* 0x000fc600078210ff */
[----:B------:R1:W-:Y:S01]  /*dad0*/  STL.64 [R1+0x23f0], R74 ;  /* 0x0023f04a01007387 */ /* 0x0003e20000100a00 */
[-C--:B------:R-:W-:Y:S02]  /*dae0*/  LEA.HI.X.SX32 R147, R68, R18.reuse, 0x2, P3 ;  /* 0x0000001244937211 */ /* 0x080fe400018f16ff */
[-C--:B------:R-:W-:Y:S02]  /*daf0*/  LEA.HI.X.SX32 R143, R69, R18.reuse, 0x2, P0 ;  /* 0x00000012458f7211 */ /* 0x080fe400000f16ff */
[----:B------:R-:W-:Y:S02]  /*db00*/  LEA.HI.X.SX32 R135, R70, R18, 0x2, P1 ;  /* 0x0000001246877211 */ /* 0x000fe400008f16ff */
[----:B-1----:R-:W-:-:S04]  /*db10*/  LEA R74, P2, R71, R19, 0x2 ;  /* 0x00000013474a7211 */ /* 0x002fc800078410ff */
[----:B------:R-:W-:Y:S01]  /*db20*/  LEA.HI.X.SX32 R75, R71, R18, 0x2, P2 ;  /* 0x00000012474b7211 */ /* 0x000fe200010f16ff */
[----:B------:R-:W-:Y:S04]  /*db30*/  STL.64 [R1+0x2418], R146 ;  /* 0x0024189201007387 */ /* 0x000fe80000100a00 */
[----:B------:R1:W-:Y:S04]  /*db40*/  STL.64 [R1+0x2400], R74 ;  /* 0x0024004a01007387 */ /* 0x0003e80000100a00 */
[----:B------:R1:W-:Y:S04]  /*db50*/  STL.64 [R1+0x23d0], R142 ;  /* 0x0023d08e01007387 */ /* 0x0003e80000100a00 */
[----:B------:R1:W-:Y:S04]  /*db60*/  STL.64 [R1+0x23e0], R134 ;  /* 0x0023e08601007387 */ /* 0x0003e80000100a00 */
[----:B------:R-:W2:Y:S01]  /*db70*/  LDL.LU R73, [R1+0x68] ;  /* 0x0000680001497983 */ /* 0x000ea20000300800 */
[----:B------:R-:W-:Y:S01]  /*db80*/  IMAD.MOV.U32 R127, RZ, RZ, R80 ;  /* 0x000000ffff7f7224 */ /* 0x000fe200078e0050 */
[----:B------:R-:W-:Y:S01]  /*db90*/  ULDC UR32, c[0x0][0x240] ;  /* 0x0000900000207ab9 */ /* 0x000fe20000000800 */
[----:B------:R-:W-:Y:S01]  /*dba0*/  IMAD.MOV.U32 R149, RZ, RZ, R132 ;  /* 0x000000ffff957224 */ /* 0x000fe200078e0084 */
[----:B-1----:R-:W2:Y:S01]  /*dbb0*/  LDL.LU R74, [R1+0x15c] ;  /* 0x00015c00014a7983 */ /* 0x002ea20000300800 */
[----:B------:R-:W-:Y:S01]  /*dbc0*/  IMAD.MOV.U32 R145, RZ, RZ, R130 ;  /* 0x000000ffff917224 */ /* 0x000fe200078e0082 */
[----:B------:R-:W-:Y:S01]  /*dbd0*/  ULDC UR33, c[0x0][0x240] ;  /* 0x0000900000217ab9 */ /* 0x000fe20000000800 */
[----:B------:R-:W-:Y:S01]  /*dbe0*/  IMAD.MOV.U32 R146, RZ, RZ, R128 ;  /* 0x000000ffff927224 */ /* 0x000fe200078e0080 */
[----:B------:R-:W2:Y:S01]  /*dbf0*/  LDL.LU R75, [R1+0xbc] ;  /* 0x0000bc00014b7983 */ /* 0x000ea20000300800 */
[----:B------:R-:W-:Y:S01]  /*dc00*/  IMAD.MOV.U32 R148, RZ, RZ, R129 ;  /* 0x000000ffff947224 */ /* 0x000fe200078e0081 */
[----:B------:R-:W-:Y:S01]  /*dc10*/  ULDC UR34, c[0x0][0x240] ;  /* 0x0000900000227ab9 */ /* 0x000fe20000000800 */
[----:B------:R-:W-:Y:S01]  /*dc20*/  ULDC UR35, c[0x0][0x240] ;  /* 0x0000900000237ab9 */ /* 0x000fe20000000800 */
[----:B------:R-:W2:Y:S01]  /*dc30*/  LDL.LU R81, [R1+0x74] ;  /* 0x0000740001517983 */ /* 0x000ea20000300800 */
[----:B------:R-:W-:Y:S01]  /*dc40*/  ULDC UR36, c[0x0][0x240] ;  /* 0x0000900000247ab9 */ /* 0x000fe20000000800 */
        /* <DEDUP_REMOVED lines=67> */
[----:B------:R-:W-:-:S03]  /*e080*/  ULDC UR8, c[0x0][0x230] ;  /* 0x00008c0000087ab9 */ /* 0x000fc60000000800 */
[----:B------:R-:W2:Y:S04]  /*e090*/  LDL.LU R128, [R1+0xb8] ;  /* 0x0000b80001807983 */ /* 0x000ea80000300800 */
[----:B------:R-:W2:Y:S04]  /*e0a0*/  LDL.LU R129, [R1+0x154] ;  /* 0x0001540001817983 */ /* 0x000ea80000300800 */
[----:B------:R-:W2:Y:S04]  /*e0b0*/  LDL.LU R152, [R1+0x24] ;  /* 0x0000240001987983 */ /* 0x000ea80000300800 */
[----:B------:R-:W2:Y:S04]  /*e0c0*/  LDL.LU R150, [R1+0x14] ;  /* 0x0000140001967983 */ /* 0x000ea80000300800 */
[----:B------:R1:W-:Y:S04]  /*e0d0*/  STL.64 [R1+0x3248], R8 ;  /* 0x0032480801007387 */ /* 0x0003e80000100a00 */
[----:B------:R-:W-:Y:S04]  /*e0e0*/  STL.64 [R1+0x3240], R6 ;  /* 0x0032400601007387 */ /* 0x000fe80000100a00 */
[----:B------:R-:W-:Y:S04]  /*e0f0*/  STL.64 [R1+0x3238], R4 ;  /* 0x0032380401007387 */ /* 0x000fe80000100a00 */
[----:B------:R1:W-:Y:S04]  /*e100*/  STL.64 [R1+0x3230], R2 ;  /* 0x0032300201007387 */ /* 0x0003e80000100a00 */
[----:B---3--:R-:W-:Y:S04]  /*e110*/  STL.64 [R1+0x3228], R16 ;  /* 0x0032281001007387 */ /* 0x008fe80000100a00 */
[----:B----4-:R-:W-:Y:S04]  /*e120*/  STL.64 [R1+0x2ed8], R14 ;  /* 0x002ed80e01007387 */ /* 0x010fe80000100a00 */
[----:B------:R-:W-:Y:S04]  /*e130*/  STL.64 [R1+0x2e38], R12 ;  /* 0x002e380c01007387 */ /* 0x000fe80000100a00 */
[----:B------:R3:W-:Y:S04]  /*e140*/  STL [R1+0x3250], R13 ;  /* 0x0032500d01007387 */ /* 0x0007e80000100800 */
[----:B--2---:R2:W-:Y:S04]  /*e150*/  STL.64 [R1+0x2e30], R10 ;  /* 0x002e300a01007387 */ /* 0x0045e80000100a00 */
[----:B------:R4:W-:Y:S01]  /*e160*/  STL [R1+0x3254], R11 ;  /* 0x0032540b01007387 */ /* 0x0009e20000100800 */
[----:B-1----:R-:W-:Y:S01]  /*e170*/  IMAD R9, R152, UR32, RZ ;  /* 0x0000002098097c24 */ /* 0x002fe2000f8e02ff */
[----:B------:R-:W-:-:S02]  /*e180*/  ULDC UR32, c[0x0][0x240] ;  /* 0x0000900000207ab9 */ /* 0x000fc40000000800 */
[----:B------:R-:W4:Y:S01]  /*e190*/  LDL.LU R152, [R1+0x4] ;  /* 0x0000040001987983 */ /* 0x000f220000300800 */
[----:B------:R-:W-:Y:S02]  /*e1a0*/  IMAD R2, R150, UR33, RZ ;  /* 0x0000002196027c24 */ /* 0x000fe4000f8e02ff */
[----:B---3--:R-:W-:Y:S01]  /*e1b0*/  IMAD R13, R36, UR42, RZ ;  /* 0x0000002a240d7c24 */ /* 0x008fe2000f8e02ff */
[----:B------:R-:W3:Y:S01]  /*e1c0*/  LDL.LU R150, [R1] ;  /* 0x0000000001967983 */ /* 0x000ee20000300800 */
[----:B------:R-:W-:Y:S01]  /*e1d0*/  IMAD R15, R48, UR45, RZ ;  /* 0x0000002d300f7c24 */ /* 0x000fe2000f8e02ff */
[----:B------:R-:W-:Y:S01]  /*e1e0*/  ULDC UR42, c[0x0][0x240] ;  /* 0x00009000002a7ab9 */ /* 0x000fe20000000800 */
[----:B--2---:R-:W-:Y:S01]  /*e1f0*/  IMAD R10, R52, UR46, RZ ;  /* 0x0000002e340a7c24 */ /* 0x004fe2000f8e02ff */
[----:B------:R-:W-:Y:S01]  /*e200*/  ULDC UR45, c[0x0][0x240] ;  /* 0x00009000002d7ab9 */ /* 0x000fe20000000800 */
[----:B------:R-:W-:Y:S01]  /*e210*/  IMAD R21, R21, UR49, RZ ;  /* 0x0000003115157c24 */ /* 0x000fe2000f8e02ff */
[----:B------:R-:W-:Y:S01]  /*e220*/  ULDC UR46, c[0x0][0x240] ;  /* 0x00009000002e7ab9 */ /* 0x000fe20000000800 */
[----:B----4-:R-:W-:Y:S01]  /*e230*/  IMAD R11, R32, UR41, RZ ;  /* 0x00000029200b7c24 */ /* 0x010fe2000f8e02ff */
[----:B------:R-:W-:Y:S01]  /*e240*/  ULDC UR41, c[0x0][0x240] ;  /* 0x0000900000297ab9 */ /* 0x000fe20000000800 */
[----:B------:R-:W-:Y:S01]  /*e250*/  IMAD R7, R40, UR43, RZ ;  /* 0x0000002b28077c24 */ /* 0x000fe2000f8e02ff */
[----:B------:R-:W-:Y:S01]  /*e260*/  ULDC UR43, c[0x0][0x240] ;  /* 0x00009000002b7ab9 */ /* 0x000fe20000000800 */
[----:B------:R-:W-:Y:S01]  /*e270*/  IMAD R6, R44, UR44, RZ ;  /* 0x0000002c2c067c24 */ /* 0x000fe2000f8e02ff */
[----:B------:R-:W-:Y:S01]  /*e280*/  ULDC UR44, c[0x0][0x240] ;  /* 0x00009000002c7ab9 */ /* 0x000fe20000000800 */
[----:B------:R-:W-:Y:S01]  /*e290*/  IMAD R23, R23, UR51, RZ ;  /* 0x0000003317177c24 */ /* 0x000fe2000f8e02ff */
[----:B------:R-:W-:Y:S01]  /*e2a0*/  ULDC UR51, c[0x0][0x240] ;  /* 0x0000900000337ab9 */ /* 0x000fe20000000800 */
[----:B------:R-:W-:-:S02]  /*e2b0*/  IMAD.MOV.U32 R163, RZ, RZ, R144 ;  /* 0x000000ffffa37224 */ /* 0x000fc400078e0090 */
[----:B------:R-:W-:Y:S02]  /*e2c0*/  IMAD.MOV.U32 R166, RZ, RZ, R151 ;  /* 0x000000ffffa67224 */ /* 0x000fe400078e0097 */
[----:B------:R-:W-:Y:S02]  /*e2d0*/  IMAD.MOV.U32 R165, RZ, RZ, R136 ;  /* 0x000000ffffa57224 */ /* 0x000fe400078e0088 */
[----:B------:R-:W-:Y:S02]  /*e2e0*/  IMAD.MOV.U32 R168, RZ, RZ, R141 ;  /* 0x000000ffffa87224 */ /* 0x000fe400078e008d */
[----:B------:R-:W-:Y:S01]  /*e2f0*/  IMAD R25, R25, UR53, RZ ;  /* 0x0000003519197c24 */ /* 0x000fe2000f8e02ff */
[----:B------:R-:W-:Y:S01]  /*e300*/  ULDC UR53, c[0x0][0x240] ;  /* 0x0000900000357ab9 */ /* 0x000fe20000000800 */
[----:B------:R-:W-:Y:S01]  /*e310*/  IMAD R39, R39, UR11, RZ ;  /* 0x0000000b27277c24 */ /* 0x000fe2000f8e02ff */
[----:B------:R-:W-:Y:S01]  /*e320*/  ULDC UR11, c[0x0][0x240] ;  /* 0x00009000000b7ab9 */ /* 0x000fe20000000800 */
[----:B------:R-:W-:Y:S01]  /*e330*/  IMAD R55, R55, UR27, RZ ;  /* 0x0000001b37377c24 */ /* 0x000fe2000f8e02ff */
[----:B------:R-:W-:Y:S01]  /*e340*/  ULDC UR27, c[0x0][0x240] ;  /* 0x00009000001b7ab9 */ /* 0x000fe20000000800 */
[----:B------:R-:W-:Y:S01]  /*e350*/  IMAD.MOV.U32 R17, RZ, RZ, R9 ;  /* 0x000000ffff117224 */ /* 0x000fe200078e0009 */
[----:B------:R-:W-:Y:S01]  /*e360*/  LEA R16, P4, R9, R19, 0x2 ;  /* 0x0000001309107211 */ /* 0x000fe200078810ff */
[----:B------:R-:W-:Y:S01]  /*e370*/  IMAD R47, R47, UR19, RZ ;  /* 0x000000132f2f7c24 */ /* 0x000fe2000f8e02ff */
[----:B------:R-:W-:Y:S01]  /*e380*/  ULDC UR19, c[0x0][0x240] ;  /* 0x0000900000137ab9 */ /* 0x000fe20000000800 */
[----:B------:R-:W-:Y:S01]  /*e390*/  IMAD R22, R22, UR50, RZ ;  /* 0x0000003216167c24 */ /* 0x000fe2000f8e02ff */
[----:B------:R-:W-:Y:S01]  /*e3a0*/  ULDC UR33, c[0x0][0x240] ;  /* 0x0000900000217ab9 */ /* 0x000fe20000000800 */
[----:B------:R-:W-:Y:S01]  /*e3b0*/  IMAD R4, R152, UR34, RZ ;  /* 0x0000002298047c24 */ /* 0x000fe2000f8e02ff */
[----:B------:R-:W-:Y:S01]  /*e3c0*/  ULDC UR49, c[0x0][0x240] ;  /* 0x0000900000317ab9 */ /* 0x000fe20000000800 */
[----:B---3--:R-:W-:-:S03]  /*e3d0*/  IMAD R3, R150, UR35, RZ ;  /* 0x0000002396037c24 */ /* 0x008fc6000f8e02ff */
[----:B------:R-:W-:Y:S01]  /*e3e0*/  STL [R1+0x4c], R4 ;  /* 0x00004c0401007387 */ /* 0x000fe20000100800 */
[----:B------:R-:W-:Y:S01]  /*e3f0*/  IMAD.MOV.U32 R164, RZ, RZ, R163 ;  /* 0x000000ffffa47224 */ /* 0x000fe200078e00a3 */
[----:B------:R-:W-:Y:S01]  /*e400*/  ULDC UR35, c[0x0][0x240] ;  /* 0x0000900000237ab9 */ /* 0x000fe20000000800 */
[----:B------:R-:W-:Y:S01]  /*e410*/  IMAD.MOV.U32 R167, RZ, RZ, R166 ;  /* 0x000000ffffa77224 */ /* 0x000fe200078e00a6 */
[----:B------:R1:W-:Y:S01]  /*e420*/  STL [R1+0x48], R3 ;  /* 0x0000480301007387 */ /* 0x0003e20000100800 */
[----:B------:R-:W-:Y:S01]  /*e430*/  IMAD R40, R140, UR12, RZ ;  /* 0x0000000c8c287c24 */ /* 0x000fe2000f8e02ff */
[----:B------:R-:W-:Y:S01]  /*e440*/  ULDC UR12, c[0x0][0x240] ;  /* 0x00009000000c7ab9 */ /* 0x000fe20000000800 */
[----:B------:R-:W-:Y:S02]  /*e450*/  IMAD R48, R49, UR20, RZ ;  /* 0x0000001431307c24 */ /* 0x000fe4000f8e02ff */
[----:B------:R-:W-:Y:S02]  /*e460*/  IMAD R52, R188, UR24, RZ ;  /* 0x00000018bc347c24 */ /* 0x000fe4000f8e02ff */
[----:B------:R-:W-:Y:S01]  /*e470*/  IMAD R109, R109, UR11, RZ ;  /* 0x0000000b6d6d7c24 */ /* 0x000fe2000f8e02ff */
[----:B------:R-:W-:Y:S01]  /*e480*/  ULDC UR11, c[0x0][0x240] ;  /* 0x00009000000b7ab9 */ /* 0x000fe20000000800 */
[----:B------:R-:W-:Y:S01]  /*e490*/  IMAD R107, R107, UR27, RZ ;  /* 0x0000001b6b6b7c24 */ /* 0x000fe2000f8e02ff */
[----:B------:R-:W-:Y:S01]  /*e4a0*/  ULDC UR27, c[0x0][0x240] ;  /* 0x00009000001b7ab9 */ /* 0x000fe20000000800 */
[----:B-1----:R-:W-:-:S02]  /*e4b0*/  IMAD R3, R0, UR36, RZ ;  /* 0x0000002400037c24 */ /* 0x002fc4000f8e02ff */
[----:B------:R-:W-:Y:S01]  /*e4c0*/  IMAD R32, R34, UR39, RZ ;  /* 0x0000002722207c24 */ /* 0x000fe2000f8e02ff */
[----:B------:R-:W-:Y:S01]  /*e4d0*/  ULDC UR39, c[0x0][0x240] ;  /* 0x0000900000277ab9 */ /* 0x000fe20000000800 */
[----:B------:R-:W-:Y:S01]  /*e4e0*/  IMAD R0, R20, UR37, RZ ;  /* 0x0000002514007c24 */ /* 0x000fe2000f8e02ff */
[----:B------:R-:W-:Y:S01]  /*e4f0*/  STL [R1+0x44], R3 ;  /* 0x0000440301007387 */ /* 0x000fe20000100800 */
[----:B------:R-:W-:Y:S02]  /*e500*/  IMAD R20, R60, UR48, RZ ;  /* 0x000000303c147c24 */ /* 0x000fe4000f8e02ff */
[----:B------:R-:W-:Y:S01]  /*e510*/  IMAD R36, R124, UR7, RZ ;  /* 0x000000077c247c24 */ /* 0x000fe2000f8e02ff */
[----:B------:R1:W-:Y:S01]  /*e520*/  STL [R1+0x3c], R0 ;  /* 0x00003c0001007387 */ /* 0x0003e20000100800 */
[----:B------:R-:W-:Y:S01]  /*e530*/  IMAD.MOV.U32 R166, RZ, RZ, R139 ;  /* 0x000000ffffa67224 */ /* 0x000fe200078e008b */
[----:B------:R-:W-:Y:S01]  /*e540*/  LEA.HI.X.SX32 R17, R17, R18, 0x2, P4 ;  /* 0x0000001211117211 */ /* 0x000fe200020f16ff */
[----:B------:R-:W-:Y:S01]  /*e550*/  IMAD R49, R50, UR21, RZ ;  /* 0x0000001532317c24 */ /* 0x000fe2000f8e02ff */
[----:B------:R-:W2:Y:S01]  /*e560*/  LDL.LU R150, [R1+0x64] ;  /* 0x0000640001967983 */ /* 0x000ea20000300800 */
[----:B------:R-:W-:Y:S01]  /*e570*/  IMAD R87, R87, UR12, RZ ;  /* 0x0000000c57577c24 */ /* 0x000fe2000f8e02ff */
[----:B------:R-:W-:Y:S01]  /*e580*/  ULDC UR12, c[0x0][0x240] ;  /* 0x00009000000c7ab9 */ /* 0x000fe20000000800 */
[----:B------:R-:W-:Y:S01]  /*e590*/  IMAD R63, R63, UR35, RZ ;  /* 0x000000233f3f7c24 */ /* 0x000fe2000f8e02ff */
[----:B------:R-:W-:Y:S01]  /*e5a0*/  ULDC UR35, c[0x0][0x240] ;  /* 0x0000900000237ab9 */ /* 0x000fe20000000800 */
[----:B------:R-:W-:Y:S01]  /*e5b0*/  IMAD R34, R116, UR5, RZ ;  /* 0x0000000574227c24 */ /* 0x000fe2000f8e02ff */
[----:B------:R-:W-:Y:S01]  /*e5c0*/  ULDC UR34, c[0x0][0x240] ;  /* 0x0000900000227ab9 */ /* 0x000fe20000000800 */
[----:B-1----:R-:W-:Y:S01]  /*e5d0*/  IMAD R0, R24, UR38, RZ ;  /* 0x0000002618007c24 */ /* 0x002fe2000f8e02ff */
[----:B------:R-:W-:Y:S01]  /*e5e0*/  ULDC UR36, c[0x0][0x240] ;  /* 0x0000900000247ab9 */ /* 0x000fe20000000800 */
[----:B------:R-:W-:Y:S01]  /*e5f0*/  IMAD R50, R51, UR22, RZ ;  /* 0x0000001633327c24 */ /* 0x000fe2000f8e02ff */
[----:B------:R-:W-:Y:S01]  /*e600*/  ULDC UR37, c[0x0][0x240] ;  /* 0x0000900000257ab9 */ /* 0x000fe20000000800 */
[----:B------:R-:W-:Y:S01]  /*e610*/  IMAD R164, R164, UR27, RZ ;  /* 0x0000001ba4a47c24 */ /* 0x000fe2000f8e02ff */
[----:B------:R1:W-:Y:S01]  /*e620*/  STL [R1+0x34], R0 ;  /* 0x0000340001007387 */ /* 0x0003e20000100800 */
[----:B------:R-:W-:Y:S01]  /*e630*/  IMAD R60, R220, UR32, RZ ;  /* 0x00000020dc3c7c24 */ /* 0x000fe2000f8e02ff */
[----:B------:R-:W-:Y:S01]  /*e640*/  ULDC UR27, c[0x0][0x240] ;  /* 0x00009000001b7ab9 */ /* 0x000fe20000000800 */
[----:B------:R-:W-:Y:S01]  /*e650*/  IMAD R96, R96, UR19, RZ ;  /* 0x0000001360607c24 */ /* 0x000fe2000f8e02ff */
[----:B------:R-:W-:Y:S01]  /*e660*/  ULDC UR32, c[0x0][0x240] ;  /* 0x0000900000207ab9 */ /* 0x000fe20000000800 */
[----:B------:R-:W-:Y:S01]  /*e670*/  IMAD R44, R156, UR16, RZ ;  /* 0x000000109c2c7c24 */ /* 0x000fe2000f8e02ff */
[----:B------:R-:W-:Y:S01]  /*e680*/  ULDC UR19, c[0x0][0x240] ;  /* 0x0000900000137ab9 */ /* 0x000fe20000000800 */
[----:B------:R-:W-:Y:S01]  /*e690*/  IMAD.MOV.U32 R9, RZ, RZ, R6 ;  /* 0x000000ffff097224 */ /* 0x000fe200078e0006 */
        /* <DEDUP_REMOVED lines=31> */
[----:B------:R-:W-:Y:S01]  /*e890*/  ULDC UR20, c[0x0][0x240] ;  /* 0x0000900000147ab9 */ /* 0x000fe20000000800 */
[----:B------:R-:W-:Y:S01]  /*e8a0*/  ULDC UR21, c[0x0][0x240] ;  /* 0x0000900000157ab9 */ /* 0x000fe20000000800 */
[----:B------:R-:W-:Y:S01]  /*e8b0*/  ULDC UR24, c[0x0][0x240] ;  /* 0x0000900000187ab9 */ /* 0x000fe20000000800 */
[----:B--2---:R-:W-:Y:S01]  /*e8c0*/  IMAD R3, R150, UR40, RZ ;  /* 0x0000002896037c24 */ /* 0x004fe2000f8e02ff */
[----:B------:R-:W-:Y:S01]  /*e8d0*/  ULDC UR40, c[0x0][0x240] ;  /* 0x0000900000287ab9 */ /* 0x000fe20000000800 */
[----:B------:R-:W-:Y:S01]  /*e8e0*/  IMAD.MOV.U32 R150, RZ, RZ, R131 ;  /* 0x000000ffff967224 */ /* 0x000fe200078e0083 */
[----:B------:R-:W-:Y:S01]  /*e8f0*/  ULDC UR18, c[0x0][0x240] ;  /* 0x0000900000127ab9 */ /* 0x000fe20000000800 */
[----:B------:R-:W-:Y:S01]  /*e900*/  IMAD.MOV.U32 R131, RZ, RZ, R72 ;  /* 0x000000ffff837224 */ /* 0x000fe200078e0048 */
[----:B------:R-:W-:Y:S01]  /*e910*/  ULDC UR22, c[0x0][0x240] ;  /* 0x0000900000167ab9 */ /* 0x000fe20000000800 */
[----:B------:R-:W2:Y:S01]  /*e920*/  LDL.LU R72, [R1+0x134] ;  /* 0x0001340001487983 */ /* 0x000ea20000300800 */
[----:B-1----:R-:W-:-:S02]  /*e930*/  IMAD R0, R56, UR47, RZ ;  /* 0x0000002f38007c24 */ /* 0x002fc4000f8e02ff */
[----:B------:R-:W-:Y:S01]  /*e940*/  IMAD R24, R76, UR52, RZ ;  /* 0x000000344c187c24 */ /* 0x000fe2000f8e02ff */
[----:B------:R1:W-:Y:S01]  /*e950*/  STL [R1+0x326c], R13 ;  /* 0x00326c0d01007387 */ /* 0x0003e20000100800 */
[----:B------:R-:W-:Y:S01]  /*e960*/  IMAD R28, R29, UR56, RZ ;  /* 0x000000381d1c7c24 */ /* 0x000fe2000f8e02ff */
[----:B------:R-:W-:Y:S01]  /*e970*/  ULDC UR56, c[0x0][0x240] ;  /* 0x0000900000387ab9 */ /* 0x000fe20000000800 */
[----:B------:R-:W-:Y:S01]  /*e980*/  IMAD R51, R53, UR23, RZ ;  /* 0x0000001735337c24 */ /* 0x000fe2000f8e02ff */
[----:B------:R-:W-:Y:S01]  /*e990*/  STL [R1+0x3260], R15 ;  /* 0x0032600f01007387 */ /* 0x000fe20000100800 */
[----:B------:R-:W-:Y:S01]  /*e9a0*/  IMAD R86, R86, UR60, RZ ;  /* 0x0000003c56567c24 */ /* 0x000fe2000f8e02ff */
[----:B------:R-:W-:Y:S01]  /*e9b0*/  ULDC UR60, c[0x0][0x240] ;  /* 0x00009000003c7ab9 */ /* 0x000fe20000000800 */
[----:B------:R-:W-:Y:S01]  /*e9c0*/  IMAD R116, R205, UR35, RZ ;  /* 0x00000023cd747c24 */ /* 0x000fe2000f8e02ff */
[----:B------:R-:W-:Y:S01]  /*e9d0*/  STL [R1+0x325c], R10 ;  /* 0x00325c0a01007387 */ /* 0x000fe20000100800 */
[----:B------:R-:W-:Y:S01]  /*e9e0*/  IMAD R113, R113, UR32, RZ ;  /* 0x0000002071717c24 */ /* 0x000fe2000f8e02ff */
[----:B------:R-:W-:Y:S01]  /*e9f0*/  LEA R4, P0, R3, R19, 0x2 ;  /* 0x0000001303047211 */ /* 0x000fe200078010ff */
[----:B------:R-:W-:Y:S01]  /*ea00*/  IMAD R62, R62, UR34, RZ ;  /* 0x000000223e3e7c24 */ /* 0x000fe2000f8e02ff */
[----:B------:R-:W-:Y:S01]  /*ea10*/  STL [R1+0x3264], R0 ;  /* 0x0032640001007387 */ /* 0x000fe20000100800 */
[----:B------:R-:W-:Y:S01]  /*ea20*/  IMAD R64, R64, UR36, RZ ;  /* 0x0000002440407c24 */ /* 0x000fe2000f8e02ff */
[----:B------:R-:W-:Y:S01]  /*ea30*/  ULDC UR32, c[0x0][0x240] ;  /* 0x0000900000207ab9 */ /* 0x000fe20000000800 */
[----:B------:R-:W-:Y:S01]  /*ea40*/  IMAD R65, R65, UR37, RZ ;  /* 0x0000002541417c24 */ /* 0x000fe2000f8e02ff */
[----:B------:R-:W-:Y:S01]  /*ea50*/  STL [R1+0x3258], R20 ;  /* 0x0032581401007387 */ /* 0x000fe20000100800 */
        /* <DEDUP_REMOVED lines=18> */
[----:B--2---:R-:W-:Y:S01]  /*eb80*/  IMAD R12, R72, UR40, RZ ;  /* 0x00000028480c7c24 */ /* 0x004fe2000f8e02ff */
[----:B------:R-:W-:Y:S01]  /*eb90*/  ULDC UR34, c[0x0][0x240] ;  /* 0x0000900000227ab9 */ /* 0x000fe20000000800 */
[----:B------:R-:W2:Y:S01]  /*eba0*/  LDL.LU R72, [R1+0x128] ;  /* 0x0001280001487983 */ /* 0x000ea20000300800 */
[----:B------:R-:W-:Y:S01]  /*ebb0*/  IMAD.MOV.U32 R152, RZ, RZ, R150 ;  /* 0x000000ffff987224 */ /* 0x000fe200078e0096 */
        /* <DEDUP_REMOVED lines=34> */
[----:B--2---:R-:W-:Y:S01]  /*ede0*/  IMAD R14, R72, UR41, RZ ;  /* 0x00000029480e7c24 */ /* 0x004fe2000f8e02ff */
[----:B------:R-:W-:Y:S01]  /*edf0*/  ULDC UR41, c[0x0][0x240] ;  /* 0x0000900000297ab9 */ /* 0x000fe20000000800 */
[----:B------:R-:W2:Y:S01]  /*ee00*/  LDL.LU R72, [R1+0x11c] ;  /* 0x00011c0001487983 */ /* 0x000ea20000300800 */
[----:B------:R-:W-:Y:S01]  /*ee10*/  IMAD.MOV.U32 R150, RZ, RZ, R149 ;  /* 0x000000ffff967224 */ /* 0x000fe200078e0095 */
[----:B------:R-:W-:Y:S01]  /*ee20*/  ULDC UR14, c[0x0][0x240] ;  /* 0x00009000000e7ab9 */ /* 0x000fe20000000800 */
        /* <DEDUP_REMOVED lines=46> */
[----:B------:R-:W-:Y:S01]  /*f110*/  IMAD R178, R178, UR35, RZ ;  /* 0x00000023b2b27c24 */ /* 0x000fe2000f8e02ff */
[----:B------:R-:W-:Y:S01]  /*f120*/  ULDC UR37, c[0x0][0x240] ;  /* 0x0000900000257ab9 */ /* 0x000fe20000000800 */
        /* <DEDUP_REMOVED lines=36> */
[----:B------:R-:W-:-:S02]  /*f370*/  IMAD.MOV.U32 R146, RZ, RZ, R145 ;  /* 0x000000ffff927224 */ /* 0x000fc400078e0091 */
[----:B------:R-:W-:Y:S02]  /*f380*/  IMAD.MOV.U32 R145, RZ, RZ, R142 ;  /* 0x000000ffff917224 */ /* 0x000fe400078e008e */
[----:B------:R-:W-:Y:S02]  /*f390*/  IMAD.MOV.U32 R142, RZ, RZ, R138 ;  /* 0x000000ffff8e7224 */ /* 0x000fe400078e008a */
[----:B------:R-:W-:Y:S02]  /*f3a0*/  IMAD.MOV.U32 R149, RZ, RZ, R148 ;  /* 0x000000ffff957224 */ /* 0x000fe400078e0094 */
[----:B------:R-:W-:Y:S02]  /*f3b0*/  IMAD.MOV.U32 R138, RZ, RZ, R137 ;  /* 0x000000ffff8a7224 */ /* 0x000fe400078e0089 */
[----:B------:R-:W-:Y:S02]  /*f3c0*/  IMAD.MOV.U32 R148, RZ, RZ, R147 ;  /* 0x000000ffff947224 */ /* 0x000fe400078e0093 */
[----:B------:R-:W-:-:S02]  /*f3d0*/  IMAD.MOV.U32 R137, RZ, RZ, R135 ;  /* 0x000000ffff897224 */ /* 0x000fc400078e0087 */
[----:B------:R-:W-:Y:S02]  /*f3e0*/  IMAD.MOV.U32 R147, RZ, RZ, R146 ;  /* 0x000000ffff937224 */ /* 0x000fe400078e0092 */
[----:B--2---:R-:W-:Y:S01]  /*f3f0*/  IMAD R70, R72, UR45, RZ ;  /* 0x0000002d48467c24 */ /* 0x004fe2000f8e02ff */
[----:B------:R-:W-:Y:S01]  /*f400*/  ULDC UR45, c[0x0][0x240] ;  /* 0x00009000002d7ab9 */ /* 0x000fe20000000800 */
[----:B------:R-:W2:Y:S01]  /*f410*/  LDL.LU R72, [R1+0xec] ;  /* 0x0000ec0001487983 */ /* 0x000ea20000300800 */
[----:B------:R-:W-:Y:S02]  /*f420*/  IMAD.MOV.U32 R135, RZ, RZ, R134 ;  /* 0x000000ffff877224 */ /* 0x000fe400078e0086 */
[----:B------:R-:W-:Y:S02]  /*f430*/  IMAD.MOV.U32 R146, RZ, RZ, R145 ;  /* 0x000000ffff927224 */ /* 0x000fe400078e0091 */
[----:B------:R-:W-:Y:S02]  /*f440*/  IMAD.MOV.U32 R134, RZ, RZ, R132 ;  /* 0x000000ffff867224 */ /* 0x000fe400078e0084 */
        /* <DEDUP_REMOVED lines=69> */
[----:B--2---:R-:W-:Y:S01]  /*f8a0*/  IMAD R71, R72, UR46, RZ ;  /* 0x0000002e48477c24 */ /* 0x004fe2000f8e02ff */
[----:B------:R-:W-:Y:S01]  /*f8b0*/  ULDC UR46, c[0x0][0x240] ;  /* 0x00009000002e7ab9 */ /* 0x000fe20000000800 */
[----:B------:R-:W2:Y:S04]  /*f8c0*/  LDL.LU R72, [R1+0xe0] ;  /* 0x0000e00001487983 */ /* 0x000ea80000300800 */
[----:B------:R-:W4:Y:S04]  /*f8d0*/  LDL.LU R73, [R1+0xd4] ;  /* 0x0000d40001497983 */ /* 0x000f280000300800 */
[----:B------:R-:W3:Y:S04]  /*f8e0*/  LDL.LU R74, [R1+0xc8] ;  /* 0x0000c800014a7983 */ /* 0x000ee80000300800 */
[----:B------:R-:W2:Y:S04]  /*f8f0*/  LDL.LU R78, [R1+0x98] ;  /* 0x00009800014e7983 */ /* 0x000ea80000300800 */
[----:B------:R-:W3:Y:S04]  /*f900*/  LDL.LU R127, [R1+0x1e4] ;  /* 0x0001e400017f7983 */ /* 0x000ee80000300800 */
[----:B------:R-:W3:Y:S04]  /*f910*/  LDL.LU R128, [R1+0x1dc] ;  /* 0x0001dc0001807983 */ /* 0x000ee80000300800 */
[----:B------:R-:W3:Y:S04]  /*f920*/  LDL.LU R129, [R1+0x1d4] ;  /* 0x0001d40001817983 */ /* 0x000ee80000300800 */
[----:B------:R-:W3:Y:S04]  /*f930*/  LDL.LU R130, [R1+0x1cc] ;  /* 0x0001cc0001827983 */ /* 0x000ee80000300800 */
[----:B------:R-:W3:Y:S04]  /*f940*/  LDL.LU R131, [R1+0x1c4] ;  /* 0x0001c40001837983 */ /* 0x000ee80000300800 */
[----:B------:R-:W3:Y:S04]  /*f950*/  LDL.LU R132, [R1+0x1bc] ;  /* 0x0001bc0001847983 */ /* 0x000ee80000300800 */
[----:B------:R-:W3:Y:S04]  /*f960*/  LDL.LU R133, [R1+0x1b4] ;  /* 0x0001b40001857983 */ /* 0x000ee80000300800 */
[----:B------:R-:W4:Y:S04]  /*f970*/  LDL.LU R134, [R1+0x1ac] ;  /* 0x0001ac0001867983 */ /* 0x000f280000300800 */
[----:B------:R-:W3:Y:S04]  /*f980*/  LDL.LU R135, [R1+0x1a4] ;  /* 0x0001a40001877983 */ /* 0x000ee80000300800 */
[----:B------:R-:W3:Y:S04]  /*f990*/  LDL.LU R136, [R1+0x19c] ;  /* 0x00019c0001887983 */ /* 0x000ee80000300800 */
[----:B------:R-:W4:Y:S04]  /*f9a0*/  LDL.LU R137, [R1+0x194] ;  /* 0x0001940001897983 */ /* 0x000f280000300800 */
[----:B------:R-:W3:Y:S04]  /*f9b0*/  LDL.LU R138, [R1+0x18c] ;  /* 0x00018c00018a7983 */ /* 0x000ee80000300800 */
[----:B------:R-:W3:Y:S04]  /*f9c0*/  LDL.LU R139, [R1+0x184] ;  /* 0x00018400018b7983 */ /* 0x000ee80000300800 */
[----:B------:R-:W2:Y:S01]  /*f9d0*/  LDL.LU R189, [R1+0x17c] ;  /* 0x00017c0001bd7983 */ /* 0x000ea20000300800 */
[----:B------:R-:W-:-:S02]  /*f9e0*/  IMAD.MOV.U32 R169, RZ, RZ, R159 ;  /* 0x000000ffffa97224 */ /* 0x000fc400078e009f */
[----:B------:R-:W-:Y:S01]  /*f9f0*/  IMAD.MOV.U32 R159, RZ, RZ, R142 ;  /* 0x000000ffff9f7224 */ /* 0x000fe200078e008e */
[----:B------:R-:W3:Y:S04]  /*fa00*/  LDL.LU R141, [R1+0x174] ;  /* 0x00017400018d7983 */ /* 0x000ee80000300800 */
[----:B------:R-:W3:Y:S04]  /*fa10*/  LDL.LU R142, [R1+0x16c] ;  /* 0x00016c00018e7983 */ /* 0x000ee80000300800 */
[----:B------:R-:W3:Y:S01]  /*fa20*/  LDL.LU R199, [R1+0x238] ;  /* 0x0002380001c77983 */ /* 0x000ee20000300800 */
[----:B--2---:R-:W-:Y:S01]  /*fa30*/  IMAD R140, R189, UR59, RZ ;  /* 0x0000003bbd8c7c24 */ /* 0x004fe2000f8e02ff */
[----:B------:R-:W-:-:S02]  /*fa40*/  ULDC UR59, c[0x0][0x240] ;  /* 0x00009000003b7ab9 */ /* 0x000fc40000000800 */
[----:B------:R-:W2:Y:S04]  /*fa50*/  LDL.LU R189, [R1+0x234] ;  /* 0x0002340001bd7983 */ /* 0x000ea80000300800 */
[----:B------:R-:W2:Y:S04]  /*fa60*/  LDL.LU R191, [R1+0x230] ;  /* 0x0002300001bf7983 */ /* 0x000ea80000300800 */
[----:B------:R-:W2:Y:S01]  /*fa70*/  LDL.LU R198, [R1+0x22c] ;  /* 0x00022c0001c67983 */ /* 0x000ea20000300800 */
[----:B------:R-:W-:Y:S01]  /*fa80*/  IMAD R78, R78, UR53, RZ ;  /* 0x000000354e4e7c24 */ /* 0x000fe2000f8e02ff */
[----:B------:R-:W-:Y:S01]  /*fa90*/  ULDC UR53, c[0x0][0x240] ;  /* 0x0000900000357ab9 */ /* 0x000fe20000000800 */
[----:B----4-:R-:W-:Y:S01]  /*faa0*/  IMAD R137, R137, UR56, RZ ;  /* 0x0000003889897c24 */ /* 0x010fe2000f8e02ff */
[----:B------:R-:W4:Y:S01]  /*fab0*/  LDL.LU R193, [R1+0x228] ;  /* 0x0002280001c17983 */ /* 0x000f220000300800 */
[----:B------:R-:W-:Y:S01]  /*fac0*/  IMAD R134, R134, UR53, RZ ;  /* 0x0000003586867c24 */ /* 0x000fe2000f8e02ff */
[----:B------:R-:W-:Y:S01]  /*fad0*/  ULDC UR56, c[0x0][0x240] ;  /* 0x0000900000387ab9 */ /* 0x000fe20000000800 */
[----:B------:R-:W-:Y:S01]  /*fae0*/  ULDC UR53, c[0x0][0x240] ;  /* 0x0000900000357ab9 */ /* 0x000fe20000000800 */
[----:B------:R-:W4:Y:S01]  /*faf0*/  LDL.LU R195, [R1+0x224] ;  /* 0x0002240001c37983 */ /* 0x000f220000300800 */
[----:B---3--:R-:W-:Y:S01]  /*fb00*/  IMAD R188, R199, UR53, RZ ;  /* 0x00000035c7bc7c24 */ /* 0x008fe2000f8e02ff */
[----:B------:R-:W-:-:S02]  /*fb10*/  UIADD3 UR8, UR8, 0x3f, URZ ;  /* 0x0000003f08087890 */ /* 0x000fc4000fffe03f */
[----:B------:R-:W3:Y:S01]  /*fb20*/  LDL.LU R196, [R1+0x220] ;  /* 0x0002200001c47983 */ /* 0x000ee20000300800 */
[----:B------:R-:W-:Y:S01]  /*fb30*/  IMAD R141, R141, UR60, RZ ;  /* 0x0000003c8d8d7c24 */ /* 0x000fe2000f8e02ff */
[----:B------:R-:W-:Y:S01]  /*fb40*/  ULDC UR60, c[0x0][0x240] ;  /* 0x00009000003c7ab9 */ /* 0x000fe20000000800 */
[----:B------:R-:W-:Y:S01]  /*fb50*/  IMAD R148, R148, UR11, RZ ;  /* 0x0000000b94947c24 */ /* 0x000fe2000f8e02ff */
[----:B------:R-:W4:Y:S01]  /*fb60*/  LDL.LU R197, [R1+0x21c] ;  /* 0x00021c0001c57983 */ /* 0x000f220000300800 */
        /* <DEDUP_REMOVED lines=8> */
[----:B------:R-:W-:Y:S01]  /*fbf0*/  IMAD R120, R221, UR39, RZ ;  /* 0x00000027dd787c24 */ /* 0x000fe2000f8e02ff */
[----:B------:R-:W-:Y:S01]  /*fc00*/  ULDC UR39, c[0x0][0x240] ;  /* 0x0000900000277ab9 */ /* 0x000fe20000000800 */
[----:B----4-:R-:W-:Y:S01]  /*fc10*/  IMAD R197, R197, UR60, RZ ;  /* 0x0000003cc5c57c24 */ /* 0x010fe2000f8e02ff */
[----:B------:R-:W4:Y:S01]  /*fc20*/  LDL.LU R199, [R1+0x214] ;  /* 0x0002140001c77983 */ /* 0x000f220000300800 */
[----:B------:R-:W-:Y:S01]  /*fc30*/  ULDC UR60, c[0x0][0x230] ;  /* 0x00008c00003c7ab9 */ /* 0x000fe20000000800 */
[----:B------:R-:W-:-:S02]  /*fc40*/  IMAD R125, R125, UR44, RZ ;  /* 0x0000002c7d7d7c24 */ /* 0x000fc4000f8e02ff */
[----:B------:R-:W-:Y:S01]  /*fc50*/  IMAD R124, R237, UR43, RZ ;  /* 0x0000002bed7c7c24 */ /* 0x000fe2000f8e02ff */
[----:B------:R-:W2:Y:S01]  /*fc60*/  LDL.LU R200, [R1+0x210] ;  /* 0x0002100001c87983 */ /* 0x000ea20000300800 */
[----:B------:R-:W-:Y:S01]  /*fc70*/  ISETP.GE.AND P1, PT, R222, UR60, PT ;  /* 0x0000003cde007c0c */ /* 0x000fe2000bf26270 */
[----:B------:R-:W-:Y:S01]  /*fc80*/  ULDC UR44, c[0x0][0x240] ;  /* 0x00009000002c7ab9 */ /* 0x000fe20000000800 */
[----:B------:R-:W-:Y:S01]  /*fc90*/  IMAD R82, R82, UR57, RZ ;  /* 0x0000003952527c24 */ /* 0x000fe2000f8e02ff */
[----:B------:R-:W2:Y:S01]  /*fca0*/  LDL.LU R201, [R1+0x20c] ;  /* 0x00020c0001c97983 */ /* 0x000ea20000300800 */
[----:B------:R-:W-:Y:S01]  /*fcb0*/  IMAD R176, R176, UR44, RZ ;  /* 0x0000002cb0b07c24 */ /* 0x000fe2000f8e02ff */
[----:B------:R-:W-:Y:S01]  /*fcc0*/  ULDC UR44, c[0x0][0x240] ;  /* 0x00009000002c7ab9 */ /* 0x000fe20000000800 */
[----:B------:R-:W-:Y:S01]  /*fcd0*/  ULDC UR57, c[0x0][0x240] ;  /* 0x0000900000397ab9 */ /* 0x000fe20000000800 */
[----:B------:R-:W2:Y:S01]  /*fce0*/  LDL.LU R202, [R1+0x208] ;  /* 0x0002080001ca7983 */ /* 0x000ea20000300800 */
[----:B------:R-:W-:Y:S01]  /*fcf0*/  IMAD R156, R169, UR19, RZ ;  /* 0x00000013a99c7c24 */ /* 0x000fe2000f8e02ff */
[----:B------:R-:W-:Y:S01]  /*fd00*/  ULDC UR43, c[0x0][0x240] ;  /* 0x00009000002b7ab9 */ /* 0x000fe20000000800 */
[----:B------:R-:W-:Y:S01]  /*fd10*/  IMAD R72, R72, UR47, RZ ;  /* 0x0000002f48487c24 */ /* 0x000fe2000f8e02ff */
[----:B------:R-:W2:Y:S01]  /*fd20*/  LDL.LU R203, [R1+0x204] ;  /* 0x0002040001cb7983 */ /* 0x000ea20000300800 */
[----:B------:R-:W-:Y:S01]  /*fd30*/  IMAD R138, R138, UR57, RZ ;  /* 0x000000398a8a7c24 */ /* 0x000fe2000f8e02ff */
[----:B------:R-:W-:Y:S01]  /*fd40*/  ULDC UR57, c[0x0][0x240] ;  /* 0x0000900000397ab9 */ /* 0x000fe20000000800 */
[----:B------:R-:W-:Y:S01]  /*fd50*/  IMAD R169, R250, UR32, RZ ;  /* 0x00000020faa97c24 */ /* 0x000fe2000f8e02ff */
[----:B------:R-:W4:Y:S01]  /*fd60*/  LDL.LU R227, [R1+0x200] ;  /* 0x0002000001e37983 */ /* 0x000f220000300800 */
[----:B------:R-:W-:Y:S01]  /*fd70*/  IMAD R193, R193, UR57, RZ ;  /* 0x00000039c1c17c24 */ /* 0x000fe2000f8e02ff */
[----:B------:R-:W-:Y:S01]  /*fd80*/  ULDC UR57, c[0x0][0x240] ;  /* 0x0000900000397ab9 */ /* 0x000fe20000000800 */
[----:B------:R-:W-:Y:S01]  /*fd90*/  IMAD R73, R73, UR48, RZ ;  /* 0x0000003049497c24 */ /* 0x000fe2000f8e02ff */
        /* <DEDUP_REMOVED lines=67> */
[----:B---3--:R-:W-:Y:S01]  /*101d0*/  IMAD R196, R196, UR59, RZ ;  /* 0x0000003bc4c47c24 */ /* 0x008fe2000f8e02ff */
[----:B------:R-:W3:Y:S01]  /*101e0*/  LDL.LU R222, [R1+0x188] ;  /* 0x0001880001de7983 */ /* 0x000ee20000300800 */
[----:B------:R-:W-:Y:S01]  /*101f0*/  ULDC UR19, c[0x0][0x240] ;  /* 0x0000900000137ab9 */ /* 0x000fe20000000800 */
[----:B------:R-:W-:Y:S01]  /*10200*/  ULDC UR32, c[0x0][0x240] ;  /* 0x0000900000207ab9 */ /* 0x000fe20000000800 */
[----:B------:R-:W-:Y:S01]  /*10210*/  UISETP.GT.AND UP0, UPT, UR8, 0x3f, UPT ;  /* 0x0000003f0800788c */ /* 0x000fe2000bf04270 */
[----:B------:R-:W3:Y:S01]  /*10220*/  LDL.LU R223, [R1+0x180] ;  /* 0x0001800001df7983 */ /* 0x000ee20000300800 */
[----:B------:R-:W-:Y:S01]  /*10230*/  ULDC UR56, c[0x0][0x240] ;  /* 0x0000900000387ab9 */ /* 0x000fe20000000800 */
[----:B----4-:R-:W-:-:S02]  /*10240*/  IMAD R204, R227, UR11, RZ ;  /* 0x0000000be3cc7c24 */ /* 0x010fc4000f8e02ff */
[----:B------:R-:W4:Y:S01]  /*10250*/  LDL.LU R224, [R1+0x178] ;  /* 0x0001780001e07983 */ /* 0x000f220000300800 */
[----:B--2---:R-:W-:-:S03]  /*10260*/  IMAD R205, R228, UR12, RZ ;  /* 0x0000000ce4cd7c24 */ /* 0x004fc6000f8e02ff */
        /* <DEDUP_REMOVED lines=36> */
[----:B------:R-:W-:Y:S01]  /*104b0*/  ULDC UR37, c[0x0][0x240] ;  /* 0x0000900000257ab9 */ /* 0x000fe20000000800 */
[----:B------:R-:W-:Y:S01]  /*104c0*/  ULDC UR38, c[0x0][0x240] ;  /* 0x0000900000267ab9 */ /* 0x000fe20000000800 */
[----:B------:R-:W-:Y:S01]  /*104d0*/  ULDC UR39, c[0x0][0x240] ;  /* 0x0000900000277ab9 */ /* 0x000fe20000000800 */
[----:B------:R-:W-:Y:S01]  /*104e0*/  ULDC UR40, c[0x0][0x240] ;  /* 0x0000900000287ab9 */ /* 0x000fe20000000800 */
[----:B------:R-:W-:Y:S01]  /*104f0*/  IMAD R220, R230, UR27, RZ ;  /* 0x0000001be6dc7c24 */ /* 0x000fe2000f8e02ff */
[----:B------:R-:W-:Y:S01]  /*10500*/  ULDC UR41, c[0x0][0x240] ;  /* 0x0000900000297ab9 */ /* 0x000fe20000000800 */
[----:B------:R-:W-:Y:S01]  /*10510*/  IMAD R203, R203, UR10, RZ ;  /* 0x0000000acbcb7c24 */ /* 0x000fe2000f8e02ff */
[----:B------:R-:W-:Y:S01]  /*10520*/  ULDC UR42, c[0x0][0x240] ;  /* 0x00009000002a7ab9 */ /* 0x000fe20000000800 */
[----:B------:R-:W-:Y:S01]  /*10530*/  IMAD R221, R229, UR28, RZ ;  /* 0x0000001ce5dd7c24 */ /* 0x000fe2000f8e02ff */
        /* <DEDUP_REMOVED lines=26> */
[----:B---3--:R-:W-:Y:S01]  /*106e0*/  IMAD R222, R222, UR29, RZ ;  /* 0x0000001ddede7c24 */ /* 0x008fe2000f8e02ff */
[----:B------:R-:W-:Y:S01]  /*106f0*/  ULDC UR51, c[0x0][0x240] ;  /* 0x0000900000337ab9 */ /* 0x000fe20000000800 */
[----:B------:R-:W-:Y:S01]  /*10700*/  IMAD R223, R223, UR30, RZ ;  /* 0x0000001edfdf7c24 */ /* 0x000fe2000f8e02ff */
[----:B------:R-:W3:Y:S01]  /*10710*/  LDL.LU R236, [R1+0x108] ;  /* 0x0001080001ec7983 */ /* 0x000ee20000300800 */
[----:B------:R-:W-:Y:S01]  /*10720*/  ULDC UR52, c[0x0][0x240] ;  /* 0x0000900000347ab9 */ /* 0x000fe20000000800 */
[----:B------:R-:W-:Y:S01]  /*10730*/  ULDC UR54, c[0x0][0x240] ;  /* 0x0000900000367ab9 */ /* 0x000fe20000000800 */
[----:B------:R-:W-:Y:S01]  /*10740*/  ULDC UR55, c[0x0][0x240] ;  /* 0x0000900000377ab9 */ /* 0x000fe20000000800 */
[----:B------:R-:W4:Y:S01]  /*10750*/  LDL.LU R5, [R1+0xfc] ;  /* 0x0000fc0001057983 */ /* 0x000f220000300800 */
[----:B------:R-:W-:Y:S01]  /*10760*/  ULDC UR58, c[0x0][0x240] ;  /* 0x00009000003a7ab9 */ /* 0x000fe20000000800 */
[----:B------:R-:W-:-:S02]  /*10770*/  ULDC UR59, c[0x0][0x240] ;  /* 0x00009000003b7ab9 */ /* 0x000fc40000000800 */
[----:B------:R-:W3:Y:S04]  /*10780*/  LDL.LU R238, [R1+0xf0] ;  /* 0x0000f00001ee7983 */ /* 0x000ee80000300800 */
        /* <DEDUP_REMOVED lines=11> */
[----:B------:R-:W2:Y:S04]  /*10840*/  LDL.LU R8, [R1+0x5c] ;  /* 0x00005c0001087983 */ /* 0x000ea80000300800 */
[----:B------:R-:W3:Y:S04]  /*10850*/  LDL.LU R251, [R1+0x30] ;  /* 0x0000300001fb7983 */ /* 0x000ee80000300800 */
[----:B------:R-:W3:Y:S04]  /*10860*/  LDL.LU R252, [R1+0x23c] ;  /* 0x00023c0001fc7983 */ /* 0x000ee80000300800 */
[----:B-1----:R-:W2:Y:S04]  /*10870*/  LDL.LU R13, [R1+0x4c] ;  /* 0x00004c00010d7983 */ /* 0x002ea80000300800 */
[----:B------:R-:W3:Y:S04]  /*10880*/  LDL.LU R21, [R1+0x48] ;  /* 0x0000480001157983 */ /* 0x000ee80000300800 */
[----:B------:R-:W3:Y:S04]  /*10890*/  LDL.LU R0, [R1+0x44] ;  /* 0x0000440001007983 */ /* 0x000ee80000300800 */
[----:B------:R-:W3:Y:S04]  /*108a0*/  LDL.LU R15, [R1+0x3c] ;  /* 0x00003c00010f7983 */ /* 0x000ee80000300800 */
[----:B------:R-:W3:Y:S04]  /*108b0*/  LDL.LU R10, [R1+0x34] ;  /* 0x00003400010a7983 */ /* 0x000ee80000300800 */
[----:B------:R-:W3:Y:S01]  /*108c0*/  LDL.LU R20, [R1+0x28] ;  /* 0x0000280001147983 */ /* 0x000ee20000300800 */
[----:B----4-:R-:W-:Y:S01]  /*108d0*/  IMAD R237, R5, UR44, RZ ;  /* 0x0000002c05ed7c24 */ /* 0x010fe2000f8e02ff */
[----:B------:R-:W-:-:S05]  /*108e0*/  LEA.HI.X.SX32 R5, R3, R18, 0x2, P0 ;  /* 0x0000001203057211 */ /* 0x000fca00000f16ff */
[----:B------:R1:W-:Y:S01]  /*108f0*/  STL.64 [R1+0x1f70], R4 ;  /* 0x001f700401007387 */ /* 0x0003e20000100a00 */
[----:B------:R-:W-:Y:S02]  /*10900*/  IMAD.MOV.U32 R3, RZ, RZ, R7 ;  /* 0x000000ffff037224 */ /* 0x000fe400078e0007 */
[----:B-1----:R-:W-:Y:S01]  /*10910*/  IMAD.MOV.U32 R5, RZ, RZ, R2 ;  /* 0x000000ffff057224 */ /* 0x002fe200078e0002 */
[----:B------:R-:W-:-:S04]  /*10920*/  LEA R4, P6, R2, R19, 0x2 ;  /* 0x0000001302047211 */ /* 0x000fc800078c10ff */
[----:B------:R-:W-:Y:S01]  /*10930*/  LEA.HI.X.SX32 R5, R5, R18, 0x2, P6 ;  /* 0x0000001205057211 */ /* 0x000fe200030f16ff */
[----:B------:R-:W-:Y:S04]  /*10940*/  STL.64 [R1+0x1f80], R16 ;  /* 0x001f801001007387 */ /* 0x000fe80000100a00 */
[----:B------:R1:W-:Y:S02]  /*10950*/  STL.64 [R1+0x1fa0], R4 ;  /* 0x001fa00401007387 */ /* 0x0003e40000100a00 */
[----:B-1----:R-:W-:Y:S01]  /*10960*/  IMAD.MOV.U32 R5, RZ, RZ, R3 ;  /* 0x000000ffff057224 */ /* 0x002fe200078e0003 */
[----:B--2---:R-:W-:-:S04]  /*10970*/  LEA R2, P3, R13, R19, 0x2 ;  /* 0x000000130d027211 */ /* 0x004fc800078610ff */
[-C--:B------:R-:W-:Y:S02]  /*10980*/  LEA.HI.X.SX32 R3, R13, R18.reuse, 0x2, P3 ;  /* 0x000000120d037211 */ /* 0x080fe400018f16ff */
[----:B------:R-:W2:Y:S01]  /*10990*/  LDL.LU R13, [R1+0x326c] ;  /* 0x00326c00010d7983 */ /* 0x000ea20000300800 */
[----:B------:R-:W-:Y:S01]  /*109a0*/  IMAD R250, R8, UR57, RZ ;  /* 0x0000003908fa7c24 */ /* 0x000fe2000f8e02ff */
[-C--:B---3--:R-:W-:Y:S02]  /*109b0*/  LEA R8, P0, R21, R19.reuse, 0x2 ;  /* 0x0000001315087211 */ /* 0x088fe400078010ff */
[CC--:B------:R-:W-:Y:S01]  /*109c0*/  LEA R6, P2, R0.reuse, R19.reuse, 0x2 ;  /* 0x0000001300067211 */ /* 0x0c0fe200078410ff */
[----:B------:R1:W-:Y:S01]  /*109d0*/  STL.64 [R1+0x1fd0], R2 ;  /* 0x001fd00201007387 */ /* 0x0003e20000100a00 */
[----:B------:R-:W-:Y:S02]  /*109e0*/  LEA R16, P5, R15, R19, 0x2 ;  /* 0x000000130f107211 */ /* 0x000fe400078a10ff */
[----:B------:R-:W-:-:S02]  /*109f0*/  LEA.HI.X.SX32 R7, R0, R18, 0x2, P2 ;  /* 0x0000001200077211 */ /* 0x000fc400010f16ff */
[-C--:B------:R-:W-:Y:S01]  /*10a00*/  LEA.HI.X.SX32 R17, R15, R18.reuse, 0x2, P5 ;  /* 0x000000120f117211 */ /* 0x080fe200028f16ff */
[----:B-1----:R-:W-:Y:S01]  /*10a10*/  IMAD.MOV.U32 R3, RZ, RZ, R9 ;  /* 0x000000ffff037224 */ /* 0x002fe200078e0009 */
[----:B------:R-:W-:Y:S02]  /*10a20*/  LEA.HI.X.SX32 R9, R21, R18, 0x2, P0 ;  /* 0x0000001215097211 */ /* 0x000fe400000f16ff */
[----:B------:R-:W3:Y:S01]  /*10a30*/  LDL.LU R21, [R1+0x3268] ;  /* 0x0032680001157983 */ /* 0x000ee20000300800 */
[----:B------:R-:W-:-:S03]  /*10a40*/  LEA R4, P4, R10, R19, 0x2 ;  /* 0x000000130a047211 */ /* 0x000fc600078810ff */
[----:B------:R-:W-:Y:S04]  /*10a50*/  STL.64 [R1+0x1ff0], R8 ;  /* 0x001ff00801007387 */ /* 0x000fe80000100a00 */
[----:B------:R-:W4:Y:S04]  /*10a60*/  LDL.LU R0, [R1+0x3264] ;  /* 0x0032640001007983 */ /* 0x000f280000300800 */
[----:B------:R-:W-:Y:S04]  /*10a70*/  STL.64 [R1+0x2010], R6 ;  /* 0x0020100601007387 */ /* 0x000fe80000100a00 */
[----:B------:R-:W3:Y:S04]  /*10a80*/  LDL.LU R15, [R1+0x3260] ;  /* 0x00326000010f7983 */ /* 0x000ee80000300800 */
[----:B------:R1:W-:Y:S01]  /*10a90*/  STL.64 [R1+0x2030], R16 ;  /* 0x0020301001007387 */ /* 0x0003e20000100a00 */
[----:B------:R-:W-:-:S02]  /*10aa0*/  LEA R2, P3, R20, R19, 0x2 ;  /* 0x0000001314027211 */ /* 0x000fc400078610ff */
[-C--:B-1----:R-:W-:Y:S01]  /*10ab0*/  LEA R16, P5, R5, R19.reuse, 0x2 ;  /* 0x0000001305107211 */ /* 0x082fe200078a10ff */
[----:B------:R-:W-:Y:S01]  /*10ac0*/  IMAD.MOV.U32 R17, RZ, RZ, R5 ;  /* 0x000000ffff117224 */ /* 0x000fe200078e0005 */
[-C--:B------:R-:W-:Y:S02]  /*10ad0*/  LEA.HI.X.SX32 R5, R10, R18.reuse, 0x2, P4 ;  /* 0x000000120a057211 */ /* 0x080fe400020f16ff */
[----:B------:R-:W3:Y:S04]  /*10ae0*/  LDL.LU R10, [R1+0x325c] ;  /* 0x00325c00010a7983 */ /* 0x000ee80000300800 */
[----:B------:R1:W-:Y:S01]  /*10af0*/  STL.64 [R1+0x2050], R4 ;  /* 0x0020500401007387 */ /* 0x0003e20000100a00 */
[-C--:B------:R-:W-:Y:S02]  /*10b00*/  LEA R8, P0, R11, R19.reuse, 0x2 ;  /* 0x000000130b087211 */ /* 0x080fe400078010ff */
[----:B-1----:R-:W-:Y:S01]  /*10b10*/  LEA R4, P4, R3, R19, 0x2 ;  /* 0x0000001303047211 */ /* 0x002fe200078810ff */
[----:B------:R-:W-:Y:S01]  /*10b20*/  IMAD.MOV.U32 R5, RZ, RZ, R3 ;  /* 0x000000ffff057224 */ /* 0x000fe200078e0003 */
[----:B------:R-:W-:-:S02]  /*10b30*/  LEA.HI.X.SX32 R3, R20, R18, 0x2, P3 ;  /* 0x0000001214037211 */ /* 0x000fc400018f16ff */
[----:B------:R-:W3:Y:S01]  /*10b40*/  LDL.LU R20, [R1+0x3258] ;  /* 0x0032580001147983 */ /* 0x000ee20000300800 */
[----:B------:R-:W-:-:S03]  /*10b50*/  LEA.HI.X.SX32 R9, R11, R18, 0x2, P0 ;  /* 0x000000120b097211 */ /* 0x000fc600000f16ff */
[----:B------:R-:W-:Y:S04]  /*10b60*/  STL.64 [R1+0x2070], R2 ;  /* 0x0020700201007387 */ /* 0x000fe80000100a00 */
[----:B------:R-:W3:Y:S04]  /*10b70*/  LDL.LU R11, [R1+0x3254] ;  /* 0x00325400010b7983 */ /* 0x000ee80000300800 */
[----:B------:R-:W-:Y:S01]  /*10b80*/  STL.64 [R1+0x2090], R8 ;  /* 0x0020900801007387 */ /* 0x000fe20000100a00 */
[----:B--2---:R-:W-:-:S04]  /*10b90*/  LEA R6, P2, R13, R19, 0x2 ;  /* 0x000000130d067211 */ /* 0x004fc800078410ff */
[-C--:B------:R-:W-:Y:S02]  /*10ba0*/  LEA.HI.X.SX32 R7, R13, R18.reuse, 0x2, P2 ;  /* 0x000000120d077211 */ /* 0x080fe400010f16ff */
[----:B------:R-:W2:Y:S01]  /*10bb0*/  LDL.LU R13, [R1+0x3250] ;  /* 0x00325000010d7983 */ /* 0x000ea20000300800 */
[-C--:B------:R-:W-:Y:S02]  /*10bc0*/  LEA.HI.X.SX32 R17, R17, R18.reuse, 0x2, P5 ;  /* 0x0000001211117211 */ /* 0x080fe400028f16ff */
[----:B------:R-:W-:Y:S01]  /*10bd0*/  LEA.HI.X.SX32 R5, R5, R18, 0x2, P4 ;  /* 0x0000001205057211 */ /* 0x000fe200020f16ff */
[----:B------:R4:W-:Y:S04]  /*10be0*/  STL.64 [R1+0x20b0], R6 ;  /* 0x0020b00601007387 */ /* 0x0009e80000100a00 */
[----:B------:R-:W-:Y:S04]  /*10bf0*/  STL.64 [R1+0x20d0], R16 ;  /* 0x0020d01001007387 */ /* 0x000fe80000100a00 */
[----:B------:R1:W-:Y:S01]  /*10c00*/  STL.64 [R1+0x20f0], R4 ;  /* 0x0020f00401007387 */ /* 0x0003e20000100a00 */
[----:B----4-:R-:W-:-:S02]  /*10c10*/  LEA R6, P2, R0, R19, 0x2 ;  /* 0x0000001300067211 */ /* 0x010fc400078410ff */
[----:B---3--:R-:W-:-:S04]  /*10c20*/  LEA R2, P3, R15, R19, 0x2 ;  /* 0x000000130f027211 */ /* 0x008fc800078610ff */
[-C--:B------:R-:W-:Y:S02]  /*10c30*/  LEA.HI.X.SX32 R3, R15, R18.reuse, 0x2, P3 ;  /* 0x000000120f037211 */ /* 0x080fe400018f16ff */
[----:B------:R-:W-:Y:S02]  /*10c40*/  LEA.HI.X.SX32 R7, R0, R18, 0x2, P2 ;  /* 0x0000001200077211 */ /* 0x000fe400010f16ff */
[-C--:B-1----:R-:W-:Y:S01]  /*10c50*/  LEA R4, P4, R21, R19.reuse, 0x2 ;  /* 0x0000001315047211 */ /* 0x082fe200078810ff */
[----:B------:R1:W-:Y:S01]  /*10c60*/  STL.64 [R1+0x2110], R2 ;  /* 0x0021100201007387 */ /* 0x0003e20000100a00 */
[----:B------:R-:W-:-:S04]  /*10c70*/  LEA R8, P0, R10, R19, 0x2 ;  /* 0x000000130a087211 */ /* 0x000fc800078010ff */
[-C--:B------:R-:W-:Y:S02]  /*10c80*/  LEA.HI.X.SX32 R9, R10, R18.reuse, 0x2, P0 ;  /* 0x000000120a097211 */ /* 0x080fe400000f16ff */
[-C--:B------:R-:W-:Y:S02]  /*10c90*/  LEA R10, P0, R23, R19.reuse, 0x2 ;  /* 0x00000013170a7211 */ /* 0x080fe400078010ff */
[-C--:B-1----:R-:W-:Y:S01]  /*10ca0*/  LEA R2, P3, R22, R19.reuse, 0x2 ;  /* 0x0000001316027211 */ /* 0x082fe200078610ff */
[----:B------:R1:W-:Y:S01]  /*10cb0*/  STL.64 [R1+0x2130], R8 ;  /* 0x0021300801007387 */ /* 0x0003e20000100a00 */
[-C--:B------:R-:W-:Y:S01]  /*10cc0*/  LEA.HI.X.SX32 R5, R21, R18.reuse, 0x2, P4 ;  /* 0x0000001215057211 */ /* 0x080fe200020f16ff */
[----:B------:R-:W-:Y:S01]  /*10cd0*/  IMAD.MOV.U32 R0, RZ, RZ, R14 ;  /* 0x000000ffff007224 */ /* 0x000fe200078e000e */
[CC--:B------:R-:W-:Y:S01]  /*10ce0*/  LEA R16, P5, R20.reuse, R19.reuse, 0x2 ;  /* 0x0000001314107211 */ /* 0x0c0fe200078a10ff */
[----:B-1----:R-:W3:Y:S03]  /*10cf0*/  LDL.LU.64 R8, [R1+0x3248] ;  /* 0x0032480001087983 */ /* 0x002ee60000300a00 */
[----:B------:R-:W-:Y:S01]  /*10d00*/  LEA.HI.X.SX32 R17, R20, R18, 0x2, P5 ;  /* 0x0000001214117211 */ /* 0x000fe200028f16ff */
[----:B------:R1:W-:Y:S01]  /*10d10*/  STL.64 [R1+0x2150], R6 ;  /* 0x0021500601007387 */ /* 0x0003e20000100a00 */
[----:B------:R-:W-:-:S02]  /*10d20*/  LEA R14, P2, R24, R19, 0x2 ;  /* 0x00000013180e7211 */ /* 0x000fc400078410ff */
[-C--:B------:R-:W-:Y:S01]  /*10d30*/  LEA.HI.X.SX32 R3, R22, R18.reuse, 0x2, P3 ;  /* 0x0000001216037211 */ /* 0x080fe200018f16ff */
[----:B------:R-:W-:Y:S01]  /*10d40*/  IMAD.MOV.U32 R21, RZ, RZ, R11 ;  /* 0x000000ffff157224 */ /* 0x000fe200078e000b */
[----:B------:R-:W-:Y:S01]  /*10d50*/  LEA.HI.X.SX32 R21, R23, R18, 0x2, P0 ;  /* 0x0000001217157211 */ /* 0x000fe200000f16ff */
[----:B------:R-:W-:Y:S02]  /*10d60*/  IMAD.MOV.U32 R20, RZ, RZ, R10 ;  /* 0x000000ffff147224 */ /* 0x000fe400078e000a */
[----:B------:R-:W-:Y:S01]  /*10d70*/  IMAD.MOV.U32 R22, RZ, RZ, R12 ;  /* 0x000000ffff167224 */ /* 0x000fe200078e000c */
[----:B-1----:R-:W4:Y:S04]  /*10d80*/  LDL.LU.64 R6, [R1+0x3240] ;  /* 0x0032400001067983 */ /* 0x002f280000300a00 */
[----:B------:R1:W-:Y:S01]  /*10d90*/  STL [R1+0x21d0], R10 ;  /* 0x0021d00a01007387 */ /* 0x0003e20000100800 */
[----:B------:R-:W-:-:S03]  /*10da0*/  LEA R12, P3, R27, R19, 0x2 ;  /* 0x000000131b0c7211 */ /* 0x000fc600078610ff */
[----:B------:R1:W-:Y:S01]  /*10db0*/  STL.64 [R1+0x2170], R16 ;  /* 0x0021701001007387 */ /* 0x0003e20000100a00 */
[----:B------:R-:W-:-:S03]  /*10dc0*/  LEA.HI.X.SX32 R15, R24, R18, 0x2, P2 ;  /* 0x00000012180f7211 */ /* 0x000fc600010f16ff */
[----:B------:R1:W-:Y:S02]  /*10dd0*/  STL.64 [R1+0x2190], R4 ;  /* 0x0021900401007387 */ /* 0x0003e40000100a00 */
[CC--:B-1----:R-:W-:Y:S02]  /*10de0*/  LEA R10, P4, R26.reuse, R19.reuse, 0x2 ;  /* 0x000000131a0a7211 */ /* 0x0c2fe400078810ff */
[C---:B------:R-:W-:Y:S01]  /*10df0*/  LEA R16, P5, R25.reuse, R19, 0x2 ;  /* 0x0000001319107211 */ /* 0x040fe200078a10ff */
[----:B------:R-:W4:Y:S03]  /*10e00*/  LDL.LU.64 R4, [R1+0x3238] ;  /* 0x0032380001047983 */ /* 0x000f260000300a00 */
[-C--:B------:R-:W-:Y:S01]  /*10e10*/  LEA.HI.X.SX32 R17, R25, R18.reuse, 0x2, P5 ;  /* 0x0000001219117211 */ /* 0x080fe200028f16ff */
[----:B------:R1:W-:Y:S01]  /*10e20*/  STL.64 [R1+0x21b0], R2 ;  /* 0x0021b00201007387 */ /* 0x0003e20000100a00 */
[----:B------:R-:W-:-:S02]  /*10e30*/  LEA.HI.X.SX32 R11, R26, R18, 0x2, P4 ;  /* 0x000000121a0b7211 */ /* 0x000fc400020f16ff */
[C---:B------:R-:W-:Y:S01]  /*10e40*/  LEA R20, P0, R28.reuse, R19, 0x2 ;  /* 0x000000131c147211 */ /* 0x040fe200078010ff */
[----:B------:R-:W-:Y:S01]  /*10e50*/  IMAD.MOV.U32 R24, RZ, RZ, R12 ;  /* 0x000000ffff187224 */ /* 0x000fe200078e000c */
[----:B-1----:R-:W4:Y:S04]  /*10e60*/  LDL.LU.64 R2, [R1+0x3230] ;  /* 0x0032300001027983 */ /* 0x002f280000300a00 */
[----:B------:R1:W-:Y:S04]  /*10e70*/  STL [R1+0x21d4], R21 ;  /* 0x0021d41501007387 */ /* 0x0003e80000100800 */
[----:B------:R1:W-:Y:S04]  /*10e80*/  STL [R1+0x2250], R12 ;  /* 0x0022500c01007387 */ /* 0x0003e80000100800 */
[----:B------:R1:W-:Y:S04]  /*10e90*/  STL.64 [R1+0x21f0], R14 ;  /* 0x0021f00e01007387 */ /* 0x0003e80000100a00 */
[----:B------:R1:W-:Y:S02]  /*10ea0*/  STL.64 [R1+0x2210], R16 ;  /* 0x0022101001007387 */ /* 0x0003e40000100a00 */
[----:B-1----:R-:W-:-:S02]  /*10eb0*/  LEA.HI.X.SX32 R21, R28, R18, 0x2, P0 ;  /* 0x000000121c157211 */ /* 0x002fc400000f16ff */
[-C--:B------:R-:W-:Y:S02]  /*10ec0*/  LEA R12, P5, R30, R19.reuse, 0x2 ;  /* 0x000000131e0c7211 */ /* 0x080fe400078a10ff */
[CC--:B------:R-:W-:Y:S01]  /*10ed0*/  LEA R14, P2, R29.reuse, R19.reuse, 0x2 ;  /* 0x000000131d0e7211 */ /* 0x0c0fe200078410ff */
[----:B------:R-:W3:Y:S03]  /*10ee0*/  LDL.LU.64 R16, [R1+0x3228] ;  /* 0x0032280001107983 */ /* 0x000ee60000300a00 */
[----:B------:R-:W-:Y:S01]  /*10ef0*/  LEA.HI.X.SX32 R15, R29, R18, 0x2, P2 ;  /* 0x000000121d0f7211 */ /* 0x000fe200010f16ff */
[----:B------:R1:W-:Y:S02]  /*10f00*/  STL.64 [R1+0x2230], R10 ;  /* 0x0022300a01007387 */ /* 0x0003e40000100a00 */
[----:B-1----:R-:W-:-:S04]  /*10f10*/  LEA R10, P4, R31, R19, 0x2 ;  /* 0x000000131f0a7211 */ /* 0x002fc800078810ff */
[-C--:B------:R-:W-:Y:S01]  /*10f20*/  LEA.HI.X.SX32 R11, R31, R18.reuse, 0x2, P4 ;  /* 0x000000121f0b7211 */ /* 0x080fe200020f16ff */
[----:B--2---:R-:W-:Y:S01]  /*10f30*/  IMAD.MOV.U32 R25, RZ, RZ, R13 ;  /* 0x000000ffff197224 */ /* 0x004fe200078e000d */
[-C--:B------:R-:W-:Y:S02]  /*10f40*/  LEA.HI.X.SX32 R25, R27, R18.reuse, 0x2, P3 ;  /* 0x000000121b197211 */ /* 0x080fe400018f16ff */
[-C--:B------:R-:W-:Y:S02]  /*10f50*/  LEA.HI.X.SX32 R13, R30, R18.reuse, 0x2, P5 ;  /* 0x000000121e0d7211 */ /* 0x080fe400028f16ff */
[C---:B------:R-:W-:Y:S01]  /*10f60*/  LEA R24, P3, R32.reuse, R19, 0x2 ;  /* 0x0000001320187211 */ /* 0x040fe200078610ff */
[----:B------:R1:W-:Y:S04]  /*10f70*/  STL [R1+0x2254], R25 ;  /* 0x0022541901007387 */ /* 0x0003e80000100800 */
[----:B------:R2:W-:Y:S04]  /*10f80*/  STL.64 [R1+0x2270], R20 ;  /* 0x0022701401007387 */ /* 0x0005e80000100a00 */
[----:B------:R2:W-:Y:S01]  /*10f90*/  STL.64 [R1+0x2290], R14 ;  /* 0x0022900e01007387 */ /* 0x0005e20000100a00 */
[----:B-1----:R-:W-:-:S03]  /*10fa0*/  LEA.HI.X.SX32 R25, R32, R18, 0x2, P3 ;  /* 0x0000001220197211 */ /* 0x002fc600018f16ff */
[----:B------:R1:W-:Y:S01]  /*10fb0*/  STL.64 [R1+0x22b0], R12 ;  /* 0x0022b00c01007387 */ /* 0x0003e20000100a00 */
[----:B--2---:R-:W-:-:S03]  /*10fc0*/  LEA R20, P0, R33, R19, 0x2 ;  /* 0x0000001321147211 */ /* 0x004fc600078010ff */
[----:B------:R2:W-:Y:S01]  /*10fd0*/  STL.64 [R1+0x22d0], R10 ;  /* 0x0022d00a01007387 */ /* 0x0005e20000100a00 */
[CC--:B------:R-:W-:Y:S02]  /*10fe0*/  LEA R14, P2, R34.reuse, R19.reuse, 0x2 ;  /* 0x00000013220e7211 */ /* 0x0c0fe400078410ff */
[-C--:B------:R-:W-:Y:S02]  /*10ff0*/  LEA.HI.X.SX32 R21, R33, R18.reuse, 0x2, P0 ;  /* 0x0000001221157211 */ /* 0x080fe400000f16ff */
[CC--:B-1----:R-:W-:Y:S02]  /*11000*/  LEA R12, P5, R35.reuse, R19.reuse, 0x2 ;  /* 0x00000013230c7211 */ /* 0x0c2fe400078a10ff */
[-C--:B------:R-:W-:Y:S02]  /*11010*/  LEA.HI.X.SX32 R15, R34, R18.reuse, 0x2, P2 ;  /* 0x00000012220f7211 */ /* 0x080fe400010f16ff */
[----:B--2---:R-:W-:Y:S01]  /*11020*/  LEA R10, P4, R36, R19, 0x2 ;  /* 0x00000013240a7211 */ /* 0x004fe200078810ff */
[----:B------:R1:W-:Y:S01]  /*11030*/  STL.64 [R1+0x22f0], R24 ;  /* 0x0022f01801007387 */ /* 0x0003e20000100a00 */
[----:B------:R-:W-:-:S02]  /*11040*/  LEA.HI.X.SX32 R13, R35, R18, 0x2, P5 ;  /* 0x00000012230d7211 */ /* 0x000fc400028f16ff */
[----:B------:R-:W-:Y:S01]  /*11050*/  LEA.HI.X.SX32 R11, R36, R18, 0x2, P4 ;  /* 0x00000012240b7211 */ /* 0x000fe200020f16ff */
[----:B------:R2:W-:Y:S04]  /*11060*/  STL.64 [R1+0x2310], R20 ;  /* 0x0023101401007387 */ /* 0x0005e80000100a00 */
[----:B------:R2:W-:Y:S01]  /*11070*/  STL.64 [R1+0x2330], R14 ;  /* 0x0023300e01007387 */ /* 0x0005e20000100a00 */
[----:B-1----:R-:W-:-:S03]  /*11080*/  LEA R24, P3, R37, R19, 0x2 ;  /* 0x0000001325187211 */ /* 0x002fc600078610ff */
[----:B------:R1:W-:Y:S01]  /*11090*/  STL.64 [R1+0x2350], R12 ;  /* 0x0023500c01007387 */ /* 0x0003e20000100a00 */
[----:B--2---:R-:W-:-:S03]  /*110a0*/  LEA R20, P0, R38, R19, 0x2 ;  /* 0x0000001326147211 */ /* 0x004fc600078010ff */
[----:B------:R2:W-:Y:S01]  /*110b0*/  STL.64 [R1+0x2370], R10 ;  /* 0x0023700a01007387 */ /* 0x0005e20000100a00 */
[-C--:B------:R-:W-:Y:S02]  /*110c0*/  LEA.HI.X.SX32 R25, R37, R18.reuse, 0x2, P3 ;  /* 0x0000001225197211 */ /* 0x080fe400018f16ff */
        /* <DEDUP_REMOVED lines=30> */
[CC--:B----4-:R-:W-:Y:S02]  /*112b0*/  LEA R14, P2, R49.reuse, R19.reuse, 0x2 ;  /* 0x00000013310e7211 */ /* 0x0d0fe400078410ff */
        /* <DEDUP_REMOVED lines=9> */
[----:B-1----:R-:W-:Y:S01]  /*11350*/  IMAD.MOV.U32 R24, RZ, RZ, R22 ;  /* 0x000000ffff187224 */ /* 0x002fe200078e0016 */
[-C--:B------:R-:W-:Y:S02]  /*11360*/  LEA R22, P3, R52, R19.reuse, 0x2 ;  /* 0x0000001334167211 */ /* 0x080fe400078610ff */
[----:B------:R1:W-:Y:S01]  /*11370*/  STL.64 [R1+0x2d30], R12 ;  /* 0x002d300c01007387 */ /* 0x0003e20000100a00 */
[----:B--2---:R-:W-:-:S03]  /*11380*/  LEA R20, P0, R53, R19, 0x2 ;  /* 0x0000001335147211 */ /* 0x004fc600078010ff */
[----:B------:R2:W-:Y:S01]  /*11390*/  STL.64 [R1+0x2d40], R10 ;  /* 0x002d400a01007387 */ /* 0x0005e20000100a00 */
[-C--:B----4-:R-:W-:Y:S02]  /*113a0*/  LEA R14, P2, R54, R19.reuse, 0x2 ;  /* 0x00000013360e7211 */ /* 0x090fe400078410ff */
[-C--:B------:R-:W-:Y:S02]  /*113b0*/  LEA.HI.X.SX32 R23, R52, R18.reuse, 0x2, P3 ;  /* 0x0000001234177211 */ /* 0x080fe400018f16ff */
        /* <DEDUP_REMOVED lines=67> */
[----:B------:R2:W-:Y:S01]  /*117f0*/  STL.64 [R1+0x1f40], R20 ;  /* 0x001f401401007387 */ /* 0x0005e20000100a00 */
[----:B-1----:R-:W-:-:S03]  /*11800*/  LEA R22, P3, R75, R19, 0x2 ;  /* 0x000000134b167211 */ /* 0x002fc600078610ff */
[----:B------:R1:W-:Y:S01]  /*11810*/  STL.64 [R1+0x1f58], R14 ;  /* 0x001f580e01007387 */ /* 0x0003e20000100a00 */
[----:B------:R-:W-:Y:S02]  /*11820*/  IMAD R211, R211, UR18, RZ ;  /* 0x00000012d3d37c24 */ /* 0x000fe4000f8e02ff */
[----:B------:R-:W-:Y:S01]  /*11830*/  IMAD R213, R213, UR20, RZ ;  /* 0x00000014d5d57c24 */ /* 0x000fe2000f8e02ff */
[----:B--2---:R-:W-:Y:S01]  /*11840*/  LEA R20, P0, R76, R19, 0x2 ;  /* 0x000000134c147211 */ /* 0x004fe200078010ff */
[----:B------:R2:W-:Y:S01]  /*11850*/  STL.64 [R1+0x1f78], R12 ;  /* 0x001f780c01007387 */ /* 0x0005e20000100a00 */
[-C--:B------:R-:W-:Y:S01]  /*11860*/  LEA.HI.X.SX32 R23, R75, R18.reuse, 0x2, P3 ;  /* 0x000000124b177211 */ /* 0x080fe200018f16ff */
[----:B------:R-:W-:Y:S01]  /*11870*/  IMAD R214, R214, UR21, RZ ;  /* 0x00000015d6d67c24 */ /* 0x000fe2000f8e02ff */
[----:B------:R-:W-:Y:S01]  /*11880*/  LEA.HI.X.SX32 R21, R76, R18, 0x2, P0 ;  /* 0x000000124c157211 */ /* 0x000fe200000f16ff */
[----:B------:R4:W-:Y:S01]  /*11890*/  STL.64 [R1+0x1f98], R10 ;  /* 0x001f980a01007387 */ /* 0x0009e20000100a00 */
[----:B------:R-:W-:-:S02]  /*118a0*/  IMAD R215, R215, UR22, RZ ;  /* 0x00000016d7d77c24 */ /* 0x000fc4000f8e02ff */
[----:B------:R-:W-:Y:S01]  /*118b0*/  IMAD R216, R216, UR23, RZ ;  /* 0x00000017d8d87c24 */ /* 0x000fe2000f8e02ff */
[-C--:B-1----:R-:W-:Y:S01]  /*118c0*/  LEA R14, P2, R77, R19.reuse, 0x2 ;  /* 0x000000134d0e7211 */ /* 0x082fe200078410ff */
[----:B------:R-:W-:Y:S02]  /*118d0*/  IMAD R217, R217, UR24, RZ ;  /* 0x00000018d9d97c24 */ /* 0x000fe4000f8e02ff */
[----:B------:R-:W-:Y:S01]  /*118e0*/  IMAD R219, R219, UR26, RZ ;  /* 0x0000001adbdb7c24 */ /* 0x000fe2000f8e02ff */
[-C--:B--2---:R-:W-:Y:S01]  /*118f0*/  LEA R12, P5, R78, R19.reuse, 0x2 ;  /* 0x000000134e0c7211 */ /* 0x084fe200078a10ff */
[----:B------:R-:W-:Y:S01]  /*11900*/  IMAD R224, R224, UR31, RZ ;  /* 0x0000001fe0e07c24 */ /* 0x000fe2000f8e02ff */
[-C--:B------:R-:W-:Y:S01]  /*11910*/  LEA.HI.X.SX32 R15, R77, R18.reuse, 0x2, P2 ;  /* 0x000000124d0f7211 */ /* 0x080fe200010f16ff */
[----:B------:R-:W-:Y:S01]  /*11920*/  IMAD R225, R225, UR32, RZ ;  /* 0x00000020e1e17c24 */ /* 0x000fe2000f8e02ff */
[C---:B----4-:R-:W-:Y:S01]  /*11930*/  LEA R10, P4, R79.reuse, R19, 0x2 ;  /* 0x000000134f0a7211 */ /* 0x050fe200078810ff */
[----:B------:R1:W-:Y:S01]  /*11940*/  STL.64 [R1+0x1fb8], R22 ;  /* 0x001fb81601007387 */ /* 0x0003e20000100a00 */
[-C--:B------:R-:W-:Y:S01]  /*11950*/  LEA.HI.X.SX32 R13, R78, R18.reuse, 0x2, P5 ;  /* 0x000000124e0d7211 */ /* 0x080fe200028f16ff */
[----:B------:R-:W-:Y:S01]  /*11960*/  IMAD R226, R226, UR33, RZ ;  /* 0x00000021e2e27c24 */ /* 0x000fe2000f8e02ff */
[----:B------:R-:W-:Y:S01]  /*11970*/  LEA.HI.X.SX32 R11, R79, R18, 0x2, P4 ;  /* 0x000000124f0b7211 */ /* 0x000fe200020f16ff */
[----:B------:R2:W-:Y:S01]  /*11980*/  STL.64 [R1+0x1fd8], R20 ;  /* 0x001fd81401007387 */ /* 0x0005e20000100a00 */
[----:B------:R-:W-:-:S02]  /*11990*/  IMAD R227, R227, UR34, RZ ;  /* 0x00000022e3e37c24 */ /* 0x000fc4000f8e02ff */
[----:B------:R-:W-:Y:S01]  /*119a0*/  IMAD R228, R228, UR35, RZ ;  /* 0x00000023e4e47c24 */ /* 0x000fe2000f8e02ff */
[----:B------:R4:W-:Y:S01]  /*119b0*/  STL.64 [R1+0x1ff8], R14 ;  /* 0x001ff80e01007387 */ /* 0x0009e20000100a00 */
[----:B------:R-:W-:Y:S02]  /*119c0*/  IMAD R229, R229, UR36, RZ ;  /* 0x00000024e5e57c24 */ /* 0x000fe4000f8e02ff */
[----:B------:R-:W-:Y:S01]  /*119d0*/  IMAD R230, R230, UR37, RZ ;  /* 0x00000025e6e67c24 */ /* 0x000fe2000f8e02ff */
[CC--:B-1----:R-:W-:Y:S01]  /*119e0*/  LEA R22, P3, R80.reuse, R19.reuse, 0x2 ;  /* 0x0000001350167211 */ /* 0x0c2fe200078610ff */
[----:B------:R1:W-:Y:S01]  /*119f0*/  STL.64 [R1+0x2018], R12 ;  /* 0x0020180c01007387 */ /* 0x0003e20000100a00 */
[----:B------:R-:W-:Y:S01]  /*11a00*/  IMAD R231, R231, UR38, RZ ;  /* 0x00000026e7e77c24 */ /* 0x000fe2000f8e02ff */
[----:B------:R-:W-:Y:S01]  /*11a10*/  USEL UR4, URZ, 0x4, !UP0 ;  /* 0x000000043f047887 */ /* 0x000fe2000c000000 */
[-C--:B--2---:R-:W-:Y:S01]  /*11a20*/  LEA R20, P0, R81, R19.reuse, 0x2 ;  /* 0x0000001351147211 */ /* 0x084fe200078010ff */
[----:B------:R2:W-:Y:S01]  /*11a30*/  STL.64 [R1+0x2038], R10 ;  /* 0x0020380a01007387 */ /* 0x0005e20000100a00 */
[-C--:B------:R-:W-:Y:S01]  /*11a40*/  LEA.HI.X.SX32 R23, R80, R18.reuse, 0x2, P3 ;  /* 0x0000001250177211 */ /* 0x080fe200018f16ff */
[----:B------:R-:W-:Y:S01]  /*11a50*/  IMAD R232, R232, UR39, RZ ;  /* 0x00000027e8e87c24 */ /* 0x000fe2000f8e02ff */
[-C--:B----4-:R-:W-:Y:S01]  /*11a60*/  LEA R14, P2, R82, R19.reuse, 0x2 ;  /* 0x00000013520e7211 */ /* 0x090fe200078410ff */
[----:B------:R-:W-:Y:S01]  /*11a70*/  IMAD R233, R233, UR40, RZ ;  /* 0x00000028e9e97c24 */ /* 0x000fe2000f8e02ff */
[----:B------:R-:W-:Y:S01]  /*11a80*/  LEA.HI.X.SX32 R21, R81, R18, 0x2, P0 ;  /* 0x0000001251157211 */ /* 0x000fe200000f16ff */
[----:B------:R-:W-:Y:S01]  /*11a90*/  IMAD R234, R234, UR41, RZ ;  /* 0x00000029eaea7c24 */ /* 0x000fe2000f8e02ff */
[----:B------:R-:W4:Y:S01]  /*11aa0*/  S2UR UR61, SR_CgaCtaId ;  /* 0x00000000003d79c3 */ /* 0x000f220000008800 */
[----:B-1----:R-:W-:-:S02]  /*11ab0*/  LEA R12, P5, R83, R19, 0x2 ;  /* 0x00000013530c7211 */ /* 0x002fc400078a10ff */
[-C--:B------:R-:W-:Y:S02]  /*11ac0*/  LEA.HI.X.SX32 R15, R82, R18.reuse, 0x2, P2 ;  /* 0x00000012520f7211 */ /* 0x080fe400010f16ff */
[CC--:B--2---:R-:W-:Y:S01]  /*11ad0*/  LEA R10, P4, R84.reuse, R19.reuse, 0x2 ;  /* 0x00000013540a7211 */ /* 0x0c4fe200078810ff */
[----:B------:R1:W-:Y:S01]  /*11ae0*/  STL.64 [R1+0x2058], R22 ;  /* 0x0020581601007387 */ /* 0x0003e20000100a00 */
[-C--:B------:R-:W-:Y:S01]  /*11af0*/  LEA.HI.X.SX32 R13, R83, R18.reuse, 0x2, P5 ;  /* 0x00000012530d7211 */ /* 0x080fe200028f16ff */
[----:B------:R-:W-:Y:S01]  /*11b00*/  IMAD R235, R235, UR42, RZ ;  /* 0x0000002aebeb7c24 */ /* 0x000fe2000f8e02ff */
[----:B------:R-:W-:Y:S01]  /*11b10*/  LEA.HI.X.SX32 R11, R84, R18, 0x2, P4 ;  /* 0x00000012540b7211 */ /* 0x000fe200020f16ff */
[----:B------:R2:W-:Y:S01]  /*11b20*/  STL.64 [R1+0x2078], R20 ;  /* 0x0020781401007387 */ /* 0x0005e20000100a00 */
[----:B------:R-:W-:Y:S01]  /*11b30*/  IMAD R236, R236, UR43, RZ ;  /* 0x0000002becec7c24 */ /* 0x000fe2000f8e02ff */
[----:B------:R-:W3:Y:S02]  /*11b40*/  LDC R74, c[0x0][0x230] ;  /* 0x00008c00ff4a7b82 */ /* 0x000ee40000000800 */
[----:B------:R4:W-:Y:S01]  /*11b50*/  STL.64 [R1+0x2098], R14 ;  /* 0x0020980e01007387 */ /* 0x0009e20000100a00 */
[----:B-1----:R-:W-:-:S03]  /*11b60*/  LEA R22, P3, R86, R19, 0x2 ;  /* 0x0000001356167211 */ /* 0x002fc600078610ff */
[----:B------:R1:W-:Y:S01]  /*11b70*/  STL.64 [R1+0x20b8], R12 ;  /* 0x0020b80c01007387 */ /* 0x0003e20000100a00 */
[----:B------:R-:W-:Y:S01]  /*11b80*/  IMAD R238, R238, UR45, RZ ;  /* 0x0000002deeee7c24 */ /* 0x000fe2000f8e02ff */
[----:B------:R-:W3:Y:S01]  /*11b90*/  LDC R75, c[0x0][0x230] ;  /* 0x00008c00ff4b7b82 */ /* 0x000ee20000000800 */
[-C--:B--2---:R-:W-:Y:S01]  /*11ba0*/  LEA R20, P0, R85, R19.reuse, 0x2 ;  /* 0x0000001355147211 */ /* 0x084fe200078010ff */
[----:B------:R2:W-:Y:S01]  /*11bb0*/  STL.64 [R1+0x20d8], R10 ;  /* 0x0020d80a01007387 */ /* 0x0005e20000100a00 */
[-C--:B------:R-:W-:Y:S02]  /*11bc0*/  LEA.HI.X.SX32 R23, R86, R18.reuse, 0x2, P3 ;  /* 0x0000001256177211 */ /* 0x080fe400018f16ff */
[-C--:B----4-:R-:W-:Y:S02]  /*11bd0*/  LEA R14, P2, R89, R19.reuse, 0x2 ;  /* 0x00000013590e7211 */ /* 0x090fe400078410ff */
[----:B------:R-:W-:Y:S01]  /*11be0*/  LEA.HI.X.SX32 R21, R85, R18, 0x2, P0 ;  /* 0x0000001255157211 */ /* 0x000fe200000f16ff */
[----:B------:R-:W-:Y:S01]  /*11bf0*/  IMAD R239, R239, UR46, RZ ;  /* 0x0000002eefef7c24 */ /* 0x000fe2000f8e02ff */
[----:B------:R-:W4:Y:S01]  /*11c00*/  LDC R76, c[0x0][0x230] ;  /* 0x00008c00ff4c7b82 */ /* 0x000f220000000800 */
[----:B-1----:R-:W-:-:S02]  /*11c10*/  LEA R12, P5, R93, R19, 0x2 ;  /* 0x000000135d0c7211 */ /* 0x002fc400078a10ff */
[-C--:B------:R-:W-:Y:S02]  /*11c20*/  LEA.HI.X.SX32 R15, R89, R18.reuse, 0x2, P2 ;  /* 0x00000012590f7211 */ /* 0x080fe400010f16ff */
[-C--:B--2---:R-:W-:Y:S01]  /*11c30*/  LEA R10, P4, R97, R19.reuse, 0x2 ;  /* 0x00000013610a7211 */ /* 0x084fe200078810ff */
[----:B------:R1:W-:Y:S01]  /*11c40*/  STL.64 [R1+0x20f8], R22 ;  /* 0x0020f81601007387 */ /* 0x0003e20000100a00 */
[-C--:B------:R-:W-:Y:S01]  /*11c50*/  LEA.HI.X.SX32 R13, R93, R18.reuse, 0x2, P5 ;  /* 0x000000125d0d7211 */ /* 0x080fe200028f16ff */
[----:B------:R-:W-:Y:S01]  /*11c60*/  IMAD R240, R240, UR47, RZ ;  /* 0x0000002ff0f07c24 */ /* 0x000fe2000f8e02ff */
[----:B------:R-:W-:Y:S01]  /*11c70*/  LEA.HI.X.SX32 R11, R97, R18, 0x2, P4 ;  /* 0x00000012610b7211 */ /* 0x000fe200020f16ff */
[----:B------:R2:W-:Y:S01]  /*11c80*/  STL.64 [R1+0x2118], R20 ;  /* 0x0021181401007387 */ /* 0x0005e20000100a00 */
[----:B------:R-:W-:Y:S01]  /*11c90*/  IMAD R241, R241, UR48, RZ ;  /* 0x00000030f1f17c24 */ /* 0x000fe2000f8e02ff */
[----:B------:R-:W4:Y:S02]  /*11ca0*/  LDC R77, c[0x0][0x230] ;  /* 0x00008c00ff4d7b82 */ /* 0x000f240000000800 */
[----:B------:R2:W-:Y:S01]  /*11cb0*/  STL.64 [R1+0x2138], R14 ;  /* 0x0021380e01007387 */ /* 0x0005e20000100a00 */
[----:B-1----:R-:W-:-:S03]  /*11cc0*/  LEA R22, P3, R101, R19, 0x2 ;  /* 0x0000001365167211 */ /* 0x002fc600078610ff */
[----:B------:R1:W-:Y:S01]  /*11cd0*/  STL.64 [R1+0x2158], R12 ;  /* 0x0021580c01007387 */ /* 0x0003e20000100a00 */
[----:B--2---:R-:W-:-:S03]  /*11ce0*/  LEA R20, P0, R105, R19, 0x2 ;  /* 0x0000001369147211 */ /* 0x004fc600078010ff */
[----:B------:R2:W-:Y:S01]  /*11cf0*/  STL.64 [R1+0x2178], R10 ;  /* 0x0021780a01007387 */ /* 0x0005e20000100a00 */
[-C--:B------:R-:W-:Y:S02]  /*11d00*/  LEA.HI.X.SX32 R23, R101, R18.reuse, 0x2, P3 ;  /* 0x0000001265177211 */ /* 0x080fe400018f16ff */
[-C--:B------:R-:W-:Y:S02]  /*11d10*/  LEA R14, P2, R109, R19.reuse, 0x2 ;  /* 0x000000136d0e7211 */ /* 0x080fe400078410ff */
[-C--:B------:R-:W-:Y:S02]  /*11d20*/  LEA.HI.X.SX32 R21, R105, R18.reuse, 0x2, P0 ;  /* 0x0000001269157211 */ /* 0x080fe400000f16ff */
[-C--:B-1----:R-:W-:Y:S02]  /*11d30*/  LEA R12, P5, R87, R19.reuse, 0x2 ;  /* 0x00000013570c7211 */ /* 0x082fe400078a10ff */
        /* <DEDUP_REMOVED lines=12> */
[-C--:B---3--:R-:W-:Y:S02]  /*11e00*/  LEA R14, P2, R92, R19.reuse, 0x2 ;  /* 0x000000135c0e7211 */ /* 0x088fe400078410ff */
        /* <DEDUP_REMOVED lines=14> */
[CC--:B---3--:R-:W-:Y:S02]  /*11ef0*/  LEA R14, P2, R99.reuse, R19.reuse, 0x2 ;  /* 0x00000013630e7211 */ /* 0x0c8fe400078410ff */
        /* <DEDUP_REMOVED lines=257> */
[----:B------:R-:W-:Y:S02]  /*12f10*/  LEA.HI.X.SX32 R15, R184, R18, 0x2, P2 ;  /* 0x00000012b80f7211 */ /* 0x000fe400010f16ff */
[----:B--2---:R-:W-:-:S02]  /*12f20*/  LEA R10, P4, R187, R19, 0x2 ;  /* 0x00000013bb0a7211 */ /* 0x004fc400078810ff */
[-C--:B------:R-:W-:Y:S01]  /*12f30*/  LEA R160, P3, R188, R19.reuse, 0x2 ;  /* 0x00000013bca07211 */ /* 0x080fe200078610ff */
[----:B------:R-:W-:Y:S01]  /*12f40*/  STL.64 [R1+0x2cb8], R22 ;  /* 0x002cb81601007387 */ /* 0x000fe20000100a00 */
[-C--:B------:R-:W-:Y:S02]  /*12f50*/  LEA R168, P0, R189, R19.reuse, 0x2 ;  /* 0x00000013bda87211 */ /* 0x080fe400078010ff */
[-C--:B------:R-:W-:Y:S01]  /*12f60*/  LEA.HI.X.SX32 R13, R185, R18.reuse, 0x2, P5 ;  /* 0x00000012b90d7211 */ /* 0x080fe200028f16ff */
[----:B------:R1:W-:Y:S01]  /*12f70*/  STL.64 [R1+0x2cd0], R20 ;  /* 0x002cd01401007387 */ /* 0x0003e20000100a00 */
[-C--:B------:R-:W-:Y:S02]  /*12f80*/  LEA R176, P2, R191, R19.reuse, 0x2 ;  /* 0x00000013bfb07211 */ /* 0x080fe400078410ff */
[----:B------:R-:W-:Y:S01]  /*12f90*/  LEA.HI.X.SX32 R11, R187, R18, 0x2, P4 ;  /* 0x00000012bb0b7211 */ /* 0x000fe200020f16ff */
[----:B------:R2:W-:Y:S01]  /*12fa0*/  STL.64 [R1+0x2ce8], R14 ;  /* 0x002ce80e01007387 */ /* 0x0005e20000100a00 */
[----:B------:R-:W-:-:S02]  /*12fb0*/  LEA R184, P5, R192, R19, 0x2 ;  /* 0x00000013c0b87211 */ /* 0x000fc400078a10ff */
[-C--:B------:R-:W-:Y:S01]  /*12fc0*/  LEA.HI.X.SX32 R161, R188, R18.reuse, 0x2, P3 ;  /* 0x00000012bca17211 */ /* 0x080fe200018f16ff */
[----:B------:R3:W-:Y:S01]  /*12fd0*/  STL.64 [R1+0x2d00], R12 ;  /* 0x002d000c01007387 */ /* 0x0007e20000100a00 */
[-C--:B------:R-:W-:Y:S02]  /*12fe0*/  LEA.HI.X.SX32 R169, R189, R18.reuse, 0x2, P0 ;  /* 0x00000012bda97211 */ /* 0x080fe400000f16ff */
[-C--:B-1----:R-:W-:Y:S01]  /*12ff0*/  LEA R20, P6, R193, R19.reuse, 0x2 ;  /* 0x00000013c1147211 */ /* 0x082fe200078c10ff */
[----:B------:R1:W-:Y:S01]  /*13000*/  STL.64 [R1+0x2d18], R10 ;  /* 0x002d180a01007387 */ /* 0x0003e20000100a00 */
[-C--:B------:R-:W-:Y:S02]  /*13010*/  LEA.HI.X.SX32 R177, R191, R18.reuse, 0x2, P2 ;  /* 0x00000012bfb17211 */ /* 0x080fe400010f16ff */
[----:B--2---:R-:W-:Y:S02]  /*13020*/  LEA R14, P4, R195, R19, 0x2 ;  /* 0x00000013c30e7211 */ /* 0x004fe400078810ff */
[----:B------:R-:W-:-:S02]  /*13030*/  LEA.HI.X.SX32 R185, R192, R18, 0x2, P5 ;  /* 0x00000012c0b97211 */ /* 0x000fc400028f16ff */
[CC--:B---3--:R-:W-:Y:S01]  /*13040*/  LEA R12, P3, R196.reuse, R19.reuse, 0x2 ;  /* 0x00000013c40c7211 */ /* 0x0c8fe200078610ff */
[----:B------:R-:W-:Y:S01]  /*13050*/  STL.64 [R1+0x2e40], R160 ;  /* 0x002e40a001007387 */ /* 0x000fe20000100a00 */
[-C--:B------:R-:W-:Y:S02]  /*13060*/  LEA.HI.X.SX32 R21, R193, R18.reuse, 0x2, P6 ;  /* 0x00000012c1157211 */ /* 0x080fe400030f16ff */
[-C--:B------:R-:W-:Y:S02]  /*13070*/  LEA.HI.X.SX32 R15, R195, R18.reuse, 0x2, P4 ;  /* 0x00000012c30f7211 */ /* 0x080fe400020f16ff */
[CC--:B-1----:R-:W-:Y:S01]  /*13080*/  LEA R10, P0, R197.reuse, R19.reuse, 0x2 ;  /* 0x00000013c50a7211 */ /* 0x0c2fe200078010ff */
[----:B------:R-:W-:Y:S01]  /*13090*/  STL.64 [R1+0x2e48], R168 ;  /* 0x002e48a801007387 */ /* 0x000fe20000100a00 */
[-C--:B------:R-:W-:Y:S02]  /*130a0*/  LEA.HI.X.SX32 R13, R196, R18.reuse, 0x2, P3 ;  /* 0x00000012c40d7211 */ /* 0x080fe400018f16ff */
[----:B------:R-:W-:Y:S01]  /*130b0*/  LEA R24, P2, R198, R19, 0x2 ;  /* 0x00000013c6187211 */ /* 0x000fe200078410ff */
[----:B------:R-:W-:Y:S01]  /*130c0*/  STL.64 [R1+0x2e50], R176 ;  /* 0x002e50b001007387 */ /* 0x000fe20000100a00 */
[----:B------:R-:W-:-:S02]  /*130d0*/  LEA.HI.X.SX32 R11, R197, R18, 0x2, P0 ;  /* 0x00000012c50b7211 */ /* 0x000fc400000f16ff */
[----:B------:R-:W-:Y:S01]  /*130e0*/  LEA R22, P5, R199, R19, 0x2 ;  /* 0x00000013c7167211 */ /* 0x000fe200078a10ff */
[----:B------:R-:W-:Y:S01]  /*130f0*/  STL.64 [R1+0x2e58], R184 ;  /* 0x002e58b801007387 */ /* 0x000fe20000100a00 */
[----:B------:R-:W-:-:S03]  /*13100*/  LEA.HI.X.SX32 R25, R198, R18, 0x2, P2 ;  /* 0x00000012c6197211 */ /* 0x000fc600010f16ff */
[----:B------:R1:W-:Y:S01]  /*13110*/  STL.64 [R1+0x1e00], R20 ;  /* 0x001e001401007387 */ /* 0x0003e20000100a00 */
[----:B------:R-:W-:-:S03]  /*13120*/  LEA.HI.X.SX32 R23, R199, R18, 0x2, P5 ;  /* 0x00000012c7177211 */ /* 0x000fc600028f16ff */
[----:B------:R2:W-:Y:S04]  /*13130*/  STL.64 [R1+0x1e08], R14 ;  /* 0x001e080e01007387 */ /* 0x0005e80000100a00 */
[----:B------:R3:W-:Y:S01]  /*13140*/  STL.64 [R1+0x1e10], R12 ;  /* 0x001e100c01007387 */ /* 0x0007e20000100a00 */
[----:B-1----:R-:W-:-:S03]  /*13150*/  LEA R20, P6, R200, R19, 0x2 ;  /* 0x00000013c8147211 */ /* 0x002fc600078c10ff */
[----:B------:R1:W-:Y:S01]  /*13160*/  STL.64 [R1+0x1e18], R10 ;  /* 0x001e180a01007387 */ /* 0x0003e20000100a00 */
[CC--:B--2---:R-:W-:Y:S02]  /*13170*/  LEA R14, P4, R201.reuse, R19.reuse, 0x2 ;  /* 0x00000013c90e7211 */ /* 0x0c4fe400078810ff */
[-C--:B------:R-:W-:Y:S02]  /*13180*/  LEA.HI.X.SX32 R21, R200, R18.reuse, 0x2, P6 ;  /* 0x00000012c8157211 */ /* 0x080fe400030f16ff */
[CC--:B---3--:R-:W-:Y:S02]  /*13190*/  LEA R12, P3, R202.reuse, R19.reuse, 0x2 ;  /* 0x00000013ca0c7211 */ /* 0x0c8fe400078610ff */
[-C--:B------:R-:W-:Y:S02]  /*131a0*/  LEA.HI.X.SX32 R15, R201, R18.reuse, 0x2, P4 ;  /* 0x00000012c90f7211 */ /* 0x080fe400020f16ff */
[----:B-1----:R-:W-:Y:S01]  /*131b0*/  LEA R10, P0, R203, R19, 0x2 ;  /* 0x00000013cb0a7211 */ /* 0x002fe200078010ff */
        /* <DEDUP_REMOVED lines=10> */
[CC--:B---3--:R-:W-:Y:S01]  /*13260*/  LEA R20, P6, R206.reuse, R19.reuse, 0x2 ;  /* 0x00000013ce147211 */ /* 0x0c8fe200078c10ff */
[----:B------:R3:W-:Y:S01]  /*13270*/  STL.64 [R1+0x1e70], R10 ;  /* 0x001e700a01007387 */ /* 0x0007e20000100a00 */
[-C--:B------:R-:W-:Y:S02]  /*13280*/  LEA.HI.X.SX32 R23, R205, R18.reuse, 0x2, P5 ;  /* 0x00000012cd177211 */ /* 0x080fe400028f16ff */
[-C--:B-1----:R-:W-:Y:S02]  /*13290*/  LEA R14, P4, R207, R19.reuse, 0x2 ;  /* 0x00000013cf0e7211 */ /* 0x082fe400078810ff */
[----:B------:R-:W-:Y:S02]  /*132a0*/  LEA.HI.X.SX32 R21, R206, R18, 0x2, P6 ;  /* 0x00000012ce157211 */ /* 0x000fe400030f16ff */
[----:B--2---:R-:W-:-:S02]  /*132b0*/  LEA R12, P3, R208, R19, 0x2 ;  /* 0x00000013d00c7211 */ /* 0x004fc400078610ff */
[-C--:B------:R-:W-:Y:S02]  /*132c0*/  LEA.HI.X.SX32 R15, R207, R18.reuse, 0x2, P4 ;  /* 0x00000012cf0f7211 */ /* 0x080fe400020f16ff */
[CC--:B---3--:R-:W-:Y:S01]  /*132d0*/  LEA R10, P0, R209.reuse, R19.reuse, 0x2 ;  /* 0x00000013d10a7211 */ /* 0x0c8fe200078010ff */
[----:B------:R1:W-:Y:S01]  /*132e0*/  STL.64 [R1+0x1e80], R24 ;  /* 0x001e801801007387 */ /* 0x0003e20000100a00 */
[-C--:B------:R-:W-:Y:S02]  /*132f0*/  LEA.HI.X.SX32 R13, R208, R18.reuse, 0x2, P3 ;  /* 0x00000012d00d7211 */ /* 0x080fe400018f16ff */
        /* <DEDUP_REMOVED lines=8> */
[-C--:B---3--:R-:W-:Y:S01]  /*13380*/  LEA R20, P6, R212, R19.reuse, 0x2 ;  /* 0x00000013d4147211 */ /* 0x088fe200078c10ff */
[----:B------:R3:W-:Y:S01]  /*13390*/  STL.64 [R1+0x1ee8], R10 ;  /* 0x001ee80a01007387 */ /* 0x0007e20000100a00 */
[----:B------:R-:W-:Y:S02]  /*133a0*/  LEA.HI.X.SX32 R23, R211, R18, 0x2, P5 ;  /* 0x00000012d3177211 */ /* 0x000fe400028f16ff */
[-C--:B-1----:R-:W-:Y:S02]  /*133b0*/  LEA R14, P4, R213, R19.reuse, 0x2 ;  /* 0x00000013d50e7211 */ /* 0x082fe400078810ff */
[-C--:B------:R-:W-:Y:S02]  /*133c0*/  LEA R150, P2, R216, R19.reuse, 0x2 ;  /* 0x00000013d8967211 */ /* 0x080fe400078410ff */
[----:B--2---:R-:W-:-:S02]  /*133d0*/  LEA R12, P3, R214, R19, 0x2 ;  /* 0x00000013d60c7211 */ /* 0x004fc400078610ff */
[-C--:B------:R-:W-:Y:S02]  /*133e0*/  LEA.HI.X.SX32 R21, R212, R18.reuse, 0x2, P6 ;  /* 0x00000012d4157211 */ /* 0x080fe400030f16ff */
[----:B---3--:R-:W-:Y:S02]  /*133f0*/  LEA R10, P0, R215, R19, 0x2 ;  /* 0x00000013d70a7211 */ /* 0x008fe400078010ff */
[-C--:B------:R-:W-:Y:S01]  /*13400*/  LEA.HI.X.SX32 R15, R213, R18.reuse, 0x2, P4 ;  /* 0x00000012d50f7211 */ /* 0x080fe200020f16ff */
[----:B------:R-:W-:Y:S01]  /*13410*/  STL.64 [R1+0x1f08], R24 ;  /* 0x001f081801007387 */ /* 0x000fe20000100a00 */
[-C--:B------:R-:W-:Y:S02]  /*13420*/  LEA.HI.X.SX32 R13, R214, R18.reuse, 0x2, P3 ;  /* 0x00000012d60d7211 */ /* 0x080fe400018f16ff */
[-C--:B------:R-:W-:Y:S01]  /*13430*/  LEA.HI.X.SX32 R11, R215, R18.reuse, 0x2, P0 ;  /* 0x00000012d70b7211 */ /* 0x080fe200000f16ff */
[----:B------:R-:W-:Y:S01]  /*13440*/  STL.64 [R1+0x1f28], R22 ;  /* 0x001f281601007387 */ /* 0x000fe20000100a00 */
[----:B------:R-:W-:-:S02]  /*13450*/  LEA.HI.X.SX32 R151, R216, R18, 0x2, P2 ;  /* 0x00000012d8977211 */ /* 0x000fc400010f16ff */
[-C--:B------:R-:W-:Y:S01]  /*13460*/  LEA R148, P5, R217, R19.reuse, 0x2 ;  /* 0x00000013d9947211 */ /* 0x080fe200078a10ff */
[----:B------:R1:W-:Y:S01]  /*13470*/  STL.64 [R1+0x1f48], R20 ;  /* 0x001f481401007387 */ /* 0x0003e20000100a00 */
[-C--:B------:R-:W-:Y:S02]  /*13480*/  LEA R146, P6, R218, R19.reuse, 0x2 ;  /* 0x00000013da927211 */ /* 0x080fe400078c10ff */
[-C--:B------:R-:W-:Y:S01]  /*13490*/  LEA R144, P4, R219, R19.reuse, 0x2 ;  /* 0x00000013db907211 */ /* 0x080fe200078810ff */
[----:B------:R2:W-:Y:S01]  /*134a0*/  STL.64 [R1+0x1f68], R14 ;  /* 0x001f680e01007387 */ /* 0x0005e20000100a00 */
[-C--:B------:R-:W-:Y:S02]  /*134b0*/  LEA R142, P3, R220, R19.reuse, 0x2 ;  /* 0x00000013dc8e7211 */ /* 0x080fe400078610ff */
[-C--:B------:R-:W-:Y:S02]  /*134c0*/  LEA R140, P0, R221, R19.reuse, 0x2 ;  /* 0x00000013dd8c7211 */ /* 0x080fe400078010ff */
[----:B------:R-:W-:-:S02]  /*134d0*/  LEA R138, P2, R222, R19, 0x2 ;  /* 0x00000013de8a7211 */ /* 0x000fc400078410ff */
[-C--:B------:R-:W-:Y:S01]  /*134e0*/  LEA.HI.X.SX32 R149, R217, R18.reuse, 0x2, P5 ;  /* 0x00000012d9957211 */ /* 0x080fe200028f16ff */
[----:B------:R-:W-:Y:S01]  /*134f0*/  IMAD R242, R242, UR49, RZ ;  /* 0x00000031f2f27c24 */ /* 0x000fe2000f8e02ff */
[-C--:B------:R-:W-:Y:S01]  /*13500*/  LEA.HI.X.SX32 R147, R218, R18.reuse, 0x2, P6 ;  /* 0x00000012da937211 */ /* 0x080fe200030f16ff */
[----:B------:R-:W-:Y:S01]  /*13510*/  IMAD R243, R243, UR50, RZ ;  /* 0x00000032f3f37c24 */ /* 0x000fe2000f8e02ff */
[----:B-1----:R-:W1:Y:S01]  /*13520*/  LDC R20, c[0x0][0x230] ;  /* 0x00008c00ff147b82 */ /* 0x002e620000000800 */
[-C--:B------:R-:W-:Y:S02]  /*13530*/  LEA.HI.X.SX32 R145, R219, R18.reuse, 0x2, P4 ;  /* 0x00000012db917211 */ /* 0x080fe400020f16ff */
[-C--:B------:R-:W-:Y:S02]  /*13540*/  LEA.HI.X.SX32 R143, R220, R18.reuse, 0x2, P3 ;  /* 0x00000012dc8f7211 */ /* 0x080fe400018f16ff */
[----:B------:R-:W-:-:S03]  /*13550*/  LEA.HI.X.SX32 R141, R221, R18, 0x2, P0 ;  /* 0x00000012dd8d7211 */ /* 0x000fc600000f16ff */
[----:B--2---:R-:W2:Y:S01]  /*13560*/  LDC R15, c[0x0][0x230] ;  /* 0x00008c00ff0f7b82 */ /* 0x004ea20000000800 */
[----:B------:R-:W-:Y:S02]  /*13570*/  LEA.HI.X.SX32 R139, R222, R18, 0x2, P2 ;  /* 0x00000012de8b7211 */ /* 0x000fe400010f16ff */
[-C--:B------:R-:W-:Y:S02]  /*13580*/  LEA R136, P5, R223, R19.reuse, 0x2 ;  /* 0x00000013df887211 */ /* 0x080fe400078a10ff */
[-C--:B------:R-:W-:Y:S02]  /*13590*/  LEA R134, P6, R224, R19.reuse, 0x2 ;  /* 0x00000013e0867211 */ /* 0x080fe400078c10ff */
[-C--:B------:R-:W-:Y:S01]  /*135a0*/  LEA R132, P4, R225, R19.reuse, 0x2 ;  /* 0x00000013e1847211 */ /* 0x080fe200078810ff */
[----:B------:R-:W3:Y:S01]  /*135b0*/  LDC R14, c[0x0][0x230] ;  /* 0x00008c00ff0e7b82 */ /* 0x000ee20000000800 */
[-C--:B------:R-:W-:Y:S02]  /*135c0*/  LEA R130, P3, R226, R19.reuse, 0x2 ;  /* 0x00000013e2827211 */ /* 0x080fe400078610ff */
[----:B------:R-:W-:-:S02]  /*135d0*/  LEA R128, P0, R227, R19, 0x2 ;  /* 0x00000013e3807211 */ /* 0x000fc400078010ff */
[----:B------:R-:W-:Y:S02]  /*135e0*/  LEA R126, P2, R228, R19, 0x2 ;  /* 0x00000013e47e7211 */ /* 0x000fe400078410ff */
[-C--:B------:R-:W-:Y:S02]  /*135f0*/  LEA.HI.X.SX32 R137, R223, R18.reuse, 0x2, P5 ;  /* 0x00000012df897211 */ /* 0x080fe400028f16ff */
[-C--:B------:R-:W-:Y:S02]  /*13600*/  LEA.HI.X.SX32 R135, R224, R18.reuse, 0x2, P6 ;  /* 0x00000012e0877211 */ /* 0x080fe400030f16ff */
[-C--:B------:R-:W-:Y:S02]  /*13610*/  LEA.HI.X.SX32 R133, R225, R18.reuse, 0x2, P4 ;  /* 0x00000012e1857211 */ /* 0x080fe400020f16ff */
[-C--:B------:R-:W-:Y:S02]  /*13620*/  LEA.HI.X.SX32 R131, R226, R18.reuse, 0x2, P3 ;  /* 0x00000012e2837211 */ /* 0x080fe400018f16ff */
[----:B------:R-:W-:-:S02]  /*13630*/  LEA.HI.X.SX32 R129, R227, R18, 0x2, P0 ;  /* 0x00000012e3817211 */ /* 0x000fc400000f16ff */
[----:B------:R-:W-:Y:S02]  /*13640*/  LEA.HI.X.SX32 R127, R228, R18, 0x2, P2 ;  /* 0x00000012e47f7211 */ /* 0x000fe400010f16ff */
[-C--:B------:R-:W-:Y:S02]  /*13650*/  LEA R124, P5, R229, R19.reuse, 0x2 ;  /* 0x00000013e57c7211 */ /* 0x080fe400078a10ff */
[-C--:B------:R-:W-:Y:S02]  /*13660*/  LEA R122, P6, R230, R19.reuse, 0x2 ;  /* 0x00000013e67a7211 */ /* 0x080fe400078c10ff */
[-C--:B------:R-:W-:Y:S02]  /*13670*/  LEA R120, P4, R231, R19.reuse, 0x2 ;  /* 0x00000013e7787211 */ /* 0x080fe400078810ff */
[-C--:B------:R-:W-:Y:S02]  /*13680*/  LEA R118, P3, R232, R19.reuse, 0x2 ;  /* 0x00000013e8767211 */ /* 0x080fe400078610ff */
[----:B------:R-:W-:-:S02]  /*13690*/  LEA R116, P0, R233, R19, 0x2 ;  /* 0x00000013e9747211 */ /* 0x000fc400078010ff */
[-C--:B------:R-:W-:Y:S01]  /*136a0*/  LEA R114, P2, R234, R19.reuse, 0x2 ;  /* 0x00000013ea727211 */ /* 0x080fe200078410ff */
[----:B------:R-:W-:Y:S01]  /*136b0*/  STL.64 [R1+0x1f88], R12 ;  /* 0x001f880c01007387 */ /* 0x000fe20000100a00 */
[-C--:B------:R-:W-:Y:S01]  /*136c0*/  LEA.HI.X.SX32 R125, R229, R18.reuse, 0x2, P5 ;  /* 0x00000012e57d7211 */ /* 0x080fe200028f16ff */
[----:B------:R-:W-:Y:S01]  /*136d0*/  IMAD R244, R244, UR51, RZ ;  /* 0x00000033f4f47c24 */ /* 0x000fe2000f8e02ff */
[-C--:B------:R-:W-:Y:S01]  /*136e0*/  LEA.HI.X.SX32 R123, R230, R18.reuse, 0x2, P6 ;  /* 0x00000012e67b7211 */ /* 0x080fe200030f16ff */
[----:B------:R-:W-:Y:S01]  /*136f0*/  STL.64 [R1+0x2e60], R12 ;  /* 0x002e600c01007387 */ /* 0x000fe20000100a00 */
[-C--:B------:R-:W-:Y:S01]  /*13700*/  LEA.HI.X.SX32 R121, R231, R18.reuse, 0x2, P4 ;  /* 0x00000012e7797211 */ /* 0x080fe200020f16ff */
[----:B------:R-:W-:Y:S01]  /*13710*/  IMAD R245, R245, UR52, RZ ;  /* 0x00000034f5f57c24 */ /* 0x000fe2000f8e02ff */
[-C--:B------:R-:W-:Y:S01]  /*13720*/  LEA.HI.X.SX32 R119, R232, R18.reuse, 0x2, P3 ;  /* 0x00000012e8777211 */ /* 0x080fe200018f16ff */
[----:B------:R-:W-:Y:S01]  /*13730*/  STL.64 [R1+0x1fa8], R10 ;  /* 0x001fa80a01007387 */ /* 0x000fe20000100a00 */
[-C--:B------:R-:W-:Y:S01]  /*13740*/  LEA.HI.X.SX32 R117, R233, R18.reuse, 0x2, P0 ;  /* 0x00000012e9757211 */ /* 0x080fe200000f16ff */
[----:B------:R-:W-:Y:S01]  /*13750*/  IMAD R246, R246, UR53, RZ ;  /* 0x00000035f6f67c24 */ /* 0x000fe2000f8e02ff */
[----:B------:R-:W-:Y:S01]  /*13760*/  LEA.HI.X.SX32 R115, R234, R18, 0x2, P2 ;  /* 0x00000012ea737211 */ /* 0x000fe200010f16ff */
[----:B------:R4:W-:Y:S01]  /*13770*/  STL.64 [R1+0x2e68], R10 ;  /* 0x002e680a01007387 */ /* 0x0009e20000100a00 */
[----:B------:R-:W-:-:S02]  /*13780*/  LEA R112, P5, R235, R19, 0x2 ;  /* 0x00000013eb707211 */ /* 0x000fc400078a10ff */
[-C--:B------:R-:W-:Y:S01]  /*13790*/  LEA R110, P6, R236, R19.reuse, 0x2 ;  /* 0x00000013ec6e7211 */ /* 0x080fe200078c10ff */
[----:B------:R-:W-:Y:S01]  /*137a0*/  STL.64 [R1+0x1fc8], R150 ;  /* 0x001fc89601007387 */ /* 0x000fe20000100a00 */
[-C--:B------:R-:W-:Y:S02]  /*137b0*/  LEA R108, P4, R237, R19.reuse, 0x2 ;  /* 0x00000013ed6c7211 */ /* 0x080fe400078810ff */
[-C--:B------:R-:W-:Y:S02]  /*137c0*/  LEA R106, P3, R238, R19.reuse, 0x2 ;  /* 0x00000013ee6a7211 */ /* 0x080fe400078610ff */
[-C--:B------:R-:W-:Y:S02]  /*137d0*/  LEA R104, P0, R239, R19.reuse, 0x2 ;  /* 0x00000013ef687211 */ /* 0x080fe400078010ff */
        /* <DEDUP_REMOVED lines=13> */
[----:B------:R-:W-:Y:S01]  /*138b0*/  IMAD R251, R251, UR58, RZ ;  /* 0x0000003afbfb7c24 */ /* 0x000fe2000f8e02ff */
[----:B------:R-:W-:Y:S01]  /*138c0*/  STL.64 [R1+0x2008], R146 ;  /* 0x0020089201007387 */ /* 0x000fe20000100a00 */
[----:B------:R-:W-:Y:S01]  /*138d0*/  IMAD R252, R252, UR59, RZ ;  /* 0x0000003bfcfc7c24 */ /* 0x000fe2000f8e02ff */
[----:B------:R-:W-:-:S02]  /*138e0*/  LEA R100, P5, R241, R19, 0x2 ;  /* 0x00000013f1647211 */ /* 0x000fc400078a10ff */
[-C--:B------:R-:W-:Y:S01]  /*138f0*/  LEA R98, P6, R242, R19.reuse, 0x2 ;  /* 0x00000013f2627211 */ /* 0x080fe200078c10ff */
[----:B------:R-:W-:Y:S01]  /*13900*/  STL.64 [R1+0x2e80], R146 ;  /* 0x002e809201007387 */ /* 0x000fe20000100a00 */
[-C--:B------:R-:W-:Y:S02]  /*13910*/  LEA R96, P4, R243, R19.reuse, 0x2 ;  /* 0x00000013f3607211 */ /* 0x080fe400078810ff */
[-C--:B------:R-:W-:Y:S02]  /*13920*/  LEA R94, P3, R244, R19.reuse, 0x2 ;  /* 0x00000013f45e7211 */ /* 0x080fe400078610ff */
[-C--:B------:R-:W-:Y:S02]  /*13930*/  LEA R92, P0, R245, R19.reuse, 0x2 ;  /* 0x00000013f55c7211 */ /* 0x080fe400078010ff */
[----:B------:R-:W-:Y:S01]  /*13940*/  LEA R90, P2, R246, R19, 0x2 ;  /* 0x00000013f65a7211 */ /* 0x000fe200078410ff */
[----:B------:R-:W-:Y:S01]  /*13950*/  STL.64 [R1+0x2028], R144 ;  /* 0x0020289001007387 */ /* 0x000fe20000100a00 */
[----:B------:R-:W-:Y:S01]  /*13960*/  IMAD.U32 R0, RZ, RZ, UR4 ;  /* 0x00000004ff007e24 */ /* 0x000fe2000f8e00ff */
[----:B------:R-:W-:-:S02]  /*13970*/  LEA.HI.X.SX32 R101, R241, R18, 0x2, P5 ;  /* 0x00000012f1657211 */ /* 0x000fc400028f16ff */
[----:B------:R-:W-:Y:S01]  /*13980*/  STL.64 [R1+0x2e88], R144 ;  /* 0x002e889001007387 */ /* 0x000fe20000100a00 */
[-C--:B------:R-:W-:Y:S02]  /*13990*/  LEA.HI.X.SX32 R99, R242, R18.reuse, 0x2, P6 ;  /* 0x00000012f2637211 */ /* 0x080fe400030f16ff */
[-C--:B------:R-:W-:Y:S01]  /*139a0*/  LEA.HI.X.SX32 R97, R243, R18.reuse, 0x2, P4 ;  /* 0x00000012f3617211 */ /* 0x080fe200020f16ff */
[----:B------:R-:W-:Y:S01]  /*139b0*/  STL.64 [R1+0x2048], R142 ;  /* 0x0020488e01007387 */ /* 0x000fe20000100a00 */
[-C--:B------:R-:W-:Y:S02]  /*139c0*/  LEA.HI.X.SX32 R95, R244, R18.reuse, 0x2, P3 ;  /* 0x00000012f45f7211 */ /* 0x080fe400018f16ff */
[-C--:B------:R-:W-:Y:S01]  /*139d0*/  LEA.HI.X.SX32 R93, R245, R18.reuse, 0x2, P0 ;  /* 0x00000012f55d7211 */ /* 0x080fe200000f16ff */
[----:B------:R-:W-:Y:S01]  /*139e0*/  STL.64 [R1+0x2e90], R142 ;  /* 0x002e908e01007387 */ /* 0x000fe20000100a00 */
[----:B------:R-:W-:Y:S02]  /*139f0*/  LEA.HI.X.SX32 R91, R246, R18, 0x2, P2 ;  /* 0x00000012f65b7211 */ /* 0x000fe400010f16ff */
[-C--:B------:R-:W-:Y:S01]  /*13a00*/  LEA R88, P5, R247, R19.reuse, 0x2 ;  /* 0x00000013f7587211 */ /* 0x080fe200078a10ff */
[----:B------:R-:W-:Y:S01]  /*13a10*/  STL.64 [R1+0x2068], R140 ;  /* 0x0020688c01007387 */ /* 0x000fe20000100a00 */
[----:B------:R-:W-:-:S02]  /*13a20*/  LEA R86, P6, R248, R19, 0x2 ;  /* 0x00000013f8567211 */ /* 0x000fc400078c10ff */
[-C--:B------:R-:W-:Y:S02]  /*13a30*/  LEA R84, P4, R249, R19.reuse, 0x2 ;  /* 0x00000013f9547211 */ /* 0x080fe400078810ff */
[-C--:B------:R-:W-:Y:S02]  /*13a40*/  LEA R82, P3, R250, R19.reuse, 0x2 ;  /* 0x00000013fa527211 */ /* 0x080fe400078610ff */
[-C--:B------:R-:W-:Y:S02]  /*13a50*/  LEA R78, P0, R252, R19.reuse, 0x2 ;  /* 0x00000013fc4e7211 */ /* 0x080fe400078010ff */
[----:B------:R-:W-:Y:S01]  /*13a60*/  LEA R80, P2, R251, R19, 0x2 ;  /* 0x00000013fb507211 */ /* 0x000fe200078410ff */
[----:B--2---:R-:W-:Y:S01]  /*13a70*/  VIADD R19, R15, 0xffffffff ;  /* 0xffffffff0f137836 */ /* 0x004fe20000000000 */
[----:B------:R-:W-:Y:S01]  /*13a80*/  STL.64 [R1+0x2e98], R140 ;  /* 0x002e988c01007387 */ /* 0x000fe20000100a00 */
[----:B------:R-:W-:Y:S01]  /*13a90*/  SEL R0, R0, RZ, !P1 ;  /* 0x000000ff00007207 */ /* 0x000fe20004800000 */
[----:B------:R-:W2:Y:S01]  /*13aa0*/  S2R R15, SR_TID.X ;  /* 0x00000000000f7919 */ /* 0x000ea20000002100 */
[----:B------:R-:W-:Y:S01]  /*13ab0*/  LEA.HI.X.SX32 R79, R252, R18, 0x2, P0 ;  /* 0x00000012fc4f7211 */ /* 0x000fe200000f16ff */
[----:B------:R-:W-:Y:S01]  /*13ac0*/  STL.64 [R1+0x2088], R138 ;  /* 0x0020888a01007387 */ /* 0x000fe20000100a00 */
[----:B------:R-:W-:-:S03]  /*13ad0*/  ISETP.NE.U32.AND P0, PT, R0, RZ, PT ;  /* 0x000000ff0000720c */ /* 0x000fc60003f05070 */
[----:B------:R-:W-:Y:S01]  /*13ae0*/  STL.64 [R1+0x2ea0], R138 ;  /* 0x002ea08a01007387 */ /* 0x000fe20000100a00 */
[----:B---3--:R-:W-:Y:S02]  /*13af0*/  VIADD R0, R14, 0xfffffffd ;  /* 0xfffffffd0e007836 */ /* 0x008fe40000000000 */
[----:B------:R-:W3:Y:S01]  /*13b00*/  LDC R14, c[0x0][0x230] ;  /* 0x00008c00ff0e7b82 */ /* 0x000ee20000000800 */
[----:B------:R-:W-:Y:S04]  /*13b10*/  STL.64 [R1+0x20a8], R136 ;  /* 0x0020a88801007387 */ /* 0x000fe80000100a00 */
        /* <DEDUP_REMOVED lines=13> */
[----:B------:R-:W-:Y:S01]  /*13bf0*/  STL.64 [R1+0x2188], R122 ;  /* 0x0021887a01007387 */ /* 0x000fe20000100a00 */
[----:B------:R-:W-:-:S03]  /*13c00*/  LEA.HI.X.SX32 R89, R247, R18, 0x2, P5 ;  /* 0x00000012f7597211 */ /* 0x000fc600028f16ff */
[----:B------:R-:W-:Y:S01]  /*13c10*/  STL.64 [R1+0x2ee8], R122 ;  /* 0x002ee87a01007387 */ /* 0x000fe20000100a00 */
[----:B------:R-:W-:-:S03]  /*13c20*/  LEA.HI.X.SX32 R87, R248, R18, 0x2, P6 ;  /* 0x00000012f8577211 */ /* 0x000fc600030f16ff */
[----:B------:R-:W-:Y:S01]  /*13c30*/  STL.64 [R1+0x21a8], R120 ;  /* 0x0021a87801007387 */ /* 0x000fe20000100a00 */
[-C--:B------:R-:W-:Y:S02]  /*13c40*/  LEA.HI.X.SX32 R85, R249, R18.reuse, 0x2, P4 ;  /* 0x00000012f9557211 */ /* 0x080fe400020f16ff */
[-C--:B------:R-:W-:Y:S01]  /*13c50*/  LEA.HI.X.SX32 R83, R250, R18.reuse, 0x2, P3 ;  /* 0x00000012fa537211 */ /* 0x080fe200018f16ff */
[----:B------:R-:W-:Y:S01]  /*13c60*/  STL.64 [R1+0x2ef0], R120 ;  /* 0x002ef07801007387 */ /* 0x000fe20000100a00 */
[----:B------:R-:W-:Y:S01]  /*13c70*/  LEA.HI.X.SX32 R81, R251, R18, 0x2, P2 ;  /* 0x00000012fb517211 */ /* 0x000fe200010f16ff */
[----:B-1----:R-:W-:Y:S02]  /*13c80*/  VIADD R18, R20, 0xfffffffe ;  /* 0xfffffffe14127836 */ /* 0x002fe40000000000 */
[----:B------:R-:W-:Y:S01]  /*13c90*/  STL.64 [R1+0x21c8], R118 ;  /* 0x0021c87601007387 */ /* 0x000fe20000100a00 */
[----:B------:R-:W1:Y:S03]  /*13ca0*/  LDC R20, c[0x0][0x230] ;  /* 0x00008c00ff147b82 */ /* 0x000e660000000800 */
[----:B------:R-:W-:Y:S04]  /*13cb0*/  STL.64 [R1+0x2ef8], R118 ;  /* 0x002ef87601007387 */ /* 0x000fe80000100a00 */
[----:B------:R-:W-:Y:S04]  /*13cc0*/  STL.64 [R1+0x21e8], R116 ;  /* 0x0021e87401007387 */ /* 0x000fe80000100a00 */
[----:B------:R-:W-:Y:S04]  /*13cd0*/  STL.64 [R1+0x2f00], R116 ;  /* 0x002f007401007387 */ /* 0x000fe80000100a00 */
[----:B------:R-:W-:Y:S04]  /*13ce0*/  STL.64 [R1+0x2208], R114 ;  /* 0x0022087201007387 */ /* 0x000fe80000100a00 */
[----:B------:R-:W-:Y:S01]  /*13cf0*/  STL.64 [R1+0x2f08], R114 ;  /* 0x002f087201007387 */ /* 0x000fe20000100a00 */
[----:B------:R-:W-:-:S03]  /*13d00*/  ISETP.GE.U32.AND P4, PT, R19, 0x7fffffc0, PT ;  /* 0x7fffffc01300780c */ /* 0x000fc60003f86070 */
[----:B------:R-:W-:Y:S01]  /*13d10*/  STL.64 [R1+0x2228], R112 ;  /* 0x0022287001007387 */ /* 0x000fe20000100a00 */
[----:B---3--:R-:W-:-:S03]  /*13d20*/  VIADD R19, R14, 0xffffffdf ;  /* 0xffffffdf0e137836 */ /* 0x008fc60000000000 */
[----:B------:R-:W-:Y:S01]  /*13d30*/  STL.64 [R1+0x2f10], R112 ;  /* 0x002f107001007387 */ /* 0x000fe20000100a00 */
[----:B--2---:R-:W-:-:S03]  /*13d40*/  IMAD.SHL.U32 R252, R15, 0x10, RZ ;  /* 0x000000100ffc7824 */ /* 0x004fc600078e00ff */
[----:B------:R-:W-:Y:S01]  /*13d50*/  STL.64 [R1+0x2248], R110 ;  /* 0x0022486e01007387 */ /* 0x000fe20000100a00 */
[----:B------:R-:W-:Y:S02]  /*13d60*/  LOP3.LUT R14, R15, 0x7f, RZ, 0xc0, !PT ;  /* 0x0000007f0f0e7812 */ /* 0x000fe400078ec0ff */
[----:B------:R-:W2:Y:S01]  /*13d70*/  LDC R15, c[0x0][0x230] ;  /* 0x00008c00ff0f7b82 */ /* 0x000ea20000000800 */
        /* <DEDUP_REMOVED lines=10> */
[----:B------:R-:W-:-:S03]  /*13e20*/  ISETP.GE.U32.AND P5, PT, R18, 0x7fffffbf, PT ;  /* 0x7fffffbf1200780c */ /* 0x000fc60003fa6070 */
[----:B------:R-:W-:Y:S01]  /*13e30*/  STL.64 [R1+0x2f40], R100 ;  /* 0x002f406401007387 */ /* 0x000fe20000100a00 */
[----:B------:R-:W-:-:S03]  /*13e40*/  LOP3.LUT R18, R252, 0x70, RZ, 0xc0, !PT ;  /* 0x00000070fc127812 */ /* 0x000fc600078ec0ff */
[----:B------:R-:W-:Y:S01]  /*13e50*/  STL.64 [R1+0x2308], R98 ;  /* 0x0023086201007387 */ /* 0x000fe20000100a00 */
[----:B------:R-:W-:-:S03]  /*13e60*/  UMOV UR4, 0x400 ;  /* 0x0000040000047882 */ /* 0x000fc60000000000 */
[----:B------:R-:W-:Y:S01]  /*13e70*/  STL.64 [R1+0x2f48], R98 ;  /* 0x002f486201007387 */ /* 0x000fe20000100a00 */
[----:B------:R-:W-:-:S03]  /*13e80*/  ISETP.GE.U32.AND P3, PT, R0, 0x7fffffbe, PT ;  /* 0x7fffffbe0000780c */ /* 0x000fc60003f66070 */
[----:B------:R-:W-:Y:S01]  /*13e90*/  STL.64 [R1+0x2328], R96 ;  /* 0x0023286001007387 */ /* 0x000fe20000100a00 */
[----:B-1----:R-:W-:-:S03]  /*13ea0*/  VIADD R0, R20, 0xfffffffc ;  /* 0xfffffffc14007836 */ /* 0x002fc60000000000 */
[----:B------:R-:W-:Y:S01]  /*13eb0*/  STL.64 [R1+0x2f50], R96 ;  /* 0x002f506001007387 */ /* 0x000fe20000100a00 */
[----:B------:R-:W-:-:S03]  /*13ec0*/  ULEA UR61, UR61, UR4, 0x18 ;  /* 0x000000043d3d7291 */ /* 0x000fc6000f8ec03f */
[----:B------:R-:W-:Y:S01]  /*13ed0*/  STL.64 [R1+0x2348], R94 ;  /* 0x0023485e01007387 */ /* 0x000fe20000100a00 */
[----:B------:R-:W-:-:S03]  /*13ee0*/  IMAD R18, R14, 0x80, R18 ;  /* 0x000000800e127824 */ /* 0x000fc600078e0212 */
[----:B------:R-:W-:Y:S04]  /*13ef0*/  STL.64 [R1+0x2f58], R94 ;  /* 0x002f585e01007387 */ /* 0x000fe80000100a00 */
[----:B------:R-:W-:Y:S04]  /*13f00*/  STL.64 [R1+0x2368], R92 ;  /* 0x0023685c01007387 */ /* 0x000fe80000100a00 */
[----:B------:R-:W-:Y:S01]  /*13f10*/  STL.64 [R1+0x2f60], R92 ;  /* 0x002f605c01007387 */ /* 0x000fe20000100a00 */
[----:B------:R-:W-:-:S03]  /*13f20*/  ISETP.GE.U32.AND P1, PT, R0, 0x7fffffbd, PT ;  /* 0x7fffffbd0000780c */ /* 0x000fc60003f26070 */
[----:B------:R-:W-:Y:S01]  /*13f30*/  STL.64 [R1+0x2388], R90 ;  /* 0x0023885a01007387 */ /* 0x000fe20000100a00 */
[----:B------:R-:W-:-:S03]  /*13f40*/  VIADD R0, R18, UR61 ;  /* 0x0000003d12007c36 */ /* 0x000fc60008000000 */
[----:B------:R-:W-:Y:S01]  /*13f50*/  STL.64 [R1+0x2f68], R90 ;  /* 0x002f685a01007387 */ /* 0x000fe20000100a00 */
[----:B------:R-:W-:-:S03]  /*13f60*/  IMAD.SHL.U32 R174, R16, 0x4, RZ ;  /* 0x0000000410ae7824 */ /* 0x000fc600078e00ff */
[----:B------:R-:W-:Y:S01]  /*13f70*/  STL.64 [R1+0x23a8], R88 ;  /* 0x0023a85801007387 */ /* 0x000fe20000100a00 */
[----:B------:R-:W-:-:S03]  /*13f80*/  IMAD R186, R16, 0x5, RZ ;  /* 0x0000000510ba7824 */ /* 0x000fc600078e02ff */
[----:B------:R-:W-:Y:S01]  /*13f90*/  STL.64 [R1+0x2f70], R88 ;  /* 0x002f705801007387 */ /* 0x000fe20000100a00 */
[----:B------:R-:W-:-:S03]  /*13fa0*/  ISETP.GE.U32.AND P2, PT, R19, 0x7fffffa0, PT ;  /* 0x7fffffa01300780c */ /* 0x000fc60003f46070 */
[----:B------:R-:W-:Y:S01]  /*13fb0*/  STL.64 [R1+0x23c8], R86 ;  /* 0x0023c85601007387 */ /* 0x000fe20000100a00 */
[----:B------:R-:W-:Y:S01]  /*13fc0*/  ULDC.64 UR4, c[0x0][0x208] ;  /* 0x0000820000047ab9 */ /* 0x000fe20000000a00 */
[----:B------:R-:W-:Y:S02]  /*13fd0*/  IMAD R194, R16, 0x6, RZ ;  /* 0x0000000610c27824 */ /* 0x000fe400078e02ff */
[----:B------:R-:W-:Y:S01]  /*13fe0*/  STL.64 [R1+0x2f78], R86 ;  /* 0x002f785601007387 */ /* 0x000fe20000100a00 */
[----:B--2---:R-:W-:-:S03]  /*13ff0*/  VIADD R19, R15, 0xffffffde ;  /* 0xffffffde0f137836 */ /* 0x004fc60000000000 */
[----:B------:R-:W-:Y:S01]  /*14000*/  STL.64 [R1+0x23e8], R84 ;  /* 0x0023e85401007387 */ /* 0x000fe20000100a00 */
[----:B------:R-:W-:-:S03]  /*14010*/  IMAD R202, R16, 0x7, RZ ;  /* 0x0000000710ca7824 */ /* 0x000fc600078e02ff */
[----:B------:R-:W-:Y:S01]  /*14020*/  STL.64 [R1+0x2f80], R84 ;  /* 0x002f805401007387 */ /* 0x000fe20000100a00 */
[----:B------:R-:W-:Y:S02]  /*14030*/  IMAD.SHL.U32 R210, R16, 0x8, RZ ;  /* 0x0000000810d27824 */ /* 0x000fe400078e00ff */
[--C-:B------:R-:W-:Y:S01]  /*14040*/  IMAD.WIDE R166, R174, 0x4, R8.reuse ;  /* 0x00000004aea67825 */ /* 0x100fe200078e0208 */
[----:B------:R-:W-:Y:S03]  /*14050*/  STL.64 [R1+0x2408], R82 ;  /* 0x0024085201007387 */ /* 0x000fe60000100a00 */
[----:B------:R-:W-:Y:S01]  /*14060*/  IMAD R218, R16, 0x9, RZ ;  /* 0x0000000910da7824 */ /* 0x000fe200078e02ff */
[----:B------:R-:W-:Y:S01]  /*14070*/  STL.64 [R1+0x2f88], R82 ;  /* 0x002f885201007387 */ /* 0x000fe20000100a00 */
[----:B------:R-:W-:-:S03]  /*14080*/  IMAD.WIDE R178, R186, 0x4, R8 ;  /* 0x00000004bab27825 */ /* 0x000fc600078e0208 */
[----:B------:R-:W-:Y:S01]  /*14090*/  @!PT LDS RZ, [RZ] ;  /* 0x00000000fffff984 */ /* 0x000fe20000000800 */
[----:B------:R-:W-:Y:S01]  /*140a0*/  @!PT LDS RZ, [RZ] ;  /* 0x00000000fffff984 */ /* 0x000fe20000000800 */
[----:B------:R-:W-:Y:S01]  /*140b0*/  @!PT LDS RZ, [RZ] ;  /* 0x00000000fffff984 */ /* 0x000fe20000000800 */
[----:B------:R1:W-:Y:S01]  /*140c0*/  LDGSTS.E [R0], desc[UR4][R8.64], !P4 ;  /* 0x0000000008007fae */ /* 0x0003e2000e121844 */
[----:B------:R-:W-:Y:S02]  /*140d0*/  IMAD R226, R16, 0xa, RZ ;  /* 0x0000000a10e27824 */ /* 0x000fe400078e02ff */
[--C-:B------:R-:W-:Y:S01]  /*140e0*/  IMAD.WIDE R188, R194, 0x4, R8.reuse ;  /* 0x00000004c2bc7825 */ /* 0x100fe200078e0208 */
[----:B------:R-:W-:Y:S04]  /*140f0*/  STL.64 [R1+0x2c48], R78 ;  /* 0x002c484e01007387 */ /* 0x000fe80000100a00 */
[----:B------:R2:W-:Y:S01]  /*14100*/  LDGSTS.E [R0+0x4000], desc[UR4][R6.64], !P4 ;  /* 0x0400000006007fae */ /* 0x0005e2000e121844 */
[----:B------:R-:W-:Y:S02]  /*14110*/  IMAD R234, R16, 0xb, RZ ;  /* 0x0000000b10ea7824 */ /* 0x000fe400078e02ff */
[----:B------:R-:W-:Y:S01]  /*14120*/  IMAD.WIDE R196, R202, 0x4, R8 ;  /* 0x00000004cac47825 */ /* 0x000fe200078e0208 */
[----:B------:R-:W-:Y:S04]  /*14130*/  STL.64 [R1+0x2f90], R78 ;  /* 0x002f904e01007387 */ /* 0x000fe80000100a00 */
[----:B------:R-:W-:Y:S01]  /*14140*/  LDGSTS.E [R0+0x8000], desc[UR4][R4.64], !P4 ;  /* 0x0800000004007fae */ /* 0x000fe2000e121844 */
[----:B------:R-:W-:-:S02]  /*14150*/  IMAD R246, R16, 0xc, RZ ;  /* 0x0000000c10f67824 */ /* 0x000fc400078e02ff */
[--C-:B------:R-:W-:Y:S01]  /*14160*/  IMAD.WIDE R204, R210, 0x4, R8.reuse ;  /* 0x00000004d2cc7825 */ /* 0x100fe200078e0208 */
[----:B------:R-:W-:Y:S04]  /*14170*/  STL.64 [R1+0x2428], R80 ;  /* 0x0024285001007387 */ /* 0x000fe80000100a00 */
[----:B------:R-:W-:Y:S01]  /*14180*/  LDGSTS.E [R0+0xc000], desc[UR4][R2.64], !P4 ;  /* 0x0c00000002007fae */ /* 0x000fe2000e121844 */
[----:B------:R-:W-:Y:S01]  /*14190*/  ISETP.GE.U32.AND P4, PT, R19, 0x7fffff9f, PT ;  /* 0x7fffff9f1300780c */ /* 0x000fe20003f86070 */
[----:B------:R-:W-:Y:S02]  /*141a0*/  IMAD R19, R16, 0xd, RZ ;  /* 0x0000000d10137824 */ /* 0x000fe400078e02ff */
[----:B------:R-:W-:Y:S01]  /*141b0*/  STL.64 [R1+0x2f98], R80 ;  /* 0x002f985001007387 */ /* 0x000fe20000100a00 */
[----:B------:R-:W-:-:S03]  /*141c0*/  IMAD.WIDE R212, R218, 0x4, R8 ;  /* 0x00000004dad47825 */ /* 0x000fc600078e0208 */
[----:B------:R-:W-:Y:S01]  /*141d0*/  STL.64 [R1+0x31c8], R166 ;  /* 0x0031c8a601007387 */ /* 0x000fe20000100a00 */
[----:B------:R-:W-:Y:S02]  /*141e0*/  IMAD R24, R16, 0xe, RZ ;  /* 0x0000000e10187824 */ /* 0x000fe400078e02ff */
[--C-:B------:R-:W-:Y:S01]  /*141f0*/  IMAD.WIDE R220, R226, 0x4, R8.reuse ;  /* 0x00000004e2dc7825 */ /* 0x100fe200078e0208 */
[----:B------:R-:W-:Y:S03]  /*14200*/  STL.64 [R1+0x31d0], R178 ;  /* 0x0031d0b201007387 */ /* 0x000fe60000100a00 */
[--C-:B------:R-:W-:Y:S01]  /*14210*/  IMAD.WIDE R228, R234, 0x4, R8.reuse ;  /* 0x00000004eae47825 */ /* 0x100fe200078e0208 */
[----:B------:R-:W-:Y:S03]  /*14220*/  STL.64 [R1+0x31d8], R188 ;  /* 0x0031d8bc01007387 */ /* 0x000fe60000100a00 */
[--C-:B------:R-:W-:Y:S01]  /*14230*/  IMAD.WIDE R236, R246, 0x4, R8.reuse ;  /* 0x00000004f6ec7825 */ /* 0x100fe200078e0208 */
[----:B------:R-:W-:Y:S03]  /*14240*/  STL.64 [R1+0x31e0], R196 ;  /* 0x0031e0c401007387 */ /* 0x000fe60000100a00 */
[--C-:B------:R-:W-:Y:S01]  /*14250*/  IMAD.WIDE R248, R19, 0x4, R8.reuse ;  /* 0x0000000413f87825 */ /* 0x100fe200078e0208 */
[----:B------:R-:W-:Y:S03]  /*14260*/  STL.64 [R1+0x3168], R204 ;  /* 0x003168cc01007387 */ /* 0x000fe60000100a00 */
[----:B------:R-:W-:Y:S01]  /*14270*/  IMAD R25, R16, 0xf, RZ ;  /* 0x0000000f10197824 */ /* 0x000fe200078e02ff */
[----:B------:R-:W-:Y:S01]  /*14280*/  STL.64 [R1+0x3170], R212 ;  /* 0x003170d401007387 */ /* 0x000fe20000100a00 */
[----:B----4-:R-:W-:-:S03]  /*14290*/  IMAD.WIDE R10, R24, 0x4, R8 ;  /* 0x00000004180a7825 */ /* 0x010fc600078e0208 */
[----:B------:R-:W-:Y:S01]  /*142a0*/  STL.64 [R1+0x3178], R220 ;  /* 0x003178dc01007387 */ /* 0x000fe20000100a00 */
[C---:B------:R-:W-:Y:S02]  /*142b0*/  IMAD.SHL.U32 R26, R16.reuse, 0x10, RZ ;  /* 0x00000010101a7824 */ /* 0x040fe400078e00ff */
[----:B------:R-:W-:Y:S01]  /*142c0*/  IMAD R27, R16, 0x11, RZ ;  /* 0x00000011101b7824 */ /* 0x000fe200078e02ff */
[----:B------:R-:W-:Y:S01]  /*142d0*/  STL.64 [R1+0x3180], R228 ;  /* 0x003180e401007387 */ /* 0x000fe20000100a00 */
[----:B------:R-:W-:-:S03]  /*142e0*/  IMAD.WIDE R14, R25, 0x4, R8 ;  /* 0x00000004190e7825 */ /* 0x000fc600078e0208 */
[----:B------:R-:W-:Y:S01]  /*142f0*/  STL.64 [R1+0x3128], R236 ;  /* 0x003128ec01007387 */ /* 0x000fe20000100a00 */
[----:B------:R-:W-:-:S03]  /*14300*/  IMAD.WIDE R12, R26, 0x4, R8 ;  /* 0x000000041a0c7825 */ /* 0x000fc600078e0208 */
[----:B------:R-:W-:Y:S01]  /*14310*/  STL.64 [R1+0x3130], R248 ;  /* 0x003130f801007387 */ /* 0x000fe20000100a00 */
[----:B------:R-:W-:-:S03]  /*14320*/  IMAD R28, R16, 0x12, RZ ;  /* 0x00000012101c7824 */ /* 0x000fc600078e02ff */
[----:B------:R3:W-:Y:S01]  /*14330*/  STL.64 [R1+0x2458], R10 ;  /* 0x0024580a01007387 */ /* 0x0007e20000100a00 */
[C---:B------:R-:W-:Y:S02]  /*14340*/  IMAD R29, R16.reuse, 0x13, RZ ;  /* 0x00000013101d7824 */ /* 0x040fe400078e02ff */
[C---:B------:R-:W-:Y:S01]  /*14350*/  IMAD R30, R16.reuse, 0x14, RZ ;  /* 0x00000014101e7824 */ /* 0x040fe200078e02ff */
[----:B------:R4:W-:Y:S01]  /*14360*/  STL.64 [R1+0x2630], R14 ;  /* 0x0026300e01007387 */ /* 0x0009e20000100a00 */
[----:B------:R-:W-:-:S03]  /*14370*/  IMAD R31, R16, 0x15, RZ ;  /* 0x00000015101f7824 */ /* 0x000fc600078e02ff */
[----:B------:R1:W-:Y:S01]  /*14380*/  STL.64 [R1+0x2650], R12 ;  /* 0x0026500c01007387 */ /* 0x0003e20000100a00 */
[----:B---3--:R-:W-:-:S04]  /*14390*/  IMAD.WIDE R10, R27, 0x4, R8 ;  /* 0x000000041b0a7825 */ /* 0x008fc800078e0208 */
[--C-:B----4-:R-:W-:Y:S01]  /*143a0*/  IMAD.WIDE R14, R28, 0x4, R8.reuse ;  /* 0x000000041c0e7825 */ /* 0x110fe200078e0208 */
[----:B------:R3:W-:Y:S03]  /*143b0*/  STL.64 [R1+0x2670], R10 ;  /* 0x0026700a01007387 */ /* 0x0007e60000100a00 */
[----:B-1----:R-:W-:Y:S01]  /*143c0*/  IMAD.WIDE R12, R29, 0x4, R8 ;  /* 0x000000041d0c7825 */ /* 0x002fe200078e0208 */
[----:B------:R1:W-:Y:S03]  /*143d0*/  STL.64 [R1+0x2690], R14 ;  /* 0x0026900e01007387 */ /* 0x0003e60000100a00 */
[C---:B------:R-:W-:Y:S02]  /*143e0*/  IMAD R32, R16.reuse, 0x16, RZ ;  /* 0x0000001610207824 */ /* 0x040fe400078e02ff */
[----:B------:R-:W-:-:S02]  /*143f0*/  IMAD R33, R16, 0x17, RZ ;  /* 0x0000001710217824 */ /* 0x000fc400078e02ff */
[--C-:B---3--:R-:W-:Y:S01]  /*14400*/  IMAD.WIDE R10, R30, 0x4, R8.reuse ;  /* 0x000000041e0a7825 */ /* 0x108fe200078e0208 */
        /* <DEDUP_REMOVED lines=10> */
[C---:B------:R-:W-:Y:S01]  /*144b0*/  IMAD R37, R16.reuse, 0x1b, RZ ;  /* 0x0000001b10257824 */ /* 0x040fe200078e02ff */
[----:B------:R4:W-:Y:S01]  /*144c0*/  STL.64 [R1+0x2730], R10 ;  /* 0x0027300a01007387 */ /* 0x0009e20000100a00 */
[----:B------:R-:W-:-:S02]  /*144d0*/  IMAD R38, R16, 0x1c, RZ ;  /* 0x0000001c10267824 */ /* 0x000fc400078e02ff */
[----:B---3--:R-:W-:-:S04]  /*144e0*/  IMAD.WIDE R14, R34, 0x4, R8 ;  /* 0x00000004220e7825 */ /* 0x008fc800078e0208 */
[--C-:B-1----:R-:W-:Y:S01]  /*144f0*/  IMAD.WIDE R12, R35, 0x4, R8.reuse ;  /* 0x00000004230c7825 */ /* 0x102fe200078e0208 */
[----:B------:R-:W-:Y:S03]  /*14500*/  STL.64 [R1+0x2750], R14 ;  /* 0x0027500e01007387 */ /* 0x000fe60000100a00 */
[----:B------:R-:W-:Y:S02]  /*14510*/  IMAD R39, R16, 0x1d, RZ ;  /* 0x0000001d10277824 */ /* 0x000fe400078e02ff */
[--C-:B----4-:R-:W-:Y:S01]  /*14520*/  IMAD.WIDE R10, R36, 0x4, R8.reuse ;  /* 0x00000004240a7825 */ /* 0x110fe200078e0208 */
[----:B------:R-:W-:Y:S03]  /*14530*/  STL.64 [R1+0x2770], R12 ;  /* 0x0027700c01007387 */ /* 0x000fe60000100a00 */
[----:B------:R-:W-:Y:S01]  /*14540*/  IMAD.WIDE R82, R37, 0x4, R8 ;  /* 0x0000000425527825 */ /* 0x000fe200078e0208 */
[----:B------:R1:W-:Y:S03]  /*14550*/  STL.64 [R1+0x2790], R10 ;  /* 0x0027900a01007387 */ /* 0x0003e60000100a00 */
[----:B------:R-:W-:-:S02]  /*14560*/  IMAD.SHL.U32 R42, R16, 0x20, RZ ;  /* 0x00000020102a7824 */ /* 0x000fc400078e00ff */
[--C-:B------:R-:W-:Y:S01]  /*14570*/  IMAD.WIDE R114, R38, 0x4, R8.reuse ;  /* 0x0000000426727825 */ /* 0x100fe200078e0208 */
[----:B------:R-:W-:Y:S03]  /*14580*/  STL.64 [R1+0x27b0], R82 ;  /* 0x0027b05201007387 */ /* 0x000fe60000100a00 */
[--C-:B------:R-:W-:Y:S01]  /*14590*/  IMAD.WIDE R122, R39, 0x4, R8.reuse ;  /* 0x00000004277a7825 */ /* 0x100fe200078e0208 */
[----:B------:R-:W-:Y:S03]  /*145a0*/  STL.64 [R1+0x2fa8], R82 ;  /* 0x002fa85201007387 */ /* 0x000fe60000100a00 */
[----:B------:R-:W-:Y:S01]  /*145b0*/  IMAD R40, R16, 0x1e, RZ ;  /* 0x0000001e10287824 */ /* 0x000fe200078e02ff */
[----:B------:R-:W-:Y:S01]  /*145c0*/  STL.64 [R1+0x27d0], R114 ;  /* 0x0027d07201007387 */ /* 0x000fe20000100a00 */
[----:B-1----:R-:W-:-:S03]  /*145d0*/  IMAD.WIDE R10, R42, 0x4, R8 ;  /* 0x000000042a0a7825 */ /* 0x002fc600078e0208 */
[----:B------:R-:W-:Y:S01]  /*145e0*/  STL.64 [R1+0x2fa0], R114 ;  /* 0x002fa07201007387 */ /* 0x000fe20000100a00 */
[----:B------:R-:W-:Y:S02]  /*145f0*/  IMAD R43, R16, 0x21, RZ ;  /* 0x00000021102b7824 */ /* 0x000fe400078e02ff */
[----:B------:R-:W-:Y:S01]  /*14600*/  IMAD.WIDE R126, R40, 0x4, R8 ;  /* 0x00000004287e7825 */ /* 0x000fe200078e0208 */
[----:B------:R-:W-:Y:S04]  /*14610*/  STL.64 [R1+0x27f0], R122 ;  /* 0x0027f07a01007387 */ /* 0x000fe80000100a00 */
[----:B------:R-:W-:Y:S01]  /*14620*/  STL.64 [R1+0x2fb0], R122 ;  /* 0x002fb07a01007387 */ /* 0x000fe20000100a00 */
[----:B------:R-:W-:-:S03]  /*14630*/  IMAD R41, R16, 0x1f, RZ ;  /* 0x0000001f10297824 */ /* 0x000fc600078e02ff */
[----:B------:R1:W-:Y:S01]  /*14640*/  STL.64 [R1+0x2850], R10 ;  /* 0x0028500a01007387 */ /* 0x0003e20000100a00 */
[C---:B------:R-:W-:Y:S02]  /*14650*/  IMAD R44, R16.reuse, 0x22, RZ ;  /* 0x00000022102c7824 */ /* 0x040fe400078e02ff */
[----:B------:R-:W-:Y:S01]  /*14660*/  IMAD R46, R16, 0x24, RZ ;  /* 0x00000024102e7824 */ /* 0x000fe200078e02ff */
[----:B------:R-:W-:Y:S01]  /*14670*/  STL.64 [R1+0x2810], R126 ;  /* 0x0028107e01007387 */ /* 0x000fe20000100a00 */
[----:B------:R-:W-:-:S03]  /*14680*/  IMAD.WIDE R132, R41, 0x4, R8 ;  /* 0x0000000429847825 */ /* 0x000fc600078e0208 */
[----:B------:R-:W-:Y:S01]  /*14690*/  STL.64 [R1+0x2fb8], R126 ;  /* 0x002fb87e01007387 */ /* 0x000fe20000100a00 */
[----:B-1----:R-:W-:-:S04]  /*146a0*/  IMAD.WIDE R10, R43, 0x4, R8 ;  /* 0x000000042b0a7825 */ /* 0x002fc800078e0208 */
[C---:B------:R-:W-:Y:S01]  /*146b0*/  IMAD R45, R16.reuse, 0x23, RZ ;  /* 0x00000023102d7824 */ /* 0x040fe200078e02ff */
[----:B------:R1:W-:Y:S01]  /*146c0*/  STL.64 [R1+0x2870], R10 ;  /* 0x0028700a01007387 */ /* 0x0003e20000100a00 */
[C---:B------:R-:W-:Y:S02]  /*146d0*/  IMAD R47, R16.reuse, 0x25, RZ ;  /* 0x00000025102f7824 */ /* 0x040fe400078e02ff */
[----:B------:R-:W-:Y:S01]  /*146e0*/  IMAD R48, R16, 0x26, RZ ;  /* 0x0000002610307824 */ /* 0x000fe200078e02ff */
[----:B------:R-:W-:Y:S01]  /*146f0*/  STL.64 [R1+0x2830], R132 ;  /* 0x0028308401007387 */ /* 0x000fe20000100a00 */
[----:B------:R-:W-:-:S03]  /*14700*/  IMAD.WIDE R14, R46, 0x4, R8 ;  /* 0x000000042e0e7825 */ /* 0x000fc600078e0208 */
[----:B------:R-:W-:Y:S01]  /*14710*/  STL.64 [R1+0x2fc0], R132 ;  /* 0x002fc08401007387 */ /* 0x000fe20000100a00 */
[----:B------:R-:W-:-:S04]  /*14720*/  IMAD.WIDE R196, R45, 0x4, R8 ;  /* 0x000000042dc47825 */ /* 0x000fc800078e0208 */
[----:B-1----:R-:W-:-:S04]  /*14730*/  IMAD.WIDE R10, R44, 0x4, R8 ;  /* 0x000000042c0a7825 */ /* 0x002fc800078e0208 */
[----:B------:R-:W-:Y:S01]  /*14740*/  IMAD R50, R16, 0x28, RZ ;  /* 0x0000002810327824 */ /* 0x000fe200078e02ff */
[----:B------:R1:W-:Y:S01]  /*14750*/  STL.64 [R1+0x2890], R10 ;  /* 0x0028900a01007387 */ /* 0x0003e20000100a00 */
[----:B------:R-:W-:-:S04]  /*14760*/  IMAD.WIDE R12, R47, 0x4, R8 ;  /* 0x000000042f0c7825 */ /* 0x000fc800078e0208 */
[C---:B------:R-:W-:Y:S01]  /*14770*/  IMAD R49, R16.reuse, 0x27, RZ ;  /* 0x0000002710317824 */ /* 0x040fe200078e02ff */
[----:B------:R3:W-:Y:S01]  /*14780*/  STL.64 [R1+0x28d0], R14 ;  /* 0x0028d00e01007387 */ /* 0x0007e20000100a00 */
[C---:B------:R-:W-:Y:S02]  /*14790*/  IMAD R51, R16.reuse, 0x29, RZ ;  /* 0x0000002910337824 */ /* 0x040fe400078e02ff */
[----:B------:R-:W-:Y:S01]  /*147a0*/  IMAD R52, R16, 0x2a, RZ ;  /* 0x0000002a10347824 */ /* 0x000fe200078e02ff */
[----:B------:R-:W-:Y:S01]  /*147b0*/  STL.64 [R1+0x28b0], R196 ;  /* 0x0028b0c401007387 */ /* 0x000fe20000100a00 */
[----:B-1----:R-:W-:-:S03]  /*147c0*/  IMAD.WIDE R10, R48, 0x4, R8 ;  /* 0x00000004300a7825 */ /* 0x002fc600078e0208 */
[----:B------:R1:W-:Y:S01]  /*147d0*/  STL.64 [R1+0x28f0], R12 ;  /* 0x0028f00c01007387 */ /* 0x0003e20000100a00 */
[----:B------:R-:W-:-:S03]  /*147e0*/  IMAD.WIDE R228, R49, 0x4, R8 ;  /* 0x0000000431e47825 */ /* 0x000fc600078e0208 */
[----:B------:R-:W-:Y:S01]  /*147f0*/  STL.64 [R1+0x3210], R196 ;  /* 0x003210c401007387 */ /* 0x000fe20000100a00 */
[----:B---3--:R-:W-:-:S03]  /*14800*/  IMAD.WIDE R14, R50, 0x4, R8 ;  /* 0x00000004320e7825 */ /* 0x008fc600078e0208 */
[----:B------:R3:W-:Y:S01]  /*14810*/  STL.64 [R1+0x2910], R10 ;  /* 0x0029100a01007387 */ /* 0x0007e20000100a00 */
[C---:B------:R-:W-:Y:S02]  /*14820*/  IMAD R54, R16.reuse, 0x2c, RZ ;  /* 0x0000002c10367824 */ /* 0x040fe400078e02ff */
[--C-:B-1----:R-:W-:Y:S01]  /*14830*/  IMAD.WIDE R12, R51, 0x4, R8.reuse ;  /* 0x00000004330c7825 */ /* 0x102fe200078e0208 */
[----:B------:R1:W-:Y:S03]  /*14840*/  STL.64 [R1+0x2950], R14 ;  /* 0x0029500e01007387 */ /* 0x0003e60000100a00 */
[C---:B------:R-:W-:Y:S02]  /*14850*/  IMAD R53, R16.reuse, 0x2b, RZ ;  /* 0x0000002b10357824 */ /* 0x040fe400078e02ff */
[----:B------:R-:W-:Y:S02]  /*14860*/  IMAD R55, R16, 0x2d, RZ ;  /* 0x0000002d10377824 */ /* 0x000fe400078e02ff */
[--C-:B---3--:R-:W-:Y:S01]  /*14870*/  IMAD.WIDE R10, R52, 0x4, R8.reuse ;  /* 0x00000004340a7825 */ /* 0x108fe200078e0208 */
[----:B------:R-:W-:Y:S03]  /*14880*/  STL.64 [R1+0x2930], R228 ;  /* 0x002930e401007387 */ /* 0x000fe60000100a00 */
[----:B------:R-:W-:Y:S01]  /*14890*/  IMAD R56, R16, 0x2e, RZ ;  /* 0x0000002e10387824 */ /* 0x000fe200078e02ff */
[----:B------:R3:W-:Y:S01]  /*148a0*/  STL.64 [R1+0x2970], R12 ;  /* 0x0029700c01007387 */ /* 0x0007e20000100a00 */
[----:B-1----:R-:W-:-:S03]  /*148b0*/  IMAD.WIDE R14, R54, 0x4, R8 ;  /* 0x00000004360e7825 */ /* 0x002fc600078e0208 */
[----:B------:R-:W-:Y:S01]  /*148c0*/  STL.64 [R1+0x31b0], R228 ;  /* 0x0031b0e401007387 */ /* 0x000fe20000100a00 */
[----:B------:R-:W-:-:S03]  /*148d0*/  IMAD.WIDE R248, R53, 0x4, R8 ;  /* 0x0000000435f87825 */ /* 0x000fc600078e0208 */
[----:B------:R1:W-:Y:S01]  /*148e0*/  STL.64 [R1+0x2990], R10 ;  /* 0x0029900a01007387 */ /* 0x0003e20000100a00 */
[C---:B------:R-:W-:Y:S02]  /*148f0*/  IMAD R57, R16.reuse, 0x2f, RZ ;  /* 0x0000002f10397824 */ /* 0x040fe400078e02ff */
[--C-:B---3--:R-:W-:Y:S01]  /*14900*/  IMAD.WIDE R12, R55, 0x4, R8.reuse ;  /* 0x00000004370c7825 */ /* 0x108fe200078e0208 */
[----:B------:R3:W-:Y:S03]  /*14910*/  STL.64 [R1+0x29d0], R14 ;  /* 0x0029d00e01007387 */ /* 0x0007e60000100a00 */
[C---:B------:R-:W-:Y:S01]  /*14920*/  IMAD R58, R16.reuse, 0x30, RZ ;  /* 0x00000030103a7824 */ /* 0x040fe200078e02ff */
[----:B------:R-:W-:Y:S01]  /*14930*/  STL.64 [R1+0x29b0], R248 ;  /* 0x0029b0f801007387 */ /* 0x000fe20000100a00 */
[----:B------:R-:W-:Y:S02]  /*14940*/  IMAD R59, R16, 0x31, RZ ;  /* 0x00000031103b7824 */ /* 0x000fe400078e02ff */
[--C-:B-1----:R-:W-:Y:S01]  /*14950*/  IMAD.WIDE R10, R56, 0x4, R8.reuse ;  /* 0x00000004380a7825 */ /* 0x102fe200078e0208 */
[----:B------:R1:W-:Y:S04]  /*14960*/  STL.64 [R1+0x29f0], R12 ;  /* 0x0029f00c01007387 */ /* 0x0003e80000100a00 */
[----:B------:R-:W-:Y:S01]  /*14970*/  STL.64 [R1+0x3158], R248 ;  /* 0x003158f801007387 */ /* 0x000fe20000100a00 */
[----:B---3--:R-:W-:-:S03]  /*14980*/  IMAD.WIDE R14, R57, 0x4, R8 ;  /* 0x00000004390e7825 */ /* 0x008fc600078e0208 */
[----:B------:R3:W-:Y:S01]  /*14990*/  STL.64 [R1+0x2a10], R10 ;  /* 0x002a100a01007387 */ /* 0x0007e20000100a00 */
[----:B------:R-:W-:Y:S02]  /*149a0*/  IMAD R60, R16, 0x32, RZ ;  /* 0x00000032103c7824 */ /* 0x000fe400078e02ff */
[--C-:B-1----:R-:W-:Y:S01]  /*149b0*/  IMAD.WIDE R12, R58, 0x4, R8.reuse ;  /* 0x000000043a0c7825 */ /* 0x102fe200078e0208 */
[----:B------:R1:W-:Y:S03]  /*149c0*/  STL.64 [R1+0x2a30], R14 ;  /* 0x002a300e01007387 */ /* 0x0003e60000100a00 */
[C---:B------:R-:W-:Y:S02]  /*149d0*/  IMAD R61, R16.reuse, 0x33, RZ ;  /* 0x00000033103d7824 */ /* 0x040fe400078e02ff */
[----:B------:R-:W-:Y:S02]  /*149e0*/  IMAD R62, R16, 0x34, RZ ;  /* 0x00000034103e7824 */ /* 0x000fe400078e02ff */
[--C-:B---3--:R-:W-:Y:S01]  /*149f0*/  IMAD.WIDE R10, R59, 0x4, R8.reuse ;  /* 0x000000043b0a7825 */ /* 0x108fe200078e0208 */
[----:B------:R3:W-:Y:S03]  /*14a00*/  STL.64 [R1+0x2a50], R12 ;  /* 0x002a500c01007387 */ /* 0x0007e60000100a00 */
[----:B-1----:R-:W-:Y:S01]  /*14a10*/  IMAD.WIDE R14, R60, 0x4, R8 ;  /* 0x000000043c0e7825 */ /* 0x002fe200078e0208 */
[----:B------:R1:W-:Y:S03]  /*14a20*/  STL.64 [R1+0x2a70], R10 ;  /* 0x002a700a01007387 */ /* 0x0003e60000100a00 */
[----:B------:R-:W-:-:S02]  /*14a30*/  IMAD R63, R16, 0x35, RZ ;  /* 0x00000035103f7824 */ /* 0x000fc400078e02ff */
[----:B------:R-:W-:Y:S02]  /*14a40*/  IMAD R64, R16, 0x36, RZ ;  /* 0x0000003610407824 */ /* 0x000fe400078e02ff */
[--C-:B---3--:R-:W-:Y:S01]  /*14a50*/  IMAD.WIDE R12, R61, 0x4, R8.reuse ;  /* 0x000000043d0c7825 */ /* 0x108fe200078e0208 */
[----:B------:R3:W-:Y:S03]  /*14a60*/  STL.64 [R1+0x2a90], R14 ;  /* 0x002a900e01007387 */ /* 0x0007e60000100a00 */
[----:B-1----:R-:W-:Y:S01]  /*14a70*/  IMAD.WIDE R10, R62, 0x4, R8 ;  /* 0x000000043e0a7825 */ /* 0x002fe200078e0208 */
[----:B------:R1:W-:Y:S03]  /*14a80*/  STL.64 [R1+0x2ab0], R12 ;  /* 0x002ab00c01007387 */ /* 0x0003e60000100a00 */
[----:B------:R-:W-:-:S02]  /*14a90*/  IMAD R65, R16, 0x37, RZ ;  /* 0x0000003710417824 */ /* 0x000fc400078e02ff */
[----:B------:R-:W-:Y:S01]  /*14aa0*/  IMAD R66, R16, 0x38, RZ ;  /* 0x0000003810427824 */ /* 0x000fe200078e02ff */
[----:B------:R4:W-:Y:S01]  /*14ab0*/  STL.64 [R1+0x2ad0], R10 ;  /* 0x002ad00a01007387 */ /* 0x0009e20000100a00 */
[----:B---3--:R-:W-:-:S04]  /*14ac0*/  IMAD.WIDE R14, R63, 0x4, R8 ;  /* 0x000000043f0e7825 */ /* 0x008fc800078e0208 */
[----:B------:R-:W-:Y:S02]  /*14ad0*/  IMAD R67, R16, 0x39, RZ ;  /* 0x0000003910437824 */ /* 0x000fe400078e02ff */
[--C-:B-1----:R-:W-:Y:S01]  /*14ae0*/  IMAD.WIDE R12, R64, 0x4, R8.reuse ;  /* 0x00000004400c7825 */ /* 0x102fe200078e0208 */
[----:B------:R-:W-:Y:S03]  /*14af0*/  STL.64 [R1+0x2af0], R14 ;  /* 0x002af00e01007387 */ /* 0x000fe60000100a00 */
[----:B------:R-:W-:Y:S02]  /*14b00*/  IMAD R68, R16, 0x3a, RZ ;  /* 0x0000003a10447824 */ /* 0x000fe400078e02ff */
[--C-:B----4-:R-:W-:Y:S01]  /*14b10*/  IMAD.WIDE R10, R65, 0x4, R8.reuse ;  /* 0x00000004410a7825 */ /* 0x110fe200078e0208 */
[----:B------:R-:W-:Y:S03]  /*14b20*/  STL.64 [R1+0x2b10], R12 ;  /* 0x002b100c01007387 */ /* 0x000fe60000100a00 */
[----:B------:R-:W-:Y:S01]  /*14b30*/  IMAD.WIDE R90, R66, 0x4, R8 ;  /* 0x00000004425a7825 */ /* 0x000fe200078e0208 */
[----:B------:R1:W-:Y:S03]  /*14b40*/  STL.64 [R1+0x2b30], R10 ;  /* 0x002b300a01007387 */ /* 0x0003e60000100a00 */
[----:B------:R-:W-:-:S02]  /*14b50*/  IMAD R69, R16, 0x3b, RZ ;  /* 0x0000003b10457824 */ /* 0x000fc400078e02ff */
[--C-:B------:R-:W-:Y:S01]  /*14b60*/  IMAD.WIDE R96, R67, 0x4, R8.reuse ;  /* 0x0000000443607825 */ /* 0x100fe200078e0208 */
[----:B------:R-:W-:Y:S03]  /*14b70*/  STL.64 [R1+0x2b50], R90 ;  /* 0x002b505a01007387 */ /* 0x000fe60000100a00 */
[--C-:B------:R-:W-:Y:S01]  /*14b80*/  IMAD.WIDE R102, R68, 0x4, R8.reuse ;  /* 0x0000000444667825 */ /* 0x100fe200078e0208 */
[----:B------:R-:W-:Y:S03]  /*14b90*/  STL.64 [R1+0x2fc8], R90 ;  /* 0x002fc85a01007387 */ /* 0x000fe60000100a00 */
[----:B------:R-:W-:Y:S01]  /*14ba0*/  IMAD R70, R16, 0x3c, RZ ;  /* 0x0000003c10467824 */ /* 0x000fe200078e02ff */
[----:B------:R-:W-:Y:S01]  /*14bb0*/  STL.64 [R1+0x2b70], R96 ;  /* 0x002b706001007387 */ /* 0x000fe20000100a00 */
[----:B------:R-:W-:-:S03]  /*14bc0*/  IMAD.WIDE R108, R69, 0x4, R8 ;  /* 0x00000004456c7825 */ /* 0x000fc600078e0208 */
[----:B------:R-:W-:Y:S01]  /*14bd0*/  STL.64 [R1+0x2fd0], R96 ;  /* 0x002fd06001007387 */ /* 0x000fe20000100a00 */
[C---:B------:R-:W-:Y:S02]  /*14be0*/  IMAD R71, R16.reuse, 0x3d, RZ ;  /* 0x0000003d10477824 */ /* 0x040fe400078e02ff */
[----:B------:R-:W-:Y:S01]  /*14bf0*/  IMAD R72, R16, 0x3e, RZ ;  /* 0x0000003e10487824 */ /* 0x000fe200078e02ff */
[----:B------:R-:W-:Y:S01]  /*14c00*/  STL.64 [R1+0x2b90], R102 ;  /* 0x002b906601007387 */ /* 0x000fe20000100a00 */
[----:B------:R-:W-:-:S03]  /*14c10*/  IMAD.WIDE R140, R70, 0x4, R8 ;  /* 0x00000004468c7825 */ /* 0x000fc600078e0208 */
[----:B------:R-:W-:Y:S01]  /*14c20*/  STL.64 [R1+0x2fd8], R102 ;  /* 0x002fd86601007387 */ /* 0x000fe20000100a00 */
[----:B------:R-:W-:Y:S02]  /*14c30*/  IMAD R73, R16, 0x3f, RZ ;  /* 0x0000003f10497824 */ /* 0x000fe400078e02ff */
[--C-:B------:R-:W-:Y:S01]  /*14c40*/  IMAD.WIDE R146, R71, 0x4, R8.reuse ;  /* 0x0000000447927825 */ /* 0x100fe200078e0208 */
[----:B------:R-:W-:Y:S03]  /*14c50*/  STL.64 [R1+0x2bb0], R108 ;  /* 0x002bb06c01007387 */ /* 0x000fe60000100a00 */
[--C-:B-1----:R-:W-:Y:S01]  /*14c60*/  IMAD.WIDE R10, R72, 0x4, R8.reuse ;  /* 0x00000004480a7825 */ /* 0x102fe200078e0208 */
[----:B------:R-:W-:Y:S04]  /*14c70*/  STL.64 [R1+0x2fe0], R108 ;  /* 0x002fe06c01007387 */ /* 0x000fe80000100a00 */
[----:B------:R-:W-:Y:S01]  /*14c80*/  STL.64 [R1+0x2fe8], R8 ;  /* 0x002fe80801007387 */ /* 0x000fe20000100a00 */
[----:B------:R-:W-:-:S03]  /*14c90*/  IMAD.WIDE R176, R73, 0x4, R8 ;  /* 0x0000000449b07825 */ /* 0x000fc600078e0208 */
        /* <DEDUP_REMOVED lines=10> */
[----:B------:R1:W-:Y:S01]  /*14d40*/  STL.64 [R1+0x3000], R10 ;  /* 0x0030000a01007387 */ /* 0x0003e20000100a00 */
[----:B------:R-:W-:-:S03]  /*14d50*/  IMAD.SHL.U32 R154, R16, 0x2, RZ ;  /* 0x00000002109a7824 */ /* 0x000fc600078e00ff */
        /* <DEDUP_REMOVED lines=8> */
[----:B------:R-:W-:Y:S01]  /*14de0*/  IMAD.WIDE R238, R246, 0x4, R6 ;  /* 0x00000004f6ee7825 */ /* 0x000fe200078e0206 */
[----:B------:R-:W-:Y:S03]  /*14df0*/  STL.64 [R1+0x31f8], R190 ;  /* 0x0031f8be01007387 */ /* 0x000fe60000100a00 */
[--C-:B------:R-:W-:Y:S01]  /*14e00*/  IMAD.WIDE R240, R16, 0x4, R8.reuse ;  /* 0x0000000410f07825 */ /* 0x100fe200078e0208 */
[----:B------:R-:W-:Y:S03]  /*14e10*/  STL.64 [R1+0x3200], R198 ;  /* 0x003200c601007387 */ /* 0x000fe60000100a00 */
[--C-:B------:R-:W-:Y:S01]  /*14e20*/  IMAD.WIDE R20, R154, 0x4, R8.reuse ;  /* 0x000000049a147825 */ /* 0x100fe200078e0208 */
[----:B------:R-:W-:Y:S03]  /*14e30*/  STL.64 [R1+0x3188], R206 ;  /* 0x003188ce01007387 */ /* 0x000fe60000100a00 */
[----:B------:R-:W-:Y:S01]  /*14e40*/  IMAD.WIDE R156, R164, 0x4, R8 ;  /* 0x00000004a49c7825 */ /* 0x000fe200078e0208 */
[----:B------:R-:W-:Y:S03]  /*14e50*/  STL.64 [R1+0x3190], R214 ;  /* 0x003190d601007387 */ /* 0x000fe60000100a00 */
[--C-:B-1----:R-:W-:Y:S01]  /*14e60*/  IMAD.WIDE R10, R19, 0x4, R6.reuse ;  /* 0x00000004130a7825 */ /* 0x102fe200078e0206 */
[----:B------:R-:W-:Y:S03]  /*14e70*/  STL.64 [R1+0x3198], R222 ;  /* 0x003198de01007387 */ /* 0x000fe60000100a00 */
[--C-:B------:R-:W-:Y:S01]  /*14e80*/  IMAD.WIDE R8, R24, 0x4, R6.reuse ;  /* 0x0000000418087825 */ /* 0x100fe200078e0206 */
[----:B------:R-:W-:Y:S03]  /*14e90*/  STL.64 [R1+0x31a0], R230 ;  /* 0x0031a0e601007387 */ /* 0x000fe60000100a00 */
[--C-:B------:R-:W-:Y:S01]  /*14ea0*/  IMAD.WIDE R12, R25, 0x4, R6.reuse ;  /* 0x00000004190c7825 */ /* 0x100fe200078e0206 */
[----:B------:R-:W-:Y:S04]  /*14eb0*/  STL.64 [R1+0x3138], R238 ;  /* 0x003138ee01007387 */ /* 0x000fe80000100a00 */
[----:B------:R1:W-:Y:S04]  /*14ec0*/  STL.64 [R1+0x2420], R10 ;  /* 0x0024200a01007387 */ /* 0x0003e80000100a00 */
[----:B------:R3:W-:Y:S04]  /*14ed0*/  STL.64 [R1+0x2460], R8 ;  /* 0x0024600801007387 */ /* 0x0007e80000100a00 */
[----:B------:R4:W-:Y:S01]  /*14ee0*/  STL.64 [R1+0x2638], R12 ;  /* 0x0026380c01007387 */ /* 0x0009e20000100a00 */
[----:B-1----:R-:W-:-:S03]  /*14ef0*/  IMAD.WIDE R10, R26, 0x4, R6 ;  /* 0x000000041a0a7825 */ /* 0x002fc600078e0206 */
[----:B------:R-:W-:Y:S01]  /*14f00*/  LDGSTS.E [R0+0x4], desc[UR4][R240.64], !P5 ;  /* 0x00004000f0007fae */ /* 0x000fe2000e921844 */
[----:B---3--:R-:W-:-:S03]  /*14f10*/  IMAD.WIDE R8, R27, 0x4, R6 ;  /* 0x000000041b087825 */ /* 0x008fc600078e0206 */
[----:B------:R1:W-:Y:S01]  /*14f20*/  STL.64 [R1+0x2658], R10 ;  /* 0x0026580a01007387 */ /* 0x0003e20000100a00 */
[----:B----4-:R-:W-:-:S03]  /*14f30*/  IMAD.WIDE R12, R28, 0x4, R6 ;  /* 0x000000041c0c7825 */ /* 0x010fc600078e0206 */
[----:B------:R3:W-:Y:S04]  /*14f40*/  STL.64 [R1+0x2678], R8 ;  /* 0x0026780801007387 */ /* 0x0007e80000100a00 */
[----:B------:R4:W-:Y:S01]  /*14f50*/  STL.64 [R1+0x2698], R12 ;  /* 0x0026980c01007387 */ /* 0x0009e20000100a00 */
[----:B-1----:R-:W-:-:S04]  /*14f60*/  IMAD.WIDE R10, R29, 0x4, R6 ;  /* 0x000000041d0a7825 */ /* 0x002fc800078e0206 */
[--C-:B---3--:R-:W-:Y:S01]  /*14f70*/  IMAD.WIDE R8, R30, 0x4, R6.reuse ;  /* 0x000000041e087825 */ /* 0x108fe200078e0206 */
[----:B------:R1:W-:Y:S03]  /*14f80*/  STL.64 [R1+0x26b8], R10 ;  /* 0x0026b80a01007387 */ /* 0x0003e60000100a00 */
[--C-:B----4-:R-:W-:Y:S01]  /*14f90*/  IMAD.WIDE R12, R31, 0x4, R6.reuse ;  /* 0x000000041f0c7825 */ /* 0x110fe200078e0206 */
[----:B------:R3:W-:Y:S03]  /*14fa0*/  STL.64 [R1+0x26d8], R8 ;  /* 0x0026d80801007387 */ /* 0x0007e60000100a00 */
[--C-:B------:R-:W-:Y:S01]  /*14fb0*/  IMAD.WIDE R96, R34, 0x4, R6.reuse ;  /* 0x0000000422607825 */ /* 0x100fe200078e0206 */
[----:B------:R-:W-:Y:S03]  /*14fc0*/  STL.64 [R1+0x26f8], R12 ;  /* 0x0026f80c01007387 */ /* 0x000fe60000100a00 */
[----:B-1----:R-:W-:-:S04]  /*14fd0*/  IMAD.WIDE R10, R32, 0x4, R6 ;  /* 0x00000004200a7825 */ /* 0x002fc800078e0206 */
[--C-:B---3--:R-:W-:Y:S01]  /*14fe0*/  IMAD.WIDE R8, R33, 0x4, R6.reuse ;  /* 0x0000000421087825 */ /* 0x108fe200078e0206 */
[----:B------:R-:W-:Y:S03]  /*14ff0*/  STL.64 [R1+0x2718], R10 ;  /* 0x0027180a01007387 */ /* 0x000fe60000100a00 */
[--C-:B------:R-:W-:Y:S01]  /*15000*/  IMAD.WIDE R126, R35, 0x4, R6.reuse ;  /* 0x00000004237e7825 */ /* 0x100fe200078e0206 */
[----:B------:R1:W-:Y:S03]  /*15010*/  STL.64 [R1+0x2738], R8 ;  /* 0x0027380801007387 */ /* 0x0003e60000100a00 */
[--C-:B------:R-:W-:Y:S01]  /*15020*/  IMAD.WIDE R114, R36, 0x4, R6.reuse ;  /* 0x0000000424727825 */ /* 0x100fe200078e0206 */
[----:B------:R-:W-:Y:S03]  /*15030*/  STL.64 [R1+0x2758], R96 ;  /* 0x0027586001007387 */ /* 0x000fe60000100a00 */
[--C-:B------:R-:W-:Y:S01]  /*15040*/  IMAD.WIDE R84, R37, 0x4, R6.reuse ;  /* 0x0000000425547825 */ /* 0x100fe200078e0206 */
[----:B------:R-:W-:Y:S03]  /*15050*/  STL.64 [R1+0x3010], R96 ;  /* 0x0030106001007387 */ /* 0x000fe60000100a00 */
[--C-:B------:R-:W-:Y:S01]  /*15060*/  IMAD.WIDE R116, R38, 0x4, R6.reuse ;  /* 0x0000000426747825 */ /* 0x100fe200078e0206 */
[----:B------:R-:W-:Y:S04]  /*15070*/  STL.64 [R1+0x2778], R126 ;  /* 0x0027787e01007387 */ /* 0x000fe80000100a00 */
[----:B------:R-:W-:Y:S01]  /*15080*/  STL.64 [R1+0x3018], R126 ;  /* 0x0030187e01007387 */ /* 0x000fe20000100a00 */
[----:B------:R-:W-:-:S03]  /*15090*/  IMAD.WIDE R124, R39, 0x4, R6 ;  /* 0x00000004277c7825 */ /* 0x000fc600078e0206 */
[----:B------:R-:W-:Y:S01]  /*150a0*/  STL.64 [R1+0x2798], R114 ;  /* 0x0027987201007387 */ /* 0x000fe20000100a00 */
[----:B-1----:R-:W-:-:S03]  /*150b0*/  IMAD.WIDE R8, R42, 0x4, R6 ;  /* 0x000000042a087825 */ /* 0x002fc600078e0206 */
[----:B------:R-:W-:Y:S01]  /*150c0*/  STL.64 [R1+0x3020], R114 ;  /* 0x0030207201007387 */ /* 0x000fe20000100a00 */
[----:B------:R-:W-:-:S03]  /*150d0*/  IMAD.WIDE R128, R40, 0x4, R6 ;  /* 0x0000000428807825 */ /* 0x000fc600078e0206 */
[----:B------:R-:W-:Y:S01]  /*150e0*/  STL.64 [R1+0x27b8], R84 ;  /* 0x0027b85401007387 */ /* 0x000fe20000100a00 */
[----:B------:R-:W-:-:S03]  /*150f0*/  IMAD.WIDE R196, R43, 0x4, R6 ;  /* 0x000000042bc47825 */ /* 0x000fc600078e0206 */
[----:B------:R-:W-:Y:S01]  /*15100*/  STL.64 [R1+0x3028], R84 ;  /* 0x0030285401007387 */ /* 0x000fe20000100a00 */
[----:B------:R-:W-:-:S03]  /*15110*/  IMAD.WIDE R134, R41, 0x4, R6 ;  /* 0x0000000429867825 */ /* 0x000fc600078e0206 */
[----:B------:R-:W-:Y:S04]  /*15120*/  STL.64 [R1+0x27d8], R116 ;  /* 0x0027d87401007387 */ /* 0x000fe80000100a00 */
[----:B------:R-:W-:Y:S01]  /*15130*/  STL.64 [R1+0x3030], R116 ;  /* 0x0030307401007387 */ /* 0x000fe20000100a00 */
[----:B------:R-:W-:-:S03]  /*15140*/  IMAD.WIDE R190, R44, 0x4, R6 ;  /* 0x000000042cbe7825 */ /* 0x000fc600078e0206 */
[----:B------:R-:W-:Y:S04]  /*15150*/  STL.64 [R1+0x27f8], R124 ;  /* 0x0027f87c01007387 */ /* 0x000fe80000100a00 */
[----:B------:R-:W-:Y:S04]  /*15160*/  STL.64 [R1+0x3038], R124 ;  /* 0x0030387c01007387 */ /* 0x000fe80000100a00 */
[----:B------:R1:W-:Y:S04]  /*15170*/  STL.64 [R1+0x2858], R8 ;  /* 0x0028580801007387 */ /* 0x0003e80000100a00 */
[----:B------:R-:W-:Y:S01]  /*15180*/  STL.64 [R1+0x2818], R128 ;  /* 0x0028188001007387 */ /* 0x000fe20000100a00 */
[----:B------:R-:W-:-:S03]  /*15190*/  IMAD.WIDE R188, R45, 0x4, R6 ;  /* 0x000000042dbc7825 */ /* 0x000fc600078e0206 */
[----:B------:R-:W-:Y:S04]  /*151a0*/  STL.64 [R1+0x3040], R128 ;  /* 0x0030408001007387 */ /* 0x000fe80000100a00 */
[----:B------:R-:W-:Y:S01]  /*151b0*/  STL.64 [R1+0x2878], R196 ;  /* 0x002878c401007387 */ /* 0x000fe20000100a00 */
[----:B-1----:R-:W-:-:S03]  /*151c0*/  IMAD.WIDE R8, R46, 0x4, R6 ;  /* 0x000000042e087825 */ /* 0x002fc600078e0206 */
[----:B------:R-:W-:Y:S01]  /*151d0*/  STL.64 [R1+0x2838], R134 ;  /* 0x0028388601007387 */ /* 0x000fe20000100a00 */
[----:B------:R-:W-:-:S03]  /*151e0*/  IMAD.WIDE R228, R47, 0x4, R6 ;  /* 0x000000042fe47825 */ /* 0x000fc600078e0206 */
[----:B------:R-:W-:Y:S04]  /*151f0*/  STL.64 [R1+0x3048], R134 ;  /* 0x0030488601007387 */ /* 0x000fe80000100a00 */
[----:B------:R-:W-:Y:S04]  /*15200*/  STL.64 [R1+0x2898], R190 ;  /* 0x002898be01007387 */ /* 0x000fe80000100a00 */
[----:B------:R-:W-:Y:S01]  /*15210*/  STL.64 [R1+0x3220], R190 ;  /* 0x003220be01007387 */ /* 0x000fe20000100a00 */
[----:B------:R-:W-:-:S03]  /*15220*/  IMAD.WIDE R222, R48, 0x4, R6 ;  /* 0x0000000430de7825 */ /* 0x000fc600078e0206 */
[----:B------:R1:W-:Y:S01]  /*15230*/  STL.64 [R1+0x28d8], R8 ;  /* 0x0028d80801007387 */ /* 0x0003e20000100a00 */
[----:B------:R-:W-:-:S03]  /*15240*/  IMAD.WIDE R220, R49, 0x4, R6 ;  /* 0x0000000431dc7825 */ /* 0x000fc600078e0206 */
[----:B------:R-:W-:Y:S04]  /*15250*/  STL.64 [R1+0x28b8], R188 ;  /* 0x0028b8bc01007387 */ /* 0x000fe80000100a00 */
[----:B------:R-:W-:Y:S01]  /*15260*/  STL.64 [R1+0x3208], R188 ;  /* 0x003208bc01007387 */ /* 0x000fe20000100a00 */
[----:B-1----:R-:W-:-:S03]  /*15270*/  IMAD.WIDE R8, R50, 0x4, R6 ;  /* 0x0000000432087825 */ /* 0x002fc600078e0206 */
[----:B------:R-:W-:Y:S04]  /*15280*/  STL.64 [R1+0x28f8], R228 ;  /* 0x0028f8e401007387 */ /* 0x000fe80000100a00 */
[----:B------:R-:W-:Y:S04]  /*15290*/  STL.64 [R1+0x3218], R228 ;  /* 0x003218e401007387 */ /* 0x000fe80000100a00 */
        /* <DEDUP_REMOVED lines=9> */
[----:B------:R-:W-:Y:S01]  /*15330*/  STL.64 [R1+0x2978], R248 ;  /* 0x002978f801007387 */ /* 0x000fe20000100a00 */
[----:B------:R-:W-:-:S03]  /*15340*/  IMAD.WIDE R10, R55, 0x4, R6 ;  /* 0x00000004370a7825 */ /* 0x000fc600078e0206 */
[----:B------:R-:W-:Y:S01]  /*15350*/  STL.64 [R1+0x31b8], R248 ;  /* 0x0031b8f801007387 */ /* 0x000fe20000100a00 */
[----:B-1----:R-:W-:-:S05]  /*15360*/  IMAD.WIDE R8, R54, 0x4, R6 ;  /* 0x0000000436087825 */ /* 0x002fca00078e0206 */
[----:B------:R1:W-:Y:S04]  /*15370*/  STL.64 [R1+0x29d8], R8 ;  /* 0x0029d80801007387 */ /* 0x0003e80000100a00 */
[----:B------:R-:W-:Y:S04]  /*15380*/  STL.64 [R1+0x29b8], R236 ;  /* 0x0029b8ec01007387 */ /* 0x000fe80000100a00 */
[----:B------:R3:W-:Y:S01]  /*15390*/  STL.64 [R1+0x29f8], R10 ;  /* 0x0029f80a01007387 */ /* 0x0007e20000100a00 */
[----:B-1----:R-:W-:-:S03]  /*153a0*/  IMAD.WIDE R8, R56, 0x4, R6 ;  /* 0x0000000438087825 */ /* 0x002fc600078e0206 */
[----:B------:R-:W-:Y:S04]  /*153b0*/  STL.64 [R1+0x3150], R236 ;  /* 0x003150ec01007387 */ /* 0x000fe80000100a00 */
[----:B------:R1:W-:Y:S01]  /*153c0*/  STL.64 [R1+0x2a18], R8 ;  /* 0x002a180801007387 */ /* 0x0003e20000100a00 */
[----:B---3--:R-:W-:-:S04]  /*153d0*/  IMAD.WIDE R10, R57, 0x4, R6 ;  /* 0x00000004390a7825 */ /* 0x008fc800078e0206 */
[--C-:B------:R-:W-:Y:S01]  /*153e0*/  IMAD.WIDE R12, R59, 0x4, R6.reuse ;  /* 0x000000043b0c7825 */ /* 0x100fe200078e0206 */
[----:B------:R3:W-:Y:S03]  /*153f0*/  STL.64 [R1+0x2a38], R10 ;  /* 0x002a380a01007387 */ /* 0x0007e60000100a00 */
[----:B-1----:R-:W-:-:S05]  /*15400*/  IMAD.WIDE R8, R58, 0x4, R6 ;  /* 0x000000043a087825 */ /* 0x002fca00078e0206 */
[----:B------:R1:W-:Y:S01]  /*15410*/  STL.64 [R1+0x2a58], R8 ;  /* 0x002a580801007387 */ /* 0x0003e20000100a00 */
[----:B------:R-:W-:-:S04]  /*15420*/  IMAD.WIDE R114, R62, 0x4, R6 ;  /* 0x000000043e727825 */ /* 0x000fc800078e0206 */
[--C-:B---3--:R-:W-:Y:S01]  /*15430*/  IMAD.WIDE R10, R60, 0x4, R6.reuse ;  /* 0x000000043c0a7825 */ /* 0x108fe200078e0206 */
[----:B------:R3:W-:Y:S03]  /*15440*/  STL.64 [R1+0x2a78], R12 ;  /* 0x002a780c01007387 */ /* 0x0007e60000100a00 */
[----:B------:R-:W-:-:S04]  /*15450*/  IMAD.WIDE R176, R63, 0x4, R6 ;  /* 0x000000043fb07825 */ /* 0x000fc800078e0206 */
[--C-:B-1----:R-:W-:Y:S01]  /*15460*/  IMAD.WIDE R8, R61, 0x4, R6.reuse ;  /* 0x000000043d087825 */ /* 0x102fe200078e0206 */
[----:B------:R1:W-:Y:S03]  /*15470*/  STL.64 [R1+0x2a98], R10 ;  /* 0x002a980a01007387 */ /* 0x0003e60000100a00 */
[--C-:B------:R-:W-:Y:S01]  /*15480*/  IMAD.WIDE R140, R64, 0x4, R6.reuse ;  /* 0x00000004408c7825 */ /* 0x100fe200078e0206 */
[----:B------:R4:W-:Y:S03]  /*15490*/  STL.64 [R1+0x2ab8], R8 ;  /* 0x002ab80801007387 */ /* 0x0009e60000100a00 */
[--C-:B------:R-:W-:Y:S01]  /*154a0*/  IMAD.WIDE R108, R65, 0x4, R6.reuse ;  /* 0x00000004416c7825 */ /* 0x100fe200078e0206 */
[----:B------:R-:W-:Y:S04]  /*154b0*/  STL.64 [R1+0x2ad8], R114 ;  /* 0x002ad87201007387 */ /* 0x000fe80000100a00 */
        /* <DEDUP_REMOVED lines=11> */
[----:B------:R-:W-:Y:S01]  /*15570*/  STL.64 [R1+0x2b58], R92 ;  /* 0x002b585c01007387 */ /* 0x000fe20000100a00 */
[----:B------:R-:W-:-:S03]  /*15580*/  IMAD.WIDE R142, R70, 0x4, R6 ;  /* 0x00000004468e7825 */ /* 0x000fc600078e0206 */
[----:B------:R-:W-:Y:S04]  /*15590*/  STL.64 [R1+0x3070], R92 ;  /* 0x0030705c01007387 */ /* 0x000fe80000100a00 */
[----:B------:R-:W-:Y:S01]  /*155a0*/  STL.64 [R1+0x2b78], R98 ;  /* 0x002b786201007387 */ /* 0x000fe20000100a00 */
[----:B------:R-:W-:-:S03]  /*155b0*/  IMAD.WIDE R148, R71, 0x4, R6 ;  /* 0x0000000447947825 */ /* 0x000fc600078e0206 */
[----:B------:R-:W-:Y:S04]  /*155c0*/  STL.64 [R1+0x3078], R98 ;  /* 0x0030786201007387 */ /* 0x000fe80000100a00 */
[----:B------:R-:W-:Y:S01]  /*155d0*/  STL.64 [R1+0x2b98], R104 ;  /* 0x002b986801007387 */ /* 0x000fe20000100a00 */
[----:B---3--:R-:W-:-:S03]  /*155e0*/  IMAD.WIDE R12, R72, 0x4, R6 ;  /* 0x00000004480c7825 */ /* 0x008fc600078e0206 */
[----:B------:R-:W-:Y:S04]  /*155f0*/  STL.64 [R1+0x3080], R104 ;  /* 0x0030806801007387 */ /* 0x000fe80000100a00 */
[----:B------:R-:W-:Y:S01]  /*15600*/  STL.64 [R1+0x2bb8], R110 ;  /* 0x002bb86e01007387 */ /* 0x000fe20000100a00 */
[----:B------:R-:W-:-:S03]  /*15610*/  IMAD.WIDE R168, R73, 0x4, R6 ;  /* 0x0000000449a87825 */ /* 0x000fc600078e0206 */
[----:B------:R-:W-:Y:S04]  /*15620*/  STL.64 [R1+0x3088], R110 ;  /* 0x0030886e01007387 */ /* 0x000fe80000100a00 */
[----:B------:R2:W-:Y:S01]  /*15630*/  STL.64 [R1+0x3090], R6 ;  /* 0x0030900601007387 */ /* 0x0005e20000100a00 */
[----:B------:R-:W-:-:S03]  /*15640*/  IMAD.WIDE R242, R246, 0x4, R4 ;  /* 0x00000004f6f27825 */ /* 0x000fc600078e0204 */
[----:B------:R-:W-:Y:S01]  /*15650*/  STL.64 [R1+0x2bd8], R142 ;  /* 0x002bd88e01007387 */ /* 0x000fe20000100a00 */
[----:B-1----:R-:W-:-:S03]  /*15660*/  IMAD.WIDE R10, R19, 0x4, R4 ;  /* 0x00000004130a7825 */ /* 0x002fc600078e0204 */
[----:B------:R-:W-:Y:S01]  /*15670*/  STL.64 [R1+0x3098], R142 ;  /* 0x0030988e01007387 */ /* 0x000fe20000100a00 */
[----:B----4-:R-:W-:-:S03]  /*15680*/  IMAD.WIDE R8, R24, 0x4, R4 ;  /* 0x0000000418087825 */ /* 0x010fc600078e0204 */
[----:B------:R-:W-:Y:S01]  /*15690*/  STL.64 [R1+0x2bf8], R148 ;  /* 0x002bf89401007387 */ /* 0x000fe20000100a00 */
[----:B------:R-:W-:-:S03]  /*156a0*/  IMAD.WIDE R244, R16, 0x4, R6 ;  /* 0x0000000410f47825 */ /* 0x000fc600078e0206 */
[----:B------:R-:W-:Y:S01]  /*156b0*/  STL.64 [R1+0x30a0], R148 ;  /* 0x0030a09401007387 */ /* 0x000fe20000100a00 */
[----:B------:R-:W-:-:S03]  /*156c0*/  IMAD.WIDE R22, R154, 0x4, R6 ;  /* 0x000000049a167825 */ /* 0x000fc600078e0206 */
[----:B------:R-:W-:Y:S01]  /*156d0*/  STL.64 [R1+0x2c18], R12 ;  /* 0x002c180c01007387 */ /* 0x000fe20000100a00 */
[----:B------:R-:W-:-:S03]  /*156e0*/  IMAD.WIDE R158, R164, 0x4, R6 ;  /* 0x00000004a49e7825 */ /* 0x000fc600078e0206 */
[----:B------:R1:W-:Y:S01]  /*156f0*/  STL.64 [R1+0x30a8], R12 ;  /* 0x0030a80c01007387 */ /* 0x0003e20000100a00 */
[----:B--2---:R-:W-:-:S03]  /*15700*/  IMAD.WIDE R6, R25, 0x4, R4 ;  /* 0x0000000419067825 */ /* 0x004fc600078e0204 */
[----:B------:R-:W-:Y:S04]  /*15710*/  STL.64 [R1+0x2c38], R168 ;  /* 0x002c38a801007387 */ /* 0x000fe80000100a00 */
[----:B------:R-:W-:Y:S04]  /*15720*/  STL.64 [R1+0x30b0], R168 ;  /* 0x0030b0a801007387 */ /* 0x000fe80000100a00 */
[----:B------:R-:W-:Y:S01]  /*15730*/  STL.64 [R1+0x3140], R242 ;  /* 0x003140f201007387 */ /* 0x000fe20000100a00 */
[----:B-1----:R-:W-:-:S03]  /*15740*/  IMAD.WIDE R12, R26, 0x4, R4 ;  /* 0x000000041a0c7825 */ /* 0x002fc600078e0204 */
[----:B------:R-:W-:Y:S04]  /*15750*/  STL.64 [R1+0x2448], R10 ;  /* 0x0024480a01007387 */ /* 0x000fe80000100a00 */
[----:B------:R1:W-:Y:S01]  /*15760*/  STL.64 [R1+0x2620], R8 ;  /* 0x0026200801007387 */ /* 0x0003e20000100a00 */
[----:B------:R-:W-:-:S03]  /*15770*/  IMAD.WIDE R148, R29, 0x4, R4 ;  /* 0x000000041d947825 */ /* 0x000fc600078e0204 */
[----:B------:R2:W-:Y:S01]  /*15780*/  STL.64 [R1+0x2640], R6 ;  /* 0x0026400601007387 */ /* 0x0005e20000100a00 */
[----:B------:R-:W-:-:S03]  /*15790*/  IMAD.WIDE R140, R30, 0x4, R4 ;  /* 0x000000041e8c7825 */ /* 0x000fc600078e0204 */
[----:B------:R-:W-:Y:S01]  /*157a0*/  LDGSTS.E [R0+0x4004], desc[UR4][R244.64], !P5 ;  /* 0x04004000f4007fae */ /* 0x000fe2000e921844 */
[----:B-1----:R-:W-:-:S04]  /*157b0*/  IMAD.WIDE R8, R27, 0x4, R4 ;  /* 0x000000041b087825 */ /* 0x002fc800078e0204 */
[--C-:B--2---:R-:W-:Y:S01]  /*157c0*/  IMAD.WIDE R6, R28, 0x4, R4.reuse ;  /* 0x000000041c067825 */ /* 0x104fe200078e0204 */
[----:B------:R-:W-:Y:S04]  /*157d0*/  STL.64 [R1+0x2680], R8 ;  /* 0x0026800801007387 */ /* 0x000fe80000100a00 */
[----:B------:R-:W-:Y:S01]  /*157e0*/  STL.64 [R1+0x2660], R12 ;  /* 0x0026600c01007387 */ /* 0x000fe20000100a00 */
[----:B------:R-:W-:-:S03]  /*157f0*/  IMAD.WIDE R114, R31, 0x4, R4 ;  /* 0x000000041f727825 */ /* 0x000fc600078e0204 */
[----:B------:R1:W-:Y:S01]  /*15800*/  STL.64 [R1+0x26a0], R6 ;  /* 0x0026a00601007387 */ /* 0x0003e20000100a00 */
[----:B------:R-:W-:-:S03]  /*15810*/  IMAD.WIDE R128, R32, 0x4, R4 ;  /* 0x0000000420807825 */ /* 0x000fc600078e0204 */
[----:B------:R-:W-:Y:S01]  /*15820*/  STL.64 [R1+0x30c8], R12 ;  /* 0x0030c80c01007387 */ /* 0x000fe20000100a00 */
[----:B------:R-:W-:-:S03]  /*15830*/  IMAD.WIDE R116, R33, 0x4, R4 ;  /* 0x0000000421747825 */ /* 0x000fc600078e0204 */
        /* <DEDUP_REMOVED lines=38> */
[----:B-1----:R-:W-:-:S03]  /*15aa0*/  IMAD.WIDE R6, R50, 0x4, R4 ;  /* 0x0000000432067825 */ /* 0x002fc600078e0204 */
[----:B------:R1:W-:Y:S01]  /*15ab0*/  STL.64 [R1+0x3118], R130 ;  /* 0x0031188201007387 */ /* 0x0003e20000100a00 */
        /* <DEDUP_REMOVED lines=9> */
[----:B------:R-:W-:Y:S04]  /*15b50*/  STL.64 [R1+0x28c0], R178 ;  /* 0x0028c0b201007387 */ /* 0x000fe80000100a00 */
[----:B------:R-:W-:Y:S01]  /*15b60*/  STL.64 [R1+0x28e0], R222 ;  /* 0x0028e0de01007387 */ /* 0x000fe20000100a00 */
[----:B------:R-:W-:-:S03]  /*15b70*/  IMAD.WIDE R86, R54, 0x4, R4 ;  /* 0x0000000436567825 */ /* 0x000fc600078e0204 */
[----:B------:R-:W-:Y:S04]  /*15b80*/  STL.64 [R1+0x2900], R220 ;  /* 0x002900dc01007387 */ /* 0x000fe80000100a00 */
[----:B------:R1:W-:Y:S01]  /*15b90*/  STL.64 [R1+0x2960], R6 ;  /* 0x0029600601007387 */ /* 0x0003e20000100a00 */
[----:B------:R-:W-:-:S03]  /*15ba0*/  IMAD.WIDE R122, R55, 0x4, R4 ;  /* 0x00000004377a7825 */ /* 0x000fc600078e0204 */
[----:B------:R-:W-:Y:S01]  /*15bb0*/  STL.64 [R1+0x2920], R214 ;  /* 0x002920d601007387 */ /* 0x000fe20000100a00 */
[----:B------:R-:W-:-:S03]  /*15bc0*/  IMAD.WIDE R116, R56, 0x4, R4 ;  /* 0x0000000438747825 */ /* 0x000fc600078e0204 */
        /* <DEDUP_REMOVED lines=41> */
[--C-:B------:R-:W-:Y:S02]  /*15e60*/  IMAD.WIDE R140, R26, 0x4, R2.reuse ;  /* 0x000000041a8c7825 */ /* 0x100fe400078e0202 */
[----:B------:R-:W2:Y:S01]  /*15e70*/  LDC R26, c[0x0][0x230] ;  /* 0x00008c00ff1a7b82 */ /* 0x000ea20000000800 */
[----:B------:R-:W-:Y:S01]  /*15e80*/  STL.64 [R1+0x2bc0], R112 ;  /* 0x002bc07001007387 */ /* 0x000fe20000100a00 */
[----:B------:R-:W-:-:S03]  /*15e90*/  IMAD.WIDE R148, R27, 0x4, R2 ;  /* 0x000000041b947825 */ /* 0x000fc600078e0202 */
[----:B------:R-:W-:Y:S01]  /*15ea0*/  STL.64 [R1+0x2be0], R144 ;  /* 0x002be09001007387 */ /* 0x000fe20000100a00 */
[--C-:B------:R-:W-:Y:S02]  /*15eb0*/  IMAD.WIDE R168, R28, 0x4, R2.reuse ;  /* 0x000000041ca87825 */ /* 0x100fe400078e0202 */
[----:B------:R-:W3:Y:S01]  /*15ec0*/  LDC R27, c[0x0][0x230] ;  /* 0x00008c00ff1b7b82 */ /* 0x000ee20000000800 */
[----:B------:R-:W-:Y:S01]  /*15ed0*/  STL.64 [R1+0x2c00], R150 ;  /* 0x002c009601007387 */ /* 0x000fe20000100a00 */
[----:B------:R-:W-:-:S03]  /*15ee0*/  IMAD.WIDE R142, R29, 0x4, R2 ;  /* 0x000000041d8e7825 */ /* 0x000fc600078e0202 */
[----:B------:R-:W-:Y:S01]  /*15ef0*/  STL.64 [R1+0x2c20], R184 ;  /* 0x002c20b801007387 */ /* 0x000fe20000100a00 */
[--C-:B------:R-:W-:Y:S02]  /*15f00*/  IMAD.WIDE R176, R30, 0x4, R2.reuse ;  /* 0x000000041eb07825 */ /* 0x100fe400078e0202 */
[----:B------:R-:W4:Y:S01]  /*15f10*/  LDC R29, c[0x0][0x230] ;  /* 0x00008c00ff1d7b82 */ /* 0x000f220000000800 */
[----:B------:R-:W-:Y:S01]  /*15f20*/  STL.64 [R1+0x2c40], R160 ;  /* 0x002c40a001007387 */ /* 0x000fe20000100a00 */
[----:B------:R-:W-:-:S03]  /*15f30*/  IMAD.WIDE R134, R31, 0x4, R2 ;  /* 0x000000041f867825 */ /* 0x000fc600078e0202 */
[----:B------:R2:W-:Y:S01]  /*15f40*/  STL.64 [R1+0x2450], R12 ;  /* 0x0024500c01007387 */ /* 0x0005e20000100a00 */
[--C-:B------:R-:W-:Y:S02]  /*15f50*/  IMAD.WIDE R124, R32, 0x4, R2.reuse ;  /* 0x00000004207c7825 */ /* 0x100fe400078e0202 */
[----:B------:R-:W4:Y:S01]  /*15f60*/  LDC R30, c[0x0][0x230] ;  /* 0x00008c00ff1e7b82 */ /* 0x000f220000000800 */
[----:B------:R-:W-:Y:S01]  /*15f70*/  STL.64 [R1+0x2628], R136 ;  /* 0x0026288801007387 */ /* 0x000fe20000100a00 */
[----:B------:R-:W-:-:S03]  /*15f80*/  IMAD.WIDE R84, R33, 0x4, R2 ;  /* 0x0000000421547825 */ /* 0x000fc600078e0202 */
[----:B------:R-:W-:Y:S01]  /*15f90*/  STL.64 [R1+0x2648], R118 ;  /* 0x0026487601007387 */ /* 0x000fe20000100a00 */
[--C-:B------:R-:W-:Y:S02]  /*15fa0*/  IMAD.WIDE R132, R34, 0x4, R2.reuse ;  /* 0x0000000422847825 */ /* 0x100fe400078e0202 */
[----:B------:R-:W4:Y:S01]  /*15fb0*/  LDC R28, c[0x0][0x230] ;  /* 0x00008c00ff1c7b82 */ /* 0x000f220000000800 */
        /* <DEDUP_REMOVED lines=46> */
[----:B--2---:R-:W-:-:S03]  /*162a0*/  IMAD.WIDE R12, R57, 0x4, R2 ;  /* 0x00000004390c7825 */ /* 0x004fc600078e0202 */
[----:B------:R-:W-:Y:S01]  /*162b0*/  STL.64 [R1+0x2968], R86 ;  /* 0x0029685601007387 */ /* 0x000fe20000100a00 */
[----:B------:R-:W-:-:S03]  /*162c0*/  IMAD.WIDE R110, R58, 0x4, R2 ;  /* 0x000000043a6e7825 */ /* 0x000fc600078e0202 */
[----:B------:R-:W-:Y:S01]  /*162d0*/  STL.64 [R1+0x2988], R130 ;  /* 0x0029888201007387 */ /* 0x000fe20000100a00 */
[----:B------:R-:W-:-:S03]  /*162e0*/  IMAD.WIDE R54, R59, 0x4, R2 ;  /* 0x000000043b367825 */ /* 0x000fc600078e0202 */
[----:B------:R-:W-:Y:S04]  /*162f0*/  STL.64 [R1+0x29a8], R238 ;  /* 0x0029a8ee01007387 */ /* 0x000fe80000100a00 */
[----:B------:R-:W-:Y:S01]  /*16300*/  STL.64 [R1+0x29c8], R14 ;  /* 0x0029c80e01007387 */ /* 0x000fe20000100a00 */
[----:B------:R-:W-:-:S03]  /*16310*/  IMAD.WIDE R92, R60, 0x4, R2 ;  /* 0x000000043c5c7825 */ /* 0x000fc600078e0202 */
[----:B------:R-:W2:Y:S01]  /*16320*/  LDL.64 R56, [R1+0x2890] ;  /* 0x0028900001387983 */ /* 0x000ea20000100a00 */
        /* <DEDUP_REMOVED lines=11> */
[----:B------:R-:W3:Y:S04]  /*163e0*/  LDL.64 R62, [R1+0x2870] ;  /* 0x00287000013e7983 */ /* 0x000ee80000100a00 */
[----:B------:R-:W-:Y:S01]  /*163f0*/  STL.64 [R1+0x2aa8], R92 ;  /* 0x002aa85c01007387 */ /* 0x000fe20000100a00 */
[----:B------:R-:W-:-:S03]  /*16400*/  IMAD.WIDE R50, R66, 0x4, R2 ;  /* 0x0000000442327825 */ /* 0x000fc600078e0202 */
[----:B------:R-:W-:Y:S01]  /*16410*/  STL.64 [R1+0x2ac8], R60 ;  /* 0x002ac83c01007387 */ /* 0x000fe20000100a00 */
[----:B------:R-:W-:-:S03]  /*16420*/  IMAD.WIDE R48, R67, 0x4, R2 ;  /* 0x0000000443307825 */ /* 0x000fc600078e0202 */
[----:B------:R-:W4:Y:S04]  /*16430*/  LDL.64 R64, [R1+0x2858] ;  /* 0x0028580001407983 */ /* 0x000f280000100a00 */
[----:B------:R-:W-:Y:S04]  /*16440*/  STL.64 [R1+0x2ae8], R96 ;  /* 0x002ae86001007387 */ /* 0x000fe80000100a00 */
[----:B------:R-:W-:Y:S04]  /*16450*/  STL.64 [R1+0x2b08], R146 ;  /* 0x002b089201007387 */ /* 0x000fe80000100a00 */
[----:B------:R-:W2:Y:S01]  /*16460*/  LDL.64 R66, [R1+0x2850] ;  /* 0x0028500001427983 */ /* 0x000ea20000100a00 */
[----:B------:R-:W-:-:S04]  /*16470*/  IMAD.WIDE R250, R16, 0x4, R4 ;  /* 0x0000000410fa7825 */ /* 0x000fc800078e0204 */
[----:B------:R-:W-:Y:S01]  /*16480*/  IMAD.WIDE R24, R16, 0x4, R2 ;  /* 0x0000000410187825 */ /* 0x000fe200078e0202 */
[----:B------:R-:W-:Y:S03]  /*16490*/  LDGSTS.E [R0+0x8004], desc[UR4][R250.64], !P5 ;  /* 0x08004000fa007fae */ /* 0x000fe6000e921844 */
[C---:B------:R-:W-:Y:S01]  /*164a0*/  IMAD.WIDE R152, R154.reuse, 0x4, R4 ;  /* 0x000000049a987825 */ /* 0x040fe200078e0204 */
[----:B------:R1:W-:Y:S03]  /*164b0*/  LDGSTS.E [R0+0xc004], desc[UR4][R24.64], !P5 ;  /* 0x0c00400018007fae */ /* 0x0003e6000e921844 */
[--C-:B------:R-:W-:Y:S01]  /*164c0*/  IMAD.WIDE R154, R154, 0x4, R2.reuse ;  /* 0x000000049a9a7825 */ /* 0x100fe200078e0202 */
[----:B------:R-:W-:Y:S03]  /*164d0*/  STL.64 [R1+0x2b28], R52 ;  /* 0x002b283401007387 */ /* 0x000fe60000100a00 */
[--C-:B------:R-:W-:Y:S01]  /*164e0*/  IMAD.WIDE R46, R68, 0x4, R2.reuse ;  /* 0x00000004442e7825 */ /* 0x100fe200078e0202 */
[----:B------:R-:W-:Y:S03]  /*164f0*/  LDGSTS.E [R0+0x8], desc[UR4][R20.64], !P3 ;  /* 0x0000800014007fae */ /* 0x000fe6000d921844 */
[----:B------:R-:W-:Y:S01]  /*16500*/  IMAD.WIDE R44, R69, 0x4, R2 ;  /* 0x00000004452c7825 */ /* 0x000fe200078e0202 */
[----:B------:R-:W-:Y:S03]  /*16510*/  STL.64 [R1+0x2b48], R58 ;  /* 0x002b483a01007387 */ /* 0x000fe60000100a00 */
[----:B------:R-:W-:Y:S01]  /*16520*/  IMAD.WIDE R162, R164, 0x4, R4 ;  /* 0x00000004a4a27825 */ /* 0x000fe200078e0204 */
[----:B------:R-:W-:Y:S03]  /*16530*/  LDGSTS.E [R0+0x4008], desc[UR4][R22.64], !P3 ;  /* 0x0400800016007fae */ /* 0x000fe6000d921844 */
[--C-:B------:R-:W-:Y:S01]  /*16540*/  IMAD.WIDE R42, R70, 0x4, R2.reuse ;  /* 0x00000004462a7825 */ /* 0x100fe200078e0202 */
[----:B------:R-:W-:Y:S03]  /*16550*/  STL.64 [R1+0x2b68], R50 ;  /* 0x002b683201007387 */ /* 0x000fe60000100a00 */
[--C-:B------:R-:W-:Y:S01]  /*16560*/  IMAD.WIDE R164, R164, 0x4, R2.reuse ;  /* 0x00000004a4a47825 */ /* 0x100fe200078e0202 */
[----:B------:R-:W-:Y:S03]  /*16570*/  LDGSTS.E [R0+0x8008], desc[UR4][R152.64], !P3 ;  /* 0x0800800098007fae */ /* 0x000fe6000d921844 */
[--C-:B------:R-:W-:Y:S01]  /*16580*/  IMAD.WIDE R40, R71, 0x4, R2.reuse ;  /* 0x0000000447287825 */ /* 0x100fe200078e0202 */
[----:B------:R-:W-:Y:S03]  /*16590*/  STL.64 [R1+0x2b88], R48 ;  /* 0x002b883001007387 */ /* 0x000fe60000100a00 */
[--C-:B------:R-:W-:Y:S01]  /*165a0*/  IMAD.WIDE R38, R72, 0x4, R2.reuse ;  /* 0x0000000448267825 */ /* 0x100fe200078e0202 */
[----:B------:R-:W-:Y:S03]  /*165b0*/  LDGSTS.E [R0+0xc008], desc[UR4][R154.64], !P3 ;  /* 0x0c0080009a007fae */ /* 0x000fe6000d921844 */
[----:B------:R-:W-:Y:S01]  /*165c0*/  IMAD.WIDE R34, R73, 0x4, R2 ;  /* 0x0000000449227825 */ /* 0x000fe200078e0202 */
[----:B------:R-:W-:Y:S04]  /*165d0*/  STL.64 [R1+0x2ba8], R46 ;  /* 0x002ba82e01007387 */ /* 0x000fe80000100a00 */
[----:B------:R-:W-:Y:S04]  /*165e0*/  LDGSTS.E [R0+0xc], desc[UR4][R156.64], !P1 ;  /* 0x0000c0009c007fae */ /* 0x000fe8000c921844 */
[----:B------:R-:W-:Y:S04]  /*165f0*/  STL.64 [R1+0x2bc8], R44 ;  /* 0x002bc82c01007387 */ /* 0x000fe80000100a00 */
[----:B------:R-:W-:Y:S04]  /*16600*/  LDGSTS.E [R0+0x400c], desc[UR4][R158.64], !P1 ;  /* 0x0400c0009e007fae */ /* 0x000fe8000c921844 */
[----:B------:R-:W-:Y:S04]  /*16610*/  STL.64 [R1+0x2be8], R42 ;  /* 0x002be82a01007387 */ /* 0x000fe80000100a00 */
[----:B------:R-:W-:Y:S04]  /*16620*/  LDGSTS.E [R0+0x800c], desc[UR4][R162.64], !P1 ;  /* 0x0800c000a2007fae */ /* 0x000fe8000c921844 */
[----:B------:R-:W-:Y:S04]  /*16630*/  STL.64 [R1+0x2c08], R40 ;  /* 0x002c082801007387 */ /* 0x000fe80000100a00 */
[----:B------:R-:W-:Y:S04]  /*16640*/  LDGSTS.E [R0+0xc00c], desc[UR4][R164.64], !P1 ;  /* 0x0c00c000a4007fae */ /* 0x000fe8000c921844 */
[----:B------:R-:W-:Y:S04]  /*16650*/  STL.64 [R1+0x2c28], R38 ;  /* 0x002c282601007387 */ /* 0x000fe80000100a00 */
[----:B------:R1:W-:Y:S04]  /*16660*/  STL.64 [R1+0x2440], R24 ;  /* 0x0024401801007387 */ /* 0x0003e80000100a00 */
[----:B------:R3:W-:Y:S01]  /*16670*/  STL.64 [R1+0x2df8], R34 ;  /* 0x002df82201007387 */ /* 0x0007e20000100a00 */
[----:B------:R-:W-:-:S03]  /*16680*/  VIADD R19, R74, 0xffffffdd ;  /* 0xffffffdd4a137836 */ /* 0x000fc60000000000 */
[----:B--2---:R-:W-:Y:S01]  /*16690*/  LDGSTS.E [R0+0x10000], desc[UR4][R66.64], !P2 ;  /* 0x1000000042007fae */ /* 0x004fe2000d121844 */
[----:B-1----:R-:W1:Y:S03]  /*166a0*/  LDC R25, c[0x0][0x230] ;  /* 0x00008c00ff197b82 */ /* 0x002e660000000800 */
[----:B----4-:R-:W-:Y:S04]  /*166b0*/  LDGSTS.E [R0+0x14000], desc[UR4][R64.64], !P2 ;  /* 0x1400000040007fae */ /* 0x010fe8000d121844 */
[----:B------:R-:W-:Y:S04]  /*166c0*/  LDGSTS.E [R0+0x18000], desc[UR4][R190.64], !P2 ;  /* 0x18000000be007fae */ /* 0x000fe8000d121844 */
[----:B------:R-:W-:Y:S04]  /*166d0*/  LDGSTS.E [R0+0x1c000], desc[UR4][R228.64], !P2 ;  /* 0x1c000000e4007fae */ /* 0x000fe8000d121844 */
[----:B---3--:R-:W-:Y:S04]  /*166e0*/  LDGSTS.E [R0+0x10004], desc[UR4][R62.64], !P4 ;  /* 0x100040003e007fae */ /* 0x008fe8000e121844 */
[----:B------:R-:W2:Y:S04]  /*166f0*/  LDL.LU.64 R190, [R1+0x3220] ;  /* 0x0032200001be7983 */ /* 0x000ea80000300a00 */
[----:B------:R-:W3:Y:S04]  /*16700*/  LDL.LU.64 R228, [R1+0x3218] ;  /* 0x0032180001e47983 */ /* 0x000ee80000300a00 */
[----:B------:R-:W-:Y:S04]  /*16710*/  LDGSTS.E [R0+0x14004], desc[UR4][R196.64], !P4 ;  /* 0x14004000c4007fae */ /* 0x000fe8000e121844 */
[----:B------:R-:W-:Y:S01]  /*16720*/  LDGSTS.E [R0+0x18004], desc[UR4][R188.64], !P4 ;  /* 0x18004000bc007fae */ /* 0x000fe2000e121844 */
[----:B------:R-:W-:-:S03]  /*16730*/  ISETP.GE.U32.AND P5, PT, R19, 0x7fffff9e, PT ;  /* 0x7fffff9e1300780c */ /* 0x000fc60003fa6070 */
[----:B------:R-:W4:Y:S04]  /*16740*/  LDL.LU.64 R196, [R1+0x3210] ;  /* 0x0032100001c47983 */ /* 0x000f280000300a00 */
[----:B------:R-:W3:Y:S01]  /*16750*/  LDL.LU.64 R188, [R1+0x3208] ;  /* 0x0032080001bc7983 */ /* 0x000ee20000300a00 */
[----:B------:R-:W-:-:S03]  /*16760*/  VIADD R19, R75, 0xffffffdc ;  /* 0xffffffdc4b137836 */ /* 0x000fc60000000000 */
[----:B------:R-:W-:Y:S02]  /*16770*/  LDGSTS.E [R0+0x1c004], desc[UR4][R198.64], !P4 ;  /* 0x1c004000c6007fae */ /* 0x000fe4000e121844 */
[----:B------:R-:W-:Y:S02]  /*16780*/  ISETP.GE.U32.AND P3, PT, R19, 0x7fffff9d, PT ;  /* 0x7fffff9d1300780c */ /* 0x000fe40003f66070 */
[----:B------:R-:W-:Y:S04]  /*16790*/  LDGSTS.E [R0+0x10008], desc[UR4][R56.64], !P5 ;  /* 0x1000800038007fae */ /* 0x000fe8000e921844 */
[----:B------:R-:W3:Y:S04]  /*167a0*/  LDL.LU.64 R198, [R1+0x3200] ;  /* 0x0032000001c67983 */ /* 0x000ee80000300a00 */
[----:B--2---:R-:W-:Y:S04]  /*167b0*/  LDGSTS.E [R0+0x14008], desc[UR4][R190.64], !P5 ;  /* 0x14008000be007fae */ /* 0x004fe8000e921844 */
[----:B------:R-:W-:Y:S04]  /*167c0*/  LDGSTS.E [R0+0x18008], desc[UR4][R180.64], !P5 ;  /* 0x18008000b4007fae */ /* 0x000fe8000e921844 */
[----:B------:R-:W-:Y:S04]  /*167d0*/  LDGSTS.E [R0+0x1c008], desc[UR4][R170.64], !P5 ;  /* 0x1c008000aa007fae */ /* 0x000fe8000e921844 */
[----:B------:R-:W2:Y:S04]  /*167e0*/  LDL.LU.64 R190, [R1+0x31f8] ;  /* 0x0031f80001be7983 */ /* 0x000ea80000300a00 */
[----:B------:R-:W2:Y:S04]  /*167f0*/  LDL.LU.64 R180, [R1+0x31f0] ;  /* 0x0031f00001b47983 */ /* 0x000ea80000300a00 */
[----:B------:R-:W2:Y:S04]  /*16800*/  LDL.LU.64 R170, [R1+0x31e8] ;  /* 0x0031e80001aa7983 */ /* 0x000ea80000300a00 */
[----:B----4-:R-:W-:Y:S04]  /*16810*/  LDGSTS.E [R0+0x1000c], desc[UR4][R196.64], !P3 ;  /* 0x1000c000c4007fae */ /* 0x010fe8000d921844 */
[----:B---3--:R-:W-:Y:S04]  /*16820*/  LDGSTS.E [R0+0x1400c], desc[UR4][R188.64], !P3 ;  /* 0x1400c000bc007fae */ /* 0x008fe8000d921844 */
[----:B------:R-:W-:Y:S04]  /*16830*/  LDGSTS.E [R0+0x1800c], desc[UR4][R178.64], !P3 ;  /* 0x1800c000b2007fae */ /* 0x000fe8000d921844 */
[----:B------:R-:W3:Y:S04]  /*16840*/  LDL.LU.64 R196, [R1+0x31e0] ;  /* 0x0031e00001c47983 */ /* 0x000ee80000300a00 */
[----:B------:R-:W4:Y:S04]  /*16850*/  LDL.LU.64 R188, [R1+0x31d8] ;  /* 0x0031d80001bc7983 */ /* 0x000f280000300a00 */
[----:B------:R-:W3:Y:S04]  /*16860*/  LDL.LU.64 R178, [R1+0x31d0] ;  /* 0x0031d00001b27983 */ /* 0x000ee80000300a00 */
[----:B------:R1:W-:Y:S04]  /*16870*/  LDGSTS.E [R0+0x1c00c], desc[UR4][R166.64], !P3 ;  /* 0x1c00c000a6007fae */ /* 0x0003e8000d921844 */
[----:B------:R-:W2:Y:S04]  /*16880*/  LDL.LU.64 R166, [R1+0x31c8] ;  /* 0x0031c80001a67983 */ /* 0x000ea80000300a00 */
[----:B------:R-:W4:Y:S04]  /*16890*/  LDL.64 R66, [R1+0x28d0] ;  /* 0x0028d00001427983 */ /* 0x000f280000100a00 */
[----:B------:R-:W4:Y:S04]  /*168a0*/  LDL.64 R64, [R1+0x28d8] ;  /* 0x0028d80001407983 */ /* 0x000f280000100a00 */
[----:B------:R-:W4:Y:S01]  /*168b0*/  LDL.64 R62, [R1+0x28f0] ;  /* 0x0028f000013e7983 */ /* 0x000f220000100a00 */
[----:B------:R-:W-:-:S02]  /*168c0*/  VIADD R24, R76, 0xfffffffb ;  /* 0xfffffffb4c187836 */ /* 0x000fc40000000000 */
[----:B------:R-:W-:Y:S01]  /*168d0*/  VIADD R19, R77, 0xfffffffa ;  /* 0xfffffffa4d137836 */ /* 0x000fe20000000000 */
[----:B------:R-:W-:Y:S01]  /*168e0*/  LOP3.LUT R31, R18, 0x10, RZ, 0x3c, !PT ;  /* 0x00000010121f7812 */ /* 0x000fe200078e3cff */
[----:B-1----:R-:W-:Y:S01]  /*168f0*/  VIADD R0, R26, 0xfffffff8 ;  /* 0xfffffff81a007836 */ /* 0x002fe20000000000 */
[----:B------:R-:W-:Y:S01]  /*16900*/  ISETP.GE.U32.AND P4, PT, R24, 0x7fffffbc, PT ;  /* 0x7fffffbc1800780c */ /* 0x000fe20003f86070 */
[----:B------:R-:W-:Y:S01]  /*16910*/  IMAD.WIDE R172, R174, 0x4, R4 ;  /* 0x00000004aeac7825 */ /* 0x000fe200078e0204 */
[----:B------:R-:W-:Y:S01]  /*16920*/  ISETP.GE.U32.AND P5, PT, R19, 0x7fffffbb, PT ;  /* 0x7fffffbb1300780c */ /* 0x000fe20003fa6070 */
[----:B------:R-:W4:Y:S01]  /*16930*/  LDL.64 R56, [R1+0x2910] ;  /* 0x0029100001387983 */ /* 0x000f220000100a00 */
[----:B------:R-:W1:Y:S01]  /*16940*/  LDC R26, c[0x0][0x230] ;  /* 0x00008c00ff1a7b82 */ /* 0x000e620000000800 */
[----:B------:R-:W-:Y:S01]  /*16950*/  VIADD R19, R25, 0xfffffff9 ;  /* 0xfffffff919137836 */ /* 0x000fe20000000000 */
[----:B------:R-:W-:Y:S01]  /*16960*/  ISETP.GE.U32.AND P1, PT, R0, 0x7fffffb9, PT ;  /* 0x7fffffb90000780c */ /* 0x000fe20003f26070 */
[----:B------:R-:W-:-:S03]  /*16970*/  VIADD R0, R31, UR61 ;  /* 0x0000003d1f007c36 */ /* 0x000fc60008000000 */
[----:B------:R-:W-:Y:S01]  /*16980*/  ISETP.GE.U32.AND P3, PT, R19, 0x7fffffba, PT ;  /* 0x7fffffba1300780c */ /* 0x000fe20003f66070 */
[----:B------:R-:W-:Y:S01]  /*16990*/  IMAD.WIDE R174, R174, 0x4, R2 ;  /* 0x00000004aeae7825 */ /* 0x000fe200078e0202 */
[----:B------:R-:W1:Y:S03]  /*169a0*/  LDC R25, c[0x0][0x230] ;  /* 0x00008c00ff197b82 */ /* 0x000e660000000800 */
[----:B------:R-:W-:Y:S02]  /*169b0*/  VIADD R24, R27, 0xffffffdb ;  /* 0xffffffdb1b187836 */ /* 0x000fe40000000000 */
[----:B------:R-:W-:-:S03]  /*169c0*/  IMAD.WIDE R182, R186, 0x4, R4 ;  /* 0x00000004bab67825 */ /* 0x000fc600078e0204 */
[----:B------:R-:W-:Y:S01]  /*169d0*/  ISETP.GE.U32.AND P2, PT, R24, 0x7fffff9c, PT ;  /* 0x7fffff9c1800780c */ /* 0x000fe20003f46070 */
[----:B------:R-:W-:Y:S01]  /*169e0*/  IMAD.WIDE R186, R186, 0x4, R2 ;  /* 0x00000004baba7825 */ /* 0x000fe200078e0202 */
[----:B------:R-:W1:Y:S03]  /*169f0*/  LDC R24, c[0x0][0x230] ;  /* 0x00008c00ff187b82 */ /* 0x000e660000000800 */
[----:B------:R-:W-:Y:S02]  /*16a00*/  VIADD R19, R29, 0xffffffda ;  /* 0xffffffda1d137836 */ /* 0x000fe40000000000 */
[----:B------:R-:W-:-:S03]  /*16a10*/  IMAD.WIDE R192, R194, 0x4, R4 ;  /* 0x00000004c2c07825 */ /* 0x000fc600078e0204 */
[----:B------:R-:W4:Y:S01]  /*16a20*/  LDC R27, c[0x0][0x230] ;  /* 0x00008c00ff1b7b82 */ /* 0x000f220000000800 */
[----:B------:R-:W-:-:S04]  /*16a30*/  IMAD.WIDE R194, R194, 0x4, R2 ;  /* 0x00000004c2c27825 */ /* 0x000fc800078e0202 */
[----:B------:R-:W-:-:S03]  /*16a40*/  IMAD.WIDE R200, R202, 0x4, R4 ;  /* 0x00000004cac87825 */ /* 0x000fc600078e0204 */
[----:B------:R-:W4:Y:S01]  /*16a50*/  LDC R31, c[0x0][0x230] ;  /* 0x00008c00ff1f7b82 */ /* 0x000f220000000800 */
[----:B------:R-:W-:Y:S01]  /*16a60*/  IMAD.WIDE R202, R202, 0x4, R2 ;  /* 0x00000004caca7825 */ /* 0x000fe200078e0202 */
[----:B--2---:R-:W-:Y:S03]  /*16a70*/  LDGSTS.E [R0], desc[UR4][R166.64], !P4 ;  /* 0x00000000a6007fae */ /* 0x004fe6000e121844 */
[----:B-1----:R-:W-:-:S03]  /*16a80*/  VIADD R24, R24, 0xfffffff7 ;  /* 0xfffffff718187836 */ /* 0x002fc60000000000 */
[----:B------:R-:W1:Y:S01]  /*16a90*/  LDC R29, c[0x0][0x230] ;  /* 0x00008c00ff1d7b82 */ /* 0x000e620000000800 */
[----:B------:R-:W-:Y:S04]  /*16aa0*/  LDGSTS.E [R0+0x4000], desc[UR4][R170.64], !P4 ;  /* 0x04000000aa007fae */ /* 0x000fe8000e121844 */
[----:B------:R-:W-:Y:S04]  /*16ab0*/  LDGSTS.E [R0+0x8000], desc[UR4][R172.64], !P4 ;  /* 0x08000000ac007fae */ /* 0x000fe8000e121844 */
[----:B------:R-:W-:Y:S01]  /*16ac0*/  LDGSTS.E [R0+0xc000], desc[UR4][R174.64], !P4 ;  /* 0x0c000000ae007fae */ /* 0x000fe2000e121844 */
[----:B------:R-:W-:-:S03]  /*16ad0*/  ISETP.GE.U32.AND P4, PT, R19, 0x7fffff9b, PT ;  /* 0x7fffff9b1300780c */ /* 0x000fc60003f86070 */
[----:B---3--:R-:W-:Y:S04]  /*16ae0*/  LDGSTS.E [R0+0x4], desc[UR4][R178.64], !P5 ;  /* 0x00004000b2007fae */ /* 0x008fe8000e921844 */
[----:B------:R-:W-:Y:S04]  /*16af0*/  LDGSTS.E [R0+0x4004], desc[UR4][R180.64], !P5 ;  /* 0x04004000b4007fae */ /* 0x000fe8000e921844 */
[----:B------:R-:W-:Y:S04]  /*16b00*/  LDGSTS.E [R0+0x8004], desc[UR4][R182.64], !P5 ;  /* 0x08004000b6007fae */ /* 0x000fe8000e921844 */
[----:B------:R-:W-:Y:S04]  /*16b10*/  LDGSTS.E [R0+0xc004], desc[UR4][R186.64], !P5 ;  /* 0x0c004000ba007fae */ /* 0x000fe8000e921844 */
[----:B----4-:R-:W-:Y:S04]  /*16b20*/  LDGSTS.E [R0+0x8], desc[UR4][R188.64], !P3 ;  /* 0x00008000bc007fae */ /* 0x010fe8000d921844 */
[----:B------:R-:W-:Y:S04]  /*16b30*/  LDGSTS.E [R0+0x4008], desc[UR4][R190.64], !P3 ;  /* 0x04008000be007fae */ /* 0x000fe8000d921844 */
        /* <DEDUP_REMOVED lines=11> */
[----:B------:R-:W2:Y:S04]  /*16bf0*/  LDL.LU.64 R222, [R1+0x31c0] ;  /* 0x0031c00001de7983 */ /* 0x000ea80000300a00 */
[----:B------:R-:W3:Y:S04]  /*16c00*/  LDL.LU.64 R248, [R1+0x31b8] ;  /* 0x0031b80001f87983 */ /* 0x000ee80000300a00 */
[----:B------:R-:W-:Y:S04]  /*16c10*/  LDGSTS.E [R0+0x14004], desc[UR4][R228.64], !P4 ;  /* 0x14004000e4007fae */ /* 0x000fe8000e121844 */
[----:B------:R-:W-:Y:S01]  /*16c20*/  LDGSTS.E [R0+0x18004], desc[UR4][R220.64], !P4 ;  /* 0x18004000dc007fae */ /* 0x000fe2000e121844 */
[----:B------:R-:W-:-:S02]  /*16c30*/  VIADD R19, R30, 0xffffffd9 ;  /* 0xffffffd91e137836 */ /* 0x000fc40000000000 */
[----:B------:R-:W4:Y:S01]  /*16c40*/  LDC R30, c[0x0][0x230] ;  /* 0x00008c00ff1e7b82 */ /* 0x000f220000000800 */
[----:B------:R-:W-:Y:S04]  /*16c50*/  LDGSTS.E [R0+0x1c004], desc[UR4][R230.64], !P4 ;  /* 0x1c004000e6007fae */ /* 0x000fe8000e121844 */
[----:B------:R-:W4:Y:S04]  /*16c60*/  LDL.LU.64 R228, [R1+0x31b0] ;  /* 0x0031b00001e47983 */ /* 0x000f280000300a00 */
[----:B------:R-:W3:Y:S01]  /*16c70*/  LDL.LU.64 R220, [R1+0x31a8] ;  /* 0x0031a80001dc7983 */ /* 0x000ee20000300a00 */
[----:B------:R-:W-:Y:S01]  /*16c80*/  ISETP.GE.U32.AND P5, PT, R19, 0x7fffff9a, PT ;  /* 0x7fffff9a1300780c */ /* 0x000fe20003fa6070 */
[----:B------:R-:W-:-:S02]  /*16c90*/  VIADD R19, R28, 0xffffffd8 ;  /* 0xffffffd81c137836 */ /* 0x000fc40000000000 */
[----:B------:R-:W3:Y:S01]  /*16ca0*/  LDL.LU.64 R230, [R1+0x31a0] ;  /* 0x0031a00001e67983 */ /* 0x000ee20000300a00 */
[----:B------:R-:W1:Y:S02]  /*16cb0*/  LDC R28, c[0x0][0x230] ;  /* 0x00008c00ff1c7b82 */ /* 0x000e640000000800 */
[----:B------:R-:W-:-:S07]  /*16cc0*/  ISETP.GE.U32.AND P3, PT, R19, 0x7fffff99, PT ;  /* 0x7fffff991300780c */ /* 0x000fce0003f66070 */
[----:B------:R-:W-:Y:S04]  /*16cd0*/  LDGSTS.E [R0+0x10008], desc[UR4][R56.64], !P5 ;  /* 0x1000800038007fae */ /* 0x000fe8000e921844 */
        /* <DEDUP_REMOVED lines=16> */
[----:B------:R-:W4:Y:S04]  /*16de0*/  LDL.64 R66, [R1+0x2960] ;  /* 0x0029600001427983 */ /* 0x000f280000100a00 */
[----:B------:R-:W4:Y:S01]  /*16df0*/  LDL.64 R64, [R1+0x2970] ;  /* 0x0029700001407983 */ /* 0x000f220000100a00 */
[----:B------:R-:W-:Y:S01]  /*16e00*/  VIADD R19, R27, 0xfffffff6 ;  /* 0xfffffff61b137836 */ /* 0x000fe20000000000 */
[----:B------:R-:W-:Y:S01]  /*16e10*/  ISETP.GE.U32.AND P4, PT, R24, 0x7fffffb8, PT ;  /* 0x7fffffb81800780c */ /* 0x000fe20003f86070 */
[----:B-1----:R-:W-:Y:S01]  /*16e20*/  VIADD R0, R26, 0xfffffff4 ;  /* 0xfffffff41a007836 */ /* 0x002fe20000000000 */
[----:B------:R-:W-:Y:S01]  /*16e30*/  LOP3.LUT R27, R18, 0x20, RZ, 0x3c, !PT ;  /* 0x00000020121b7812 */ /* 0x000fe200078e3cff */
[----:B------:R-:W-:Y:S01]  /*16e40*/  IMAD.WIDE R208, R210, 0x4, R4 ;  /* 0x00000004d2d07825 */ /* 0x000fe200078e0204 */
[----:B------:R-:W-:Y:S01]  /*16e50*/  ISETP.GE.U32.AND P5, PT, R19, 0x7fffffb7, PT ;  /* 0x7fffffb71300780c */ /* 0x000fe20003fa6070 */
[----:B------:R-:W4:Y:S01]  /*16e60*/  LDL.64 R62, [R1+0x2990] ;  /* 0x00299000013e7983 */ /* 0x000f220000100a00 */
[----:B------:R-:W1:Y:S01]  /*16e70*/  LDC R26, c[0x0][0x230] ;  /* 0x00008c00ff1a7b82 */ /* 0x000e620000000800 */
[----:B------:R-:W-:Y:S01]  /*16e80*/  VIADD R19, R25, 0xfffffff5 ;  /* 0xfffffff519137836 */ /* 0x000fe20000000000 */
[----:B------:R-:W-:Y:S01]  /*16e90*/  ISETP.GE.U32.AND P1, PT, R0, 0x7fffffb5, PT ;  /* 0x7fffffb50000780c */ /* 0x000fe20003f26070 */
[----:B------:R-:W-:Y:S01]  /*16ea0*/  VIADD R0, R27, UR61 ;  /* 0x0000003d1b007c36 */ /* 0x000fe20008000000 */
[----:B------:R-:W4:Y:S02]  /*16eb0*/  LDL.64 R56, [R1+0x2998] ;  /* 0x0029980001387983 */ /* 0x000f240000100a00 */
[----:B------:R-:W-:Y:S01]  /*16ec0*/  ISETP.GE.U32.AND P3, PT, R19, 0x7fffffb6, PT ;  /* 0x7fffffb61300780c */ /* 0x000fe20003f66070 */
[----:B------:R-:W-:Y:S01]  /*16ed0*/  IMAD.WIDE R210, R210, 0x4, R2 ;  /* 0x00000004d2d27825 */ /* 0x000fe200078e0202 */
[----:B------:R-:W1:Y:S03]  /*16ee0*/  LDC R27, c[0x0][0x230] ;  /* 0x00008c00ff1b7b82 */ /* 0x000e660000000800 */
[----:B------:R-:W-:-:S02]  /*16ef0*/  VIADD R24, R28, 0xffffffd7 ;  /* 0xffffffd71c187836 */ /* 0x000fc40000000000 */
[----:B------:R-:W-:-:S03]  /*16f00*/  IMAD.WIDE R216, R218, 0x4, R4 ;  /* 0x00000004dad87825 */ /* 0x000fc600078e0204 */
[----:B------:R-:W-:Y:S01]  /*16f10*/  ISETP.GE.U32.AND P2, PT, R24, 0x7fffff98, PT ;  /* 0x7fffff981800780c */ /* 0x000fe20003f46070 */
[----:B------:R-:W-:Y:S01]  /*16f20*/  IMAD.WIDE R218, R218, 0x4, R2 ;  /* 0x00000004dada7825 */ /* 0x000fe200078e0202 */
[----:B------:R-:W1:Y:S03]  /*16f30*/  LDC R24, c[0x0][0x230] ;  /* 0x00008c00ff187b82 */ /* 0x000e660000000800 */
[----:B------:R-:W-:Y:S02]  /*16f40*/  VIADD R19, R30, 0xffffffd6 ;  /* 0xffffffd61e137836 */ /* 0x000fe40000000000 */
[----:B------:R-:W-:-:S03]  /*16f50*/  IMAD.WIDE R224, R226, 0x4, R4 ;  /* 0x00000004e2e07825 */ /* 0x000fc600078e0204 */
[----:B------:R-:W1:Y:S01]  /*16f60*/  LDC R25, c[0x0][0x230] ;  /* 0x00008c00ff197b82 */ /* 0x000e620000000800 */
[----:B------:R-:W-:-:S04]  /*16f70*/  IMAD.WIDE R226, R226, 0x4, R2 ;  /* 0x00000004e2e27825 */ /* 0x000fc800078e0202 */
[----:B------:R-:W-:-:S03]  /*16f80*/  IMAD.WIDE R232, R234, 0x4, R4 ;  /* 0x00000004eae87825 */ /* 0x000fc600078e0204 */
[----:B------:R-:W1:Y:S01]  /*16f90*/  LDC R30, c[0x0][0x230] ;  /* 0x00008c00ff1e7b82 */ /* 0x000e620000000800 */
[----:B------:R-:W-:Y:S01]  /*16fa0*/  IMAD.WIDE R234, R234, 0x4, R2 ;  /* 0x00000004eaea7825 */ /* 0x000fe200078e0202 */
[----:B--2---:R-:W-:Y:S06]  /*16fb0*/  LDGSTS.E [R0], desc[UR4][R204.64], !P4 ;  /* 0x00000000cc007fae */ /* 0x004fec000e121844 */
[----:B------:R-:W2:Y:S01]  /*16fc0*/  LDC R28, c[0x0][0x230] ;  /* 0x00008c00ff1c7b82 */ /* 0x000ea20000000800 */
        /* <DEDUP_REMOVED lines=22> */
[----:B------:R-:W3:Y:S04]  /*17130*/  LDL.LU.64 R86, [R1+0x3160] ;  /* 0x0031600001567983 */ /* 0x000ee80000300a00 */
[----:B------:R-:W-:Y:S04]  /*17140*/  LDGSTS.E [R0+0x18004], desc[UR4][R236.64], !P4 ;  /* 0x18004000ec007fae */ /* 0x000fe8000e121844 */
[----:B------:R-:W4:Y:S01]  /*17150*/  LDL.LU.64 R248, [R1+0x3158] ;  /* 0x0031580001f87983 */ /* 0x000f220000300a00 */
[----:B------:R-:W-:-:S02]  /*17160*/  VIADD R19, R31, 0xffffffd5 ;  /* 0xffffffd51f137836 */ /* 0x000fc40000000000 */
[----:B------:R-:W3:Y:S01]  /*17170*/  LDC R31, c[0x0][0x230] ;  /* 0x00008c00ff1f7b82 */ /* 0x000ee20000000800 */
[----:B------:R-:W-:Y:S04]  /*17180*/  LDGSTS.E [R0+0x1c004], desc[UR4][R130.64], !P4 ;  /* 0x1c00400082007fae */ /* 0x000fe8000e121844 */
[----:B------:R-:W2:Y:S01]  /*17190*/  LDL.LU.64 R236, [R1+0x3150] ;  /* 0x0031500001ec7983 */ /* 0x000ea20000300a00 */
[----:B------:R-:W-:Y:S01]  /*171a0*/  ISETP.GE.U32.AND P5, PT, R19, 0x7fffff96, PT ;  /* 0x7fffff961300780c */ /* 0x000fe20003fa6070 */
[----:B------:R-:W-:Y:S02]  /*171b0*/  VIADD R19, R29, 0xffffffd4 ;  /* 0xffffffd41d137836 */ /* 0x000fe40000000000 */
[----:B-1----:R-:W-:Y:S01]  /*171c0*/  VIADD R24, R24, 0xfffffff3 ;  /* 0xfffffff318187836 */ /* 0x002fe20000000000 */
[----:B------:R-:W1:Y:S02]  /*171d0*/  LDC R29, c[0x0][0x230] ;  /* 0x00008c00ff1d7b82 */ /* 0x000e640000000800 */
[----:B------:R-:W-:Y:S01]  /*171e0*/  ISETP.GE.U32.AND P3, PT, R19, 0x7fffff95, PT ;  /* 0x7fffff951300780c */ /* 0x000fe20003f66070 */
[----:B------:R-:W3:Y:S06]  /*171f0*/  LDL.LU.64 R130, [R1+0x3148] ;  /* 0x0031480001827983 */ /* 0x000eec0000300a00 */
[----:B------:R-:W-:Y:S04]  /*17200*/  LDGSTS.E [R0+0x10008], desc[UR4][R62.64], !P5 ;  /* 0x100080003e007fae */ /* 0x000fe8000e921844 */
[----:B------:R-:W-:Y:S04]  /*17210*/  LDGSTS.E [R0+0x14008], desc[UR4][R56.64], !P5 ;  /* 0x1400800038007fae */ /* 0x000fe8000e921844 */
[----:B------:R-:W-:Y:S04]  /*17220*/  LDGSTS.E [R0+0x18008], desc[UR4][R242.64], !P5 ;  /* 0x18008000f2007fae */ /* 0x000fe8000e921844 */
[----:B------:R-:W-:Y:S04]  /*17230*/  LDGSTS.E [R0+0x1c008], desc[UR4][R238.64], !P5 ;  /* 0x1c008000ee007fae */ /* 0x000fe8000e921844 */
[----:B------:R-:W3:Y:S04]  /*17240*/  LDL.LU.64 R242, [R1+0x3140] ;  /* 0x0031400001f27983 */ /* 0x000ee80000300a00 */
[----:B------:R-:W3:Y:S04]  /*17250*/  LDL.LU.64 R238, [R1+0x3138] ;  /* 0x0031380001ee7983 */ /* 0x000ee80000300a00 */
[----:B----4-:R-:W-:Y:S04]  /*17260*/  LDGSTS.E [R0+0x1000c], desc[UR4][R248.64], !P3 ;  /* 0x1000c000f8007fae */ /* 0x010fe8000d921844 */
[----:B--2---:R-:W-:Y:S04]  /*17270*/  LDGSTS.E [R0+0x1400c], desc[UR4][R236.64], !P3 ;  /* 0x1400c000ec007fae */ /* 0x004fe8000d921844 */
[----:B------:R-:W2:Y:S01]  /*17280*/  LDL.LU.64 R248, [R1+0x3130] ;  /* 0x0031300001f87983 */ /* 0x000ea20000300a00 */
[----:B------:R-:W-:Y:S01]  /*17290*/  VIADD R19, R27, 0xfffffff2 ;  /* 0xfffffff21b137836 */ /* 0x000fe20000000000 */
[----:B------:R-:W-:Y:S01]  /*172a0*/  ISETP.GE.U32.AND P4, PT, R24, 0x7fffffb4, PT ;  /* 0x7fffffb41800780c */ /* 0x000fe20003f86070 */
[----:B------:R-:W-:Y:S01]  /*172b0*/  IMAD.WIDE R246, R246, 0x4, R2 ;  /* 0x00000004f6f67825 */ /* 0x000fe200078e0202 */
[----:B---3--:R-:W-:Y:S01]  /*172c0*/  LDGSTS.E [R0+0x1800c], desc[UR4][R130.64], !P3 ;  /* 0x1800c00082007fae */ /* 0x008fe2000d921844 */
[----:B------:R-:W3:Y:S03]  /*172d0*/  LDC R27, c[0x0][0x230] ;  /* 0x00008c00ff1b7b82 */ /* 0x000ee60000000800 */
[----:B------:R-:W4:Y:S04]  /*172e0*/  LDL.LU.64 R236, [R1+0x3128] ;  /* 0x0031280001ec7983 */ /* 0x000f280000300a00 */
[----:B------:R-:W3:Y:S04]  /*172f0*/  LDL.64 R66, [R1+0x2420] ;  /* 0x0024200001427983 */ /* 0x000ee80000100a00 */
[----:B------:R-:W3:Y:S04]  /*17300*/  LDL.64 R64, [R1+0x2448] ;  /* 0x0024480001407983 */ /* 0x000ee80000100a00 */
[----:B------:R-:W3:Y:S04]  /*17310*/  LDL.64 R62, [R1+0x2450] ;  /* 0x00245000013e7983 */ /* 0x000ee80000100a00 */
[----:B------:R-:W3:Y:S04]  /*17320*/  LDL.64 R56, [R1+0x2458] ;  /* 0x0024580001387983 */ /* 0x000ee80000100a00 */
[----:B------:R1:W-:Y:S01]  /*17330*/  LDGSTS.E [R0+0x1c00c], desc[UR4][R14.64], !P3 ;  /* 0x1c00c0000e007fae */ /* 0x0003e2000d921844 */
[----:B------:R-:W-:Y:S01]  /*17340*/  ISETP.GE.U32.AND P5, PT, R19, 0x7fffffb3, PT ;  /* 0x7fffffb31300780c */ /* 0x000fe20003fa6070 */
[----:B------:R-:W-:-:S02]  /*17350*/  VIADD R19, R25, 0xfffffff1 ;  /* 0xfffffff119137836 */ /* 0x000fc40000000000 */
[----:B------:R-:W-:Y:S01]  /*17360*/  VIADD R24, R28, 0xffffffd3 ;  /* 0xffffffd31c187836 */ /* 0x000fe20000000000 */
[----:B------:R-:W3:Y:S01]  /*17370*/  LDL.64 R130, [R1+0x2630] ;  /* 0x0026300001827983 */ /* 0x000ee20000100a00 */
[----:B------:R-:W3:Y:S03]  /*17380*/  LDC R25, c[0x0][0x230] ;  /* 0x00008c00ff197b82 */ /* 0x000ee60000000800 */
[----:B------:R-:W3:Y:S01]  /*17390*/  LDL.64 R76, [R1+0x2640] ;  /* 0x00264000014c7983 */ /* 0x000ee20000100a00 */
[----:B-1----:R-:W-:Y:S01]  /*173a0*/  VIADD R0, R26, 0xfffffff0 ;  /* 0xfffffff01a007836 */ /* 0x002fe20000000000 */
[----:B------:R-:W-:Y:S02]  /*173b0*/  LOP3.LUT R14, R18, 0x30, RZ, 0x3c, !PT ;  /* 0x00000030120e7812 */ /* 0x000fe400078e3cff */
[----:B------:R-:W3:Y:S01]  /*173c0*/  LDL.64 R74, [R1+0x29d0] ;  /* 0x0029d000014a7983 */ /* 0x000ee20000100a00 */
[----:B------:R-:W-:Y:S01]  /*173d0*/  ISETP.GE.U32.AND P3, PT, R19, 0x7fffffb2, PT ;  /* 0x7fffffb21300780c */ /* 0x000fe20003f66070 */
[----:B------:R-:W1:Y:S01]  /*173e0*/  LDC R26, c[0x0][0x230] ;  /* 0x00008c00ff1a7b82 */ /* 0x000e620000000800 */
[----:B------:R-:W-:Y:S01]  /*173f0*/  ISETP.GE.U32.AND P1, PT, R0, 0x7fffffb1, PT ;  /* 0x7fffffb10000780c */ /* 0x000fe20003f26070 */
[----:B------:R-:W-:Y:S01]  /*17400*/  VIADD R0, R14, UR61 ;  /* 0x0000003d0e007c36 */ /* 0x000fe20008000000 */
[----:B------:R-:W3:Y:S01]  /*17410*/  LDL.64 R72, [R1+0x29d8] ;  /* 0x0029d80001487983 */ /* 0x000ee20000100a00 */
[----:B------:R-:W-:-:S03]  /*17420*/  VIADD R19, R30, 0xffffffd2 ;  /* 0xffffffd21e137836 */ /* 0x000fc60000000000 */
[----:B------:R-:W3:Y:S04]  /*17430*/  LDL.64 R14, [R1+0x2638] ;  /* 0x00263800010e7983 */ /* 0x000ee80000100a00 */
[----:B------:R-:W3:Y:S04]  /*17440*/  LDL.64 R70, [R1+0x29f0] ;  /* 0x0029f00001467983 */ /* 0x000ee80000100a00 */
[----:B------:R-:W3:Y:S04]  /*17450*/  LDL.64 R68, [R1+0x29f8] ;  /* 0x0029f80001447983 */ /* 0x000ee80000100a00 */
[----:B----4-:R-:W-:Y:S04]  /*17460*/  LDGSTS.E [R0], desc[UR4][R236.64], !P4 ;  /* 0x00000000ec007fae */ /* 0x010fe8000e121844 */
[----:B------:R-:W-:Y:S04]  /*17470*/  LDGSTS.E [R0+0x4000], desc[UR4][R238.64], !P4 ;  /* 0x04000000ee007fae */ /* 0x000fe8000e121844 */
[----:B------:R-:W-:Y:S04]  /*17480*/  LDGSTS.E [R0+0x8000], desc[UR4][R242.64], !P4 ;  /* 0x08000000f2007fae */ /* 0x000fe8000e121844 */
[----:B------:R-:W-:Y:S01]  /*17490*/  LDGSTS.E [R0+0xc000], desc[UR4][R246.64], !P4 ;  /* 0x0c000000f6007fae */ /* 0x000fe2000e121844 */
[----:B------:R-:W-:Y:S01]  /*174a0*/  ISETP.GE.U32.AND P4, PT, R19, 0x7fffff93, PT ;  /* 0x7fffff931300780c */ /* 0x000fe20003f86070 */
[----:B------:R-:W-:-:S02]  /*174b0*/  VIADD R19, R31, 0xffffffd1 ;  /* 0xffffffd11f137836 */ /* 0x000fc40000000000 */
[----:B--2---:R-:W-:Y:S04]  /*174c0*/  LDGSTS.E [R0+0x4], desc[UR4][R248.64], !P5 ;  /* 0x00004000f8007fae */ /* 0x004fe8000e921844 */
[----:B---3--:R-:W-:Y:S04]  /*174d0*/  LDGSTS.E [R0+0x4004], desc[UR4][R66.64], !P5 ;  /* 0x0400400042007fae */ /* 0x008fe8000e921844 */
[----:B------:R-:W-:Y:S04]  /*174e0*/  LDGSTS.E [R0+0x8004], desc[UR4][R64.64], !P5 ;  /* 0x0800400040007fae */ /* 0x000fe8000e921844 */
[----:B------:R-:W-:Y:S01]  /*174f0*/  LDGSTS.E [R0+0xc004], desc[UR4][R62.64], !P5 ;  /* 0x0c0040003e007fae */ /* 0x000fe2000e921844 */
[----:B------:R-:W-:Y:S01]  /*17500*/  ISETP.GE.U32.AND P5, PT, R19, 0x7fffff92, PT ;  /* 0x7fffff921300780c */ /* 0x000fe20003fa6070 */
[----:B------:R-:W-:-:S02]  /*17510*/  VIADD R19, R29, 0xffffffd0 ;  /* 0xffffffd01d137836 */ /* 0x000fc40000000000 */
[----:B------:R-:W2:Y:S04]  /*17520*/  LDL.64 R28, [R1+0x2460] ;  /* 0x00246000011c7983 */ /* 0x000ea80000100a00 */
[----:B------:R-:W3:Y:S04]  /*17530*/  LDL.64 R30, [R1+0x2620] ;  /* 0x00262000011e7983 */ /* 0x000ee80000100a00 */
[----:B------:R-:W4:Y:S04]  /*17540*/  LDL.64 R66, [R1+0x2a10] ;  /* 0x002a100001427983 */ /* 0x000f280000100a00 */
[----:B------:R-:W4:Y:S04]  /*17550*/  LDL.64 R64, [R1+0x2a18] ;  /* 0x002a180001407983 */ /* 0x000f280000100a00 */
[----:B------:R-:W-:Y:S04]  /*17560*/  LDGSTS.E [R0+0x8], desc[UR4][R56.64], !P3 ;  /* 0x0000800038007fae */ /* 0x000fe8000d921844 */
[----:B------:R-:W4:Y:S04]  /*17570*/  LDL.64 R62, [R1+0x2a30] ;  /* 0x002a3000013e7983 */ /* 0x000f280000100a00 */
[----:B------:R-:W4:Y:S01]  /*17580*/  LDL.64 R56, [R1+0x2a38] ;  /* 0x002a380001387983 */ /* 0x000f220000100a00 */
[----:B------:R-:W-:-:S02]  /*17590*/  ISETP.GE.U32.AND P2, PT, R24, 0x7fffff94, PT ;  /* 0x7fffff941800780c */ /* 0x000fc40003f46070 */
[----:B------:R-:W1:Y:S01]  /*175a0*/  LDC R24, c[0x0][0x230] ;  /* 0x00008c00ff187b82 */ /* 0x000e620000000800 */
[----:B--2---:R2:W-:Y:S04]  /*175b0*/  LDGSTS.E [R0+0x4008], desc[UR4][R28.64], !P3 ;  /* 0x040080001c007fae */ /* 0x0045e8000d921844 */
[----:B---3--:R3:W-:Y:S04]  /*175c0*/  LDGSTS.E [R0+0x8008], desc[UR4][R30.64], !P3 ;  /* 0x080080001e007fae */ /* 0x0087e8000d921844 */
[----:B------:R-:W-:Y:S01]  /*175d0*/  LDGSTS.E [R0+0xc008], desc[UR4][R136.64], !P3 ;  /* 0x0c00800088007fae */ /* 0x000fe2000d921844 */
[----:B------:R-:W-:-:S03]  /*175e0*/  ISETP.GE.U32.AND P3, PT, R19, 0x7fffff91, PT ;  /* 0x7fffff911300780c */ /* 0x000fc60003f66070 */
[----:B------:R-:W-:Y:S01]  /*175f0*/  LDGSTS.E [R0+0xc], desc[UR4][R130.64], !P1 ;  /* 0x0000c00082007fae */ /* 0x000fe2000c921844 */
[----:B-1----:R-:W-:Y:S01]  /*17600*/  VIADD R24, R24, 0xffffffef ;  /* 0xffffffef18187836 */ /* 0x002fe20000000000 */
[----:B--2---:R-:W1:Y:S02]  /*17610*/  LDC R28, c[0x0][0x230] ;  /* 0x00008c00ff1c7b82 */ /* 0x004e640000000800 */
[----:B------:R-:W-:Y:S04]  /*17620*/  LDGSTS.E [R0+0x400c], desc[UR4][R14.64], !P1 ;  /* 0x0400c0000e007fae */ /* 0x000fe8000c921844 */
[----:B------:R-:W-:Y:S02]  /*17630*/  LDGSTS.E [R0+0x800c], desc[UR4][R76.64], !P1 ;  /* 0x0800c0004c007fae */ /* 0x000fe4000c921844 */
[----:B---3--:R-:W2:Y:S02]  /*17640*/  LDC R30, c[0x0][0x230] ;  /* 0x00008c00ff1e7b82 */ /* 0x008ea40000000800 */
[----:B------:R-:W-:Y:S04]  /*17650*/  LDGSTS.E [R0+0xc00c], desc[UR4][R118.64], !P1 ;  /* 0x0c00c00076007fae */ /* 0x000fe8000c921844 */
[----:B------:R-:W-:Y:S02]  /*17660*/  LDGSTS.E [R0+0x10000], desc[UR4][R74.64], !P2 ;  /* 0x100000004a007fae */ /* 0x000fe4000d121844 */
[----:B------:R-:W3:Y:S02]  /*17670*/  LDC R31, c[0x0][0x230] ;  /* 0x00008c00ff1f7b82 */ /* 0x000ee40000000800 */
[----:B------:R-:W-:Y:S04]  /*17680*/  LDGSTS.E [R0+0x14000], desc[UR4][R72.64], !P2 ;  /* 0x1400000048007fae */ /* 0x000fe8000d121844 */
[----:B------:R-:W-:Y:S02]  /*17690*/  LDGSTS.E [R0+0x18000], desc[UR4][R86.64], !P2 ;  /* 0x1800000056007fae */ /* 0x000fe4000d121844 */
[----:B------:R-:W3:Y:S02]  /*176a0*/  LDC R29, c[0x0][0x230] ;  /* 0x00008c00ff1d7b82 */ /* 0x000ee40000000800 */
[----:B------:R-:W-:Y:S04]  /*176b0*/  LDGSTS.E [R0+0x1c000], desc[UR4][R80.64], !P2 ;  /* 0x1c00000050007fae */ /* 0x000fe8000d121844 */
[----:B------:R-:W3:Y:S04]  /*176c0*/  LDL.LU.64 R136, [R1+0x3120] ;  /* 0x0031200001887983 */ /* 0x000ee80000300a00 */
        /* <DEDUP_REMOVED lines=8> */
[----:B----4-:R-:W-:Y:S04]  /*17750*/  LDGSTS.E [R0+0x10008], desc[UR4][R66.64], !P5 ;  /* 0x1000800042007fae */ /* 0x010fe8000e921844 */
[----:B------:R-:W4:Y:S04]  /*17760*/  LDL.LU.64 R80, [R1+0x30f8] ;  /* 0x0030f80001507983 */ /* 0x000f280000300a00 */
[----:B------:R-:W-:Y:S04]  /*17770*/  LDGSTS.E [R0+0x14008], desc[UR4][R64.64], !P5 ;  /* 0x1400800040007fae */ /* 0x000fe8000e921844 */
[----:B------:R-:W3:Y:S04]  /*17780*/  LDL.64 R72, [R1+0x2650] ;  /* 0x0026500001487983 */ /* 0x000ee80000100a00 */
[----:B------:R-:W4:Y:S04]  /*17790*/  LDL.64 R70, [R1+0x2658] ;  /* 0x0026580001467983 */ /* 0x000f280000100a00 */
[----:B------:R-:W-:Y:S04]  /*177a0*/  LDGSTS.E [R0+0x18008], desc[UR4][R116.64], !P5 ;  /* 0x1800800074007fae */ /* 0x000fe8000e921844 */
[----:B------:R-:W4:Y:S04]  /*177b0*/  LDL.LU.64 R122, [R1+0x30f0] ;  /* 0x0030f000017a7983 */ /* 0x000f280000300a00 */
[----:B------:R-:W-:Y:S04]  /*177c0*/  LDGSTS.E [R0+0x1c008], desc[UR4][R128.64], !P5 ;  /* 0x1c00800080007fae */ /* 0x000fe8000e921844 */
[----:B------:R-:W4:Y:S04]  /*177d0*/  LDL.LU.64 R90, [R1+0x30e8] ;  /* 0x0030e800015a7983 */ /* 0x000f280000300a00 */
[----:B------:R-:W-:Y:S04]  /*177e0*/  LDGSTS.E [R0+0x1000c], desc[UR4][R62.64], !P3 ;  /* 0x1000c0003e007fae */ /* 0x000fe8000d921844 */
[----:B------:R-:W4:Y:S04]  /*177f0*/  LDL.LU.64 R116, [R1+0x30e0] ;  /* 0x0030e00001747983 */ /* 0x000f280000300a00 */
[----:B------:R-:W-:Y:S04]  /*17800*/  LDGSTS.E [R0+0x1400c], desc[UR4][R56.64], !P3 ;  /* 0x1400c00038007fae */ /* 0x000fe8000d921844 */
[----:B------:R-:W4:Y:S04]  /*17810*/  LDL.LU.64 R128, [R1+0x30d8] ;  /* 0x0030d80001807983 */ /* 0x000f280000300a00 */
[----:B------:R-:W-:Y:S04]  /*17820*/  LDGSTS.E [R0+0x1800c], desc[UR4][R114.64], !P3 ;  /* 0x1800c00072007fae */ /* 0x000fe8000d921844 */
[----:B------:R1:W-:Y:S04]  /*17830*/  LDGSTS.E [R0+0x1c00c], desc[UR4][R12.64], !P3 ;  /* 0x1c00c0000c007fae */ /* 0x0003e8000d921844 */
[----:B------:R-:W4:Y:S04]  /*17840*/  LDL.LU.64 R114, [R1+0x30d0] ;  /* 0x0030d00001727983 */ /* 0x000f280000300a00 */
[----:B------:R-:W4:Y:S04]  /*17850*/  LDL.64 R56, [R1+0x2670] ;  /* 0x0026700001387983 */ /* 0x000f280000100a00 */
[----:B------:R-:W4:Y:S04]  /*17860*/  LDL.LU.64 R12, [R1+0x30c8] ;  /* 0x0030c800010c7983 */ /* 0x000f280000300a00 */
[----:B------:R-:W4:Y:S04]  /*17870*/  LDL.64 R68, [R1+0x2678] ;  /* 0x0026780001447983 */ /* 0x000f280000100a00 */
[----:B------:R-:W4:Y:S04]  /*17880*/  LDL.64 R66, [R1+0x2680] ;  /* 0x0026800001427983 */ /* 0x000f280000100a00 */
[----:B------:R-:W4:Y:S01]  /*17890*/  LDL.64 R62, [R1+0x2690] ;  /* 0x00269000013e7983 */ /* 0x000f220000100a00 */
[----:B------:R-:W-:Y:S01]  /*178a0*/  VIADD R19, R27, 0xffffffee ;  /* 0xffffffee1b137836 */ /* 0x000fe20000000000 */
[----:B------:R-:W-:Y:S01]  /*178b0*/  ISETP.GE.U32.AND P4, PT, R24, 0x7fffffb0, PT ;  /* 0x7fffffb01800780c */ /* 0x000fe20003f86070 */
[----:B-1----:R-:W-:Y:S01]  /*178c0*/  VIADD R0, R26, 0xffffffec ;  /* 0xffffffec1a007836 */ /* 0x002fe20000000000 */
[----:B------:R-:W-:Y:S01]  /*178d0*/  LOP3.LUT R27, R18, 0x40, RZ, 0x3c, !PT ;  /* 0x00000040121b7812 */ /* 0x000fe200078e3cff */
[----:B------:R-:W4:Y:S01]  /*178e0*/  LDL.64 R64, [R1+0x26a0] ;  /* 0x0026a00001407983 */ /* 0x000f220000100a00 */
[----:B------:R-:W-:Y:S01]  /*178f0*/  ISETP.GE.U32.AND P5, PT, R19, 0x7fffffaf, PT ;  /* 0x7fffffaf1300780c */ /* 0x000fe20003fa6070 */
[----:B------:R-:W-:Y:S01]  /*17900*/  VIADD R19, R25, 0xffffffed ;  /* 0xffffffed19137836 */ /* 0x000fe20000000000 */
[----:B------:R-:W-:Y:S01]  /*17910*/  ISETP.GE.U32.AND P1, PT, R0, 0x7fffffad, PT ;  /* 0x7fffffad0000780c */ /* 0x000fe20003f26070 */
[----:B------:R-:W-:Y:S01]  /*17920*/  VIADD R0, R27, UR61 ;  /* 0x0000003d1b007c36 */ /* 0x000fe20008000000 */
[----:B------:R-:W4:Y:S01]  /*17930*/  LDL.64 R76, [R1+0x26b8] ;  /* 0x0026b800014c7983 */ /* 0x000f220000100a00 */
[----:B------:R-:W-:Y:S01]  /*17940*/  VIADD R24, R28, 0xffffffcf ;  /* 0xffffffcf1c187836 */ /* 0x000fe20000000000 */
[----:B------:R-:W-:Y:S01]  /*17950*/  ISETP.GE.U32.AND P3, PT, R19, 0x7fffffae, PT ;  /* 0x7fffffae1300780c */ /* 0x000fe20003f66070 */
[----:B--2---:R-:W-:Y:S01]  /*17960*/  VIADD R19, R30, 0xffffffce ;  /* 0xffffffce1e137836 */ /* 0x004fe20000000000 */
[----:B------:R-:W1:Y:S08]  /*17970*/  LDC R27, c[0x0][0x230] ;  /* 0x00008c00ff1b7b82 */ /* 0x000e700000000800 */
[----:B------:R-:W2:Y:S08]  /*17980*/  LDC R26, c[0x0][0x230] ;  /* 0x00008c00ff1a7b82 */ /* 0x000eb00000000800 */
[----:B------:R-:W2:Y:S01]  /*17990*/  LDC R25, c[0x0][0x230] ;  /* 0x00008c00ff197b82 */ /* 0x000ea20000000800 */
[----:B---3--:R-:W-:Y:S07]  /*179a0*/  LDGSTS.E [R0], desc[UR4][R72.64], !P4 ;  /* 0x0000000048007fae */ /* 0x008fee000e121844 */
[----:B------:R-:W3:Y:S01]  /*179b0*/  LDC R28, c[0x0][0x230] ;  /* 0x00008c00ff1c7b82 */ /* 0x000ee20000000800 */
[----:B----4-:R-:W-:Y:S04]  /*179c0*/  LDGSTS.E [R0+0x4000], desc[UR4][R70.64], !P4 ;  /* 0x0400000046007fae */ /* 0x010fe8000e121844 */
[----:B------:R-:W-:Y:S04]  /*179d0*/  LDGSTS.E [R0+0x8000], desc[UR4][R12.64], !P4 ;  /* 0x080000000c007fae */ /* 0x000fe8000e121844 */
[----:B------:R-:W-:Y:S01]  /*179e0*/  LDGSTS.E [R0+0xc000], desc[UR4][R140.64], !P4 ;  /* 0x0c0000008c007fae */ /* 0x000fe2000e121844 */
[----:B------:R-:W-:Y:S01]  /*179f0*/  ISETP.GE.U32.AND P4, PT, R19, 0x7fffff8f, PT ;  /* 0x7fffff8f1300780c */ /* 0x000fe20003f86070 */
[----:B------:R-:W-:-:S02]  /*17a00*/  VIADD R19, R31, 0xffffffcd ;  /* 0xffffffcd1f137836 */ /* 0x000fc40000000000 */
[----:B------:R-:W-:Y:S04]  /*17a10*/  LDGSTS.E [R0+0x4], desc[UR4][R56.64], !P5 ;  /* 0x0000400038007fae */ /* 0x000fe8000e921844 */
[----:B------:R-:W4:Y:S04]  /*17a20*/  LDL.64 R12, [R1+0x26b0] ;  /* 0x0026b000010c7983 */ /* 0x000f280000100a00 */
[----:B------:R-:W3:Y:S04]  /*17a30*/  LDL.LU.64 R140, [R1+0x30c0] ;  /* 0x0030c000018c7983 */ /* 0x000ee80000300a00 */
[----:B------:R-:W2:Y:S04]  /*17a40*/  LDL.64 R30, [R1+0x2698] ;  /* 0x00269800011e7983 */ /* 0x000ea80000100a00 */
[----:B------:R-:W-:Y:S04]  /*17a50*/  LDGSTS.E [R0+0x4004], desc[UR4][R68.64], !P5 ;  /* 0x0400400044007fae */ /* 0x000fe8000e921844 */
[----:B------:R-:W-:Y:S04]  /*17a60*/  LDGSTS.E [R0+0x8004], desc[UR4][R66.64], !P5 ;  /* 0x0800400042007fae */ /* 0x000fe8000e921844 */
[----:B------:R-:W3:Y:S04]  /*17a70*/  LDL.64 R74, [R1+0x2a50] ;  /* 0x002a5000014a7983 */ /* 0x000ee80000100a00 */
[----:B------:R-:W3:Y:S04]  /*17a80*/  LDL.64 R72, [R1+0x2a58] ;  /* 0x002a580001487983 */ /* 0x000ee80000100a00 */
[----:B------:R-:W3:Y:S04]  /*17a90*/  LDL.64 R70, [R1+0x2a70] ;  /* 0x002a700001467983 */ /* 0x000ee80000100a00 */
[----:B------:R-:W3:Y:S04]  /*17aa0*/  LDL.64 R56, [R1+0x2a78] ;  /* 0x002a780001387983 */ /* 0x000ee80000100a00 */
[----:B------:R-:W-:Y:S04]  /*17ab0*/  LDGSTS.E [R0+0xc004], desc[UR4][R148.64], !P5 ;  /* 0x0c00400094007fae */ /* 0x000fe8000e921844 */
[----:B------:R-:W-:Y:S04]  /*17ac0*/  LDGSTS.E [R0+0x8], desc[UR4][R62.64], !P3 ;  /* 0x000080003e007fae */ /* 0x000fe8000d921844 */
[----:B------:R-:W3:Y:S04]  /*17ad0*/  LDL.LU.64 R148, [R1+0x30b8] ;  /* 0x0030b80001947983 */ /* 0x000ee80000300a00 */
[----:B------:R-:W3:Y:S04]  /*17ae0*/  LDL.64 R68, [R1+0x2a90] ;  /* 0x002a900001447983 */ /* 0x000ee80000100a00 */
[----:B------:R-:W3:Y:S04]  /*17af0*/  LDL.64 R66, [R1+0x2a98] ;  /* 0x002a980001427983 */ /* 0x000ee80000100a00 */
[----:B------:R-:W3:Y:S01]  /*17b00*/  LDL.64 R62, [R1+0x2ab0] ;  /* 0x002ab000013e7983 */ /* 0x000ee20000100a00 */
[----:B------:R-:W-:-:S02]  /*17b10*/  ISETP.GE.U32.AND P2, PT, R24, 0x7fffff90, PT ;  /* 0x7fffff901800780c */ /* 0x000fc40003f46070 */
[----:B------:R-:W-:Y:S01]  /*17b20*/  ISETP.GE.U32.AND P5, PT, R19, 0x7fffff8e, PT ;  /* 0x7fffff8e1300780c */ /* 0x000fe20003fa6070 */
[----:B------:R-:W-:Y:S01]  /*17b30*/  VIADD R19, R29, 0xffffffcc ;  /* 0xffffffcc1d137836 */ /* 0x000fe20000000000 */
[----:B------:R-:W1:Y:S08]  /*17b40*/  LDC R24, c[0x0][0x230] ;  /* 0x00008c00ff187b82 */ /* 0x000e700000000800 */
[----:B------:R-:W3:Y:S01]  /*17b50*/  LDC R29, c[0x0][0x230] ;  /* 0x00008c00ff1d7b82 */ /* 0x000ee20000000800 */
[----:B--2---:R2:W-:Y:S04]  /*17b60*/  LDGSTS.E [R0+0x4008], desc[UR4][R30.64], !P3 ;  /* 0x040080001e007fae */ /* 0x0045e8000d921844 */
[----:B------:R-:W-:Y:S04]  /*17b70*/  LDGSTS.E [R0+0x8008], desc[UR4][R64.64], !P3 ;  /* 0x0800800040007fae */ /* 0x000fe8000d921844 */
[----:B------:R-:W-:Y:S04]  /*17b80*/  LDGSTS.E [R0+0xc008], desc[UR4][R168.64], !P3 ;  /* 0x0c008000a8007fae */ /* 0x000fe8000d921844 */
[----:B----4-:R-:W-:Y:S01]  /*17b90*/  LDGSTS.E [R0+0xc], desc[UR4][R12.64], !P1 ;  /* 0x0000c0000c007fae */ /* 0x010fe2000c921844 */
[----:B-1----:R-:W-:Y:S01]  /*17ba0*/  VIADD R24, R24, 0xffffffeb ;  /* 0xffffffeb18187836 */ /* 0x002fe20000000000 */
[----:B--2---:R-:W1:Y:S02]  /*17bb0*/  LDC R30, c[0x0][0x230] ;  /* 0x00008c00ff1e7b82 */ /* 0x004e640000000800 */
[----:B------:R-:W2:Y:S01]  /*17bc0*/  LDL.64 R64, [R1+0x2ab8] ;  /* 0x002ab80001407983 */ /* 0x000ea20000100a00 */
[----:B------:R-:W-:-:S03]  /*17bd0*/  ISETP.GE.U32.AND P3, PT, R19, 0x7fffff8d, PT ;  /* 0x7fffff8d1300780c */ /* 0x000fc60003f66070 */
[----:B------:R-:W-:Y:S02]  /*17be0*/  LDGSTS.E [R0+0x400c], desc[UR4][R76.64], !P1 ;  /* 0x0400c0004c007fae */ /* 0x000fe4000c921844 */
[----:B------:R-:W4:Y:S02]  /*17bf0*/  LDC R31, c[0x0][0x230] ;  /* 0x00008c00ff1f7b82 */ /* 0x000f240000000800 */
[----:B------:R-:W4:Y:S04]  /*17c00*/  LDL.LU.64 R168, [R1+0x30b0] ;  /* 0x0030b00001a87983 */ /* 0x000f280000300a00 */
[----:B------:R-:W4:Y:S04]  /*17c10*/  LDL.LU.64 R12, [R1+0x30a8] ;  /* 0x0030a800010c7983 */ /* 0x000f280000300a00 */
[----:B---3--:R-:W-:Y:S04]  /*17c20*/  LDGSTS.E [R0+0x800c], desc[UR4][R148.64], !P1 ;  /* 0x0800c00094007fae */ /* 0x008fe8000c921844 */
[----:B------:R-:W-:Y:S04]  /*17c30*/  LDGSTS.E [R0+0xc00c], desc[UR4][R142.64], !P1 ;  /* 0x0c00c0008e007fae */ /* 0x000fe8000c921844 */
[----:B------:R-:W-:Y:S04]  /*17c40*/  LDGSTS.E [R0+0x10000], desc[UR4][R74.64], !P2 ;  /* 0x100000004a007fae */ /* 0x000fe8000d121844 */
[----:B------:R-:W-:Y:S04]  /*17c50*/  LDGSTS.E [R0+0x14000], desc[UR4][R72.64], !P2 ;  /* 0x1400000048007fae */ /* 0x000fe8000d121844 */
[----:B------:R-:W-:Y:S04]  /*17c60*/  LDGSTS.E [R0+0x18000], desc[UR4][R6.64], !P2 ;  /* 0x1800000006007fae */ /* 0x000fe8000d121844 */
[----:B------:R-:W-:Y:S04]  /*17c70*/  LDGSTS.E [R0+0x1c000], desc[UR4][R110.64], !P2 ;  /* 0x1c0000006e007fae */ /* 0x000fe8000d121844 */
[----:B------:R-:W3:Y:S04]  /*17c80*/  LDL.LU.64 R148, [R1+0x30a0] ;  /* 0x0030a00001947983 */ /* 0x000ee80000300a00 */
[----:B------:R-:W-:Y:S04]  /*17c90*/  LDGSTS.E [R0+0x10004], desc[UR4][R70.64], !P4 ;  /* 0x1000400046007fae */ /* 0x000fe8000e121844 */
[----:B------:R-:W3:Y:S04]  /*17ca0*/  LDL.LU.64 R142, [R1+0x3098] ;  /* 0x00309800018e7983 */ /* 0x000ee80000300a00 */
[----:B------:R-:W-:Y:S04]  /*17cb0*/  LDGSTS.E [R0+0x14004], desc[UR4][R56.64], !P4 ;  /* 0x1400400038007fae */ /* 0x000fe8000e121844 */
[----:B------:R-:W5:Y:S04]  /*17cc0*/  LDL.LU.64 R6, [R1+0x3090] ;  /* 0x0030900001067983 */ /* 0x000f680000300a00 */
[----:B------:R-:W-:Y:S04]  /*17cd0*/  LDGSTS.E [R0+0x18004], desc[UR4][R104.64], !P4 ;  /* 0x1800400068007fae */ /* 0x000fe8000e121844 */
[----:B------:R-:W3:Y:S04]  /*17ce0*/  LDL.LU.64 R110, [R1+0x3088] ;  /* 0x00308800016e7983 */ /* 0x000ee80000300a00 */
[----:B------:R-:W-:Y:S04]  /*17cf0*/  LDGSTS.E [R0+0x1c004], desc[UR4][R54.64], !P4 ;  /* 0x1c00400036007fae */ /* 0x000fe8000e121844 */
[----:B------:R-:W3:Y:S04]  /*17d00*/  LDL.LU.64 R104, [R1+0x3080] ;  /* 0x0030800001687983 */ /* 0x000ee80000300a00 */
[----:B------:R-:W-:Y:S04]  /*17d10*/  LDGSTS.E [R0+0x10008], desc[UR4][R68.64], !P5 ;  /* 0x1000800044007fae */ /* 0x000fe8000e921844 */
[----:B------:R-:W4:Y:S04]  /*17d20*/  LDL.64 R56, [R1+0x26d0] ;  /* 0x0026d00001387983 */ /* 0x000f280000100a00 */
[----:B------:R-:W-:Y:S04]  /*17d30*/  LDGSTS.E [R0+0x14008], desc[UR4][R66.64], !P5 ;  /* 0x1400800042007fae */ /* 0x000fe8000e921844 */
[----:B------:R-:W3:Y:S04]  /*17d40*/  LDL.64 R54, [R1+0x26d8] ;  /* 0x0026d80001367983 */ /* 0x000ee80000100a00 */
[----:B------:R-:W-:Y:S04]  /*17d50*/  LDGSTS.E [R0+0x18008], desc[UR4][R98.64], !P5 ;  /* 0x1800800062007fae */ /* 0x000fe8000e921844 */
[----:B------:R-:W-:Y:S04]  /*17d60*/  LDGSTS.E [R0+0x1c008], desc[UR4][R92.64], !P5 ;  /* 0x1c0080005c007fae */ /* 0x000fe8000e921844 */
[----:B------:R-:W-:Y:S04]  /*17d70*/  LDGSTS.E [R0+0x1000c], desc[UR4][R62.64], !P3 ;  /* 0x1000c0003e007fae */ /* 0x000fe8000d921844 */
[----:B------:R-:W3:Y:S04]  /*17d80*/  LDL.LU.64 R98, [R1+0x3078] ;  /* 0x0030780001627983 */ /* 0x000ee80000300a00 */
[----:B------:R-:W3:Y:S04]  /*17d90*/  LDL.LU.64 R92, [R1+0x3070] ;  /* 0x00307000015c7983 */ /* 0x000ee80000300a00 */
[----:B------:R-:W3:Y:S04]  /*17da0*/  LDL.64 R70, [R1+0x26f0] ;  /* 0x0026f00001467983 */ /* 0x000ee80000100a00 */
[----:B------:R-:W3:Y:S01]  /*17db0*/  LDL.64 R62, [R1+0x26f8] ;  /* 0x0026f800013e7983 */ /* 0x000ee20000100a00 */
[----:B------:R-:W-:Y:S01]  /*17dc0*/  VIADD R19, R27, 0xffffffea ;  /* 0xffffffea1b137836 */ /* 0x000fe20000000000 */
[----:B------:R-:W-:-:S02]  /*17dd0*/  ISETP.GE.U32.AND P4, PT, R24, 0x7fffffac, PT ;  /* 0x7fffffac1800780c */ /* 0x000fc40003f86070 */
[----:B------:R-:W-:Y:S02]  /*17de0*/  LOP3.LUT R27, R18, 0x50, RZ, 0x3c, !PT ;  /* 0x00000050121b7812 */ /* 0x000fe400078e3cff */
[----:B------:R-:W-:Y:S01]  /*17df0*/  ISETP.GE.U32.AND P5, PT, R19, 0x7fffffab, PT ;  /* 0x7fffffab1300780c */ /* 0x000fe20003fa6070 */
[----:B--2---:R-:W-:Y:S04]  /*17e00*/  LDGSTS.E [R0+0x1400c], desc[UR4][R64.64], !P3 ;  /* 0x1400c00040007fae */ /* 0x004fe8000d921844 */
[----:B------:R-:W-:Y:S04]  /*17e10*/  LDGSTS.E [R0+0x1800c], desc[UR4][R108.64], !P3 ;  /* 0x1800c0006c007fae */ /* 0x000fe8000d921844 */
[----:B------:R2:W-:Y:S04]  /*17e20*/  LDGSTS.E [R0+0x1c00c], desc[UR4][R60.64], !P3 ;  /* 0x1c00c0003c007fae */ /* 0x0005e8000d921844 */
[----:B------:R-:W3:Y:S01]  /*17e30*/  LDL.LU.64 R108, [R1+0x3068] ;  /* 0x00306800016c7983 */ /* 0x000ee20000300a00 */
[----:B--2---:R-:W-:-:S03]  /*17e40*/  VIADD R0, R26, 0xffffffe8 ;  /* 0xffffffe81a007836 */ /* 0x004fc60000000000 */
[----:B------:R-:W2:Y:S01]  /*17e50*/  LDL.64 R60, [R1+0x2710] ;  /* 0x00271000013c7983 */ /* 0x000ea20000100a00 */
[----:B------:R-:W-:Y:S01]  /*17e60*/  VIADD R19, R25, 0xffffffe9 ;  /* 0xffffffe919137836 */ /* 0x000fe20000000000 */
[----:B------:R-:W2:Y:S01]  /*17e70*/  LDC R26, c[0x0][0x230] ;  /* 0x00008c00ff1a7b82 */ /* 0x000ea20000000800 */
[----:B------:R-:W-:Y:S01]  /*17e80*/  ISETP.GE.U32.AND P1, PT, R0, 0x7fffffa9, PT ;  /* 0x7fffffa90000780c */ /* 0x000fe20003f26070 */
[----:B------:R-:W-:Y:S01]  /*17e90*/  VIADD R0, R27, UR61 ;  /* 0x0000003d1b007c36 */ /* 0x000fe20008000000 */
[----:B------:R-:W2:Y:S04]  /*17ea0*/  LDL.64 R68, [R1+0x2718] ;  /* 0x0027180001447983 */ /* 0x000ea80000100a00 */
[----:B------:R-:W2:Y:S04]  /*17eb0*/  LDL.64 R66, [R1+0x2730] ;  /* 0x0027300001427983 */ /* 0x000ea80000100a00 */
[----:B------:R-:W2:Y:S01]  /*17ec0*/  LDL.64 R64, [R1+0x2738] ;  /* 0x0027380001407983 */ /* 0x000ea20000100a00 */
[----:B------:R-:W-:Y:S01]  /*17ed0*/  ISETP.GE.U32.AND P3, PT, R19, 0x7fffffaa, PT ;  /* 0x7fffffaa1300780c */ /* 0x000fe20003f66070 */
[----:B------:R-:W-:Y:S01]  /*17ee0*/  VIADD R24, R28, 0xffffffcb ;  /* 0xffffffcb1c187836 */ /* 0x000fe20000000000 */
[----:B------:R-:W2:Y:S08]  /*17ef0*/  LDC R27, c[0x0][0x230] ;  /* 0x00008c00ff1b7b82 */ /* 0x000eb00000000800 */
[----:B------:R-:W3:Y:S01]  /*17f00*/  LDC R25, c[0x0][0x230] ;  /* 0x00008c00ff197b82 */ /* 0x000ee20000000800 */
[----:B----4-:R-:W-:Y:S01]  /*17f10*/  LDGSTS.E [R0], desc[UR4][R56.64], !P4 ;  /* 0x0000000038007fae */ /* 0x010fe2000e121844 */
[----:B-1----:R-:W-:Y:S01]  /*17f20*/  VIADD R19, R30, 0xffffffca ;  /* 0xffffffca1e137836 */ /* 0x002fe20000000000 */
[----:B------:R-:W-:Y:S01]  /*17f30*/  ISETP.GE.U32.AND P2, PT, R24, 0x7fffff8c, PT ;  /* 0x7fffff8c1800780c */ /* 0x000fe20003f46070 */
[----:B---3--:R-:W-:-:S04]  /*17f40*/  VIADD R25, R25, 0xffffffe5 ;  /* 0xffffffe519197836 */ /* 0x008fc80000000000 */
[----:B------:R-:W1:Y:S01]  /*17f50*/  LDC R24, c[0x0][0x230] ;  /* 0x00008c00ff187b82 */ /* 0x000e620000000800 */
[----:B------:R-:W-:Y:S04]  /*17f60*/  LDGSTS.E [R0+0x4000], desc[UR4][R54.64], !P4 ;  /* 0x0400000036007fae */ /* 0x000fe8000e121844 */
[----:B------:R-:W-:Y:S03]  /*17f70*/  LDGSTS.E [R0+0x8000], desc[UR4][R140.64], !P4 ;  /* 0x080000008c007fae */ /* 0x000fe6000e121844 */
[----:B------:R-:W3:Y:S01]  /*17f80*/  LDC R28, c[0x0][0x230] ;  /* 0x00008c00ff1c7b82 */ /* 0x000ee20000000800 */
[----:B------:R-:W4:Y:S04]  /*17f90*/  LDL.64 R56, [R1+0x2ad0] ;  /* 0x002ad00001387983 */ /* 0x000f280000100a00 */
[----:B------:R-:W-:Y:S03]  /*17fa0*/  LDGSTS.E [R0+0xc000], desc[UR4][R176.64], !P4 ;  /* 0x0c000000b0007fae */ /* 0x000fe6000e121844 */
[----:B------:R-:W3:Y:S01]  /*17fb0*/  LDC R30, c[0x0][0x230] ;  /* 0x00008c00ff1e7b82 */ /* 0x000ee20000000800 */
[----:B------:R-:W3:Y:S04]  /*17fc0*/  LDL.LU.64 R140, [R1+0x3060] ;  /* 0x00306000018c7983 */ /* 0x000ee80000300a00 */
[----:B------:R-:W-:Y:S04]  /*17fd0*/  LDGSTS.E [R0+0x4], desc[UR4][R70.64], !P5 ;  /* 0x0000400046007fae */ /* 0x000fe8000e921844 */
[----:B------:R-:W3:Y:S04]  /*17fe0*/  LDL.LU.64 R176, [R1+0x3058] ;  /* 0x0030580001b07983 */ /* 0x000ee80000300a00 */
[----:B------:R-:W-:Y:S04]  /*17ff0*/  LDGSTS.E [R0+0x4004], desc[UR4][R62.64], !P5 ;  /* 0x040040003e007fae */ /* 0x000fe8000e921844 */
[----:B------:R-:W3:Y:S04]  /*18000*/  LDL.64 R54, [R1+0x2af0] ;  /* 0x002af00001367983 */ /* 0x000ee80000100a00 */
[----:B------:R-:W-:Y:S01]  /*18010*/  LDGSTS.E [R0+0x8004], desc[UR4][R114.64], !P5 ;  /* 0x0800400072007fae */ /* 0x000fe2000e921844 */
[----:B------:R-:W-:-:S03]  /*18020*/  ISETP.GE.U32.AND P4, PT, R19, 0x7fffff8b, PT ;  /* 0x7fffff8b1300780c */ /* 0x000fc60003f86070 */
[----:B------:R-:W-:Y:S04]  /*18030*/  LDGSTS.E [R0+0xc004], desc[UR4][R134.64], !P5 ;  /* 0x0c00400086007fae */ /* 0x000fe8000e921844 */
[----:B------:R-:W3:Y:S04]  /*18040*/  LDL.LU.64 R114, [R1+0x3050] ;  /* 0x0030500001727983 */ /* 0x000ee80000300a00 */
[----:B------:R-:W3:Y:S04]  /*18050*/  LDL.64 R62, [R1+0x2b10] ;  /* 0x002b1000013e7983 */ /* 0x000ee80000100a00 */
[----:B------:R-:W3:Y:S01]  /*18060*/  LDL.LU.64 R134, [R1+0x3048] ;  /* 0x0030480001867983 */ /* 0x000ee20000300a00 */
[----:B------:R-:W-:-:S02]  /*18070*/  VIADD R19, R31, 0xffffffc9 ;  /* 0xffffffc91f137836 */ /* 0x000fc40000000000 */
[----:B-1----:R-:W-:Y:S01]  /*18080*/  VIADD R24, R24, 0xffffffe7 ;  /* 0xffffffe718187836 */ /* 0x002fe20000000000 */
[----:B------:R-:W1:Y:S02]  /*18090*/  LDC R31, c[0x0][0x230] ;  /* 0x00008c00ff1f7b82 */ /* 0x000e640000000800 */
[----:B------:R-:W-:Y:S01]  /*180a0*/  ISETP.GE.U32.AND P5, PT, R19, 0x7fffff8a, PT ;  /* 0x7fffff8a1300780c */ /* 0x000fe20003fa6070 */
[----:B--2---:R-:W-:Y:S04]  /*180b0*/  LDGSTS.E [R0+0x8], desc[UR4][R60.64], !P3 ;  /* 0x000080003c007fae */ /* 0x004fe8000d921844 */
[----:B------:R-:W-:Y:S04]  /*180c0*/  LDGSTS.E [R0+0x4008], desc[UR4][R68.64], !P3 ;  /* 0x0400800044007fae */ /* 0x000fe8000d921844 */
[----:B------:R-:W-:Y:S04]  /*180d0*/  LDGSTS.E [R0+0x8008], desc[UR4][R128.64], !P3 ;  /* 0x0800800080007fae */ /* 0x000fe8000d921844 */
[----:B------:R-:W2:Y:S04]  /*180e0*/  LDL.64 R60, [R1+0x2b30] ;  /* 0x002b3000013c7983 */ /* 0x000ea80000100a00 */
[----:B------:R-:W-:Y:S04]  /*180f0*/  LDGSTS.E [R0+0xc008], desc[UR4][R124.64], !P3 ;  /* 0x0c0080007c007fae */ /* 0x000fe8000d921844 */
[----:B------:R-:W-:Y:S04]  /*18100*/  LDGSTS.E [R0+0xc], desc[UR4][R66.64], !P1 ;  /* 0x0000c00042007fae */ /* 0x000fe8000c921844 */
[----:B------:R-:W-:Y:S04]  /*18110*/  LDGSTS.E [R0+0x400c], desc[UR4][R64.64], !P1 ;  /* 0x0400c00040007fae */ /* 0x000fe8000c921844 */
[----:B------:R-:W2:Y:S04]  /*18120*/  LDL.LU.64 R128, [R1+0x3040] ;  /* 0x0030400001807983 */ /* 0x000ea80000300a00 */
[----:B------:R-:W-:Y:S04]  /*18130*/  LDGSTS.E [R0+0x800c], desc[UR4][R116.64], !P1 ;  /* 0x0800c00074007fae */ /* 0x000fe8000c921844 */
[----:B------:R-:W2:Y:S04]  /*18140*/  LDL.LU.64 R124, [R1+0x3038] ;  /* 0x00303800017c7983 */ /* 0x000ea80000300a00 */
[----:B------:R-:W-:Y:S04]  /*18150*/  LDGSTS.E [R0+0xc00c], desc[UR4][R84.64], !P1 ;  /* 0x0c00c00054007fae */ /* 0x000fe8000c921844 */
[----:B------:R-:W2:Y:S04]  /*18160*/  LDL.LU.64 R116, [R1+0x3030] ;  /* 0x0030300001747983 */ /* 0x000ea80000300a00 */
[----:B------:R-:W2:Y:S04]  /*18170*/  LDL.LU.64 R84, [R1+0x3028] ;  /* 0x0030280001547983 */ /* 0x000ea80000300a00 */
[----:B----4-:R-:W-:Y:S04]  /*18180*/  LDGSTS.E [R0+0x10000], desc[UR4][R56.64], !P2 ;  /* 0x1000000038007fae */ /* 0x010fe8000d121844 */
[----:B------:R-:W4:Y:S04]  /*18190*/  LDL.64 R56, [R1+0x2750] ;  /* 0x0027500001387983 */ /* 0x000f280000100a00 */
[----:B---3--:R-:W-:Y:S04]  /*181a0*/  LDGSTS.E [R0+0x14000], desc[UR4][R114.64], !P2 ;  /* 0x1400000072007fae */ /* 0x008fe8000d121844 */
[----:B------:R-:W-:Y:S04]  /*181b0*/  LDGSTS.E [R0+0x18000], desc[UR4][R126.64], !P2 ;  /* 0x180000007e007fae */ /* 0x000fe8000d121844 */
[----:B------:R-:W-:Y:S04]  /*181c0*/  LDGSTS.E [R0+0x1c000], desc[UR4][R96.64], !P2 ;  /* 0x1c00000060007fae */ /* 0x000fe8000d121844 */
[----:B------:R-:W3:Y:S04]  /*181d0*/  LDL.LU.64 R114, [R1+0x3020] ;  /* 0x0030200001727983 */ /* 0x000ee80000300a00 */
[----:B------:R-:W3:Y:S04]  /*181e0*/  LDL.LU.64 R126, [R1+0x3018] ;  /* 0x00301800017e7983 */ /* 0x000ee80000300a00 */
[----:B------:R-:W-:Y:S04]  /*181f0*/  LDGSTS.E [R0+0x10004], desc[UR4][R54.64], !P4 ;  /* 0x1000400036007fae */ /* 0x000fe8000e121844 */
[----:B------:R-:W3:Y:S04]  /*18200*/  LDL.LU.64 R96, [R1+0x3010] ;  /* 0x0030100001607983 */ /* 0x000ee80000300a00 */
[----:B------:R-:W-:Y:S04]  /*18210*/  LDGSTS.E [R0+0x14004], desc[UR4][R176.64], !P4 ;  /* 0x14004000b0007fae */ /* 0x000fe8000e121844 */
[----:B------:R-:W-:Y:S04]  /*18220*/  LDGSTS.E [R0+0x18004], desc[UR4][R10.64], !P4 ;  /* 0x180040000a007fae */ /* 0x000fe8000e121844 */
[----:B------:R-:W-:Y:S04]  /*18230*/  LDGSTS.E [R0+0x1c004], desc[UR4][R146.64], !P4 ;  /* 0x1c00400092007fae */ /* 0x000fe8000e121844 */
[----:B------:R-:W3:Y:S04]  /*18240*/  LDL.LU.64 R176, [R1+0x3008] ;  /* 0x0030080001b07983 */ /* 0x000ee80000300a00 */
[----:B------:R-:W3:Y:S04]  /*18250*/  LDL.LU.64 R10, [R1+0x3000] ;  /* 0x00300000010a7983 */ /* 0x000ee80000300a00 */
[----:B------:R-:W3:Y:S04]  /*18260*/  LDL.64 R54, [R1+0x2770] ;  /* 0x0027700001367983 */ /* 0x000ee80000100a00 */
[----:B------:R-:W-:Y:S04]  /*18270*/  LDGSTS.E [R0+0x10008], desc[UR4][R62.64], !P5 ;  /* 0x100080003e007fae */ /* 0x000fe8000e921844 */
[----:B------:R-:W3:Y:S04]  /*18280*/  LDL.LU.64 R146, [R1+0x2ff8] ;  /* 0x002ff80001927983 */ /* 0x000ee80000300a00 */
[----:B------:R-:W-:Y:S04]  /*18290*/  LDGSTS.E [R0+0x14008], desc[UR4][R140.64], !P5 ;  /* 0x140080008c007fae */ /* 0x000fe8000e921844 */
[----:B------:R-:W-:Y:S04]  /*182a0*/  LDGSTS.E [R0+0x18008], desc[UR4][R8.64], !P5 ;  /* 0x1800800008007fae */ /* 0x000fe8000e921844 */
[----:B------:R-:W-:Y:S04]  /*182b0*/  LDGSTS.E [R0+0x1c008], desc[UR4][R52.64], !P5 ;  /* 0x1c00800034007fae */ /* 0x000fe8000e921844 */
[----:B------:R-:W3:Y:S04]  /*182c0*/  LDL.LU.64 R140, [R1+0x2ff0] ;  /* 0x002ff000018c7983 */ /* 0x000ee80000300a00 */
[----:B------:R-:W5:Y:S04]  /*182d0*/  LDL.LU.64 R8, [R1+0x2fe8] ;  /* 0x002fe80001087983 */ /* 0x000f680000300a00 */
[----:B------:R-:W3:Y:S01]  /*182e0*/  LDL.64 R52, [R1+0x2790] ;  /* 0x0027900001347983 */ /* 0x000ee20000100a00 */
[----:B------:R-:W-:Y:S01]  /*182f0*/  VIADD R19, R29, 0xffffffc8 ;  /* 0xffffffc81d137836 */ /* 0x000fe20000000000 */
[----:B------:R-:W-:Y:S01]  /*18300*/  ISETP.GE.U32.AND P4, PT, R24, 0x7fffffa8, PT ;  /* 0x7fffffa81800780c */ /* 0x000fe20003f86070 */
[----:B------:R-:W1:Y:S03]  /*18310*/  LDC R29, c[0x0][0x230] ;  /* 0x00008c00ff1d7b82 */ /* 0x000e660000000800 */
[----:B------:R-:W-:Y:S01]  /*18320*/  ISETP.GE.U32.AND P3, PT, R19, 0x7fffff89, PT ;  /* 0x7fffff891300780c */ /* 0x000fe20003f66070 */
[----:B------:R-:W-:Y:S01]  /*18330*/  VIADD R19, R27, 0xffffffe6 ;  /* 0xffffffe61b137836 */ /* 0x000fe20000000000 */
[----:B------:R-:W-:-:S03]  /*18340*/  ISETP.GE.U32.AND P1, PT, R25, 0x7fffffa6, PT ;  /* 0x7fffffa61900780c */ /* 0x000fc60003f26070 */
[----:B------:R-:W1:Y:S01]  /*18350*/  LDC R27, c[0x0][0x230] ;  /* 0x00008c00ff1b7b82 */ /* 0x000e620000000800 */
[----:B------:R-:W-:-:S07]  /*18360*/  ISETP.GE.U32.AND P5, PT, R19, 0x7fffffa7, PT ;  /* 0x7fffffa71300780c */ /* 0x000fce0003fa6070 */
[----:B--2---:R-:W-:Y:S01]  /*18370*/  LDGSTS.E [R0+0x1000c], desc[UR4][R60.64], !P3 ;  /* 0x1000c0003c007fae */ /* 0x004fe2000d921844 */
[----:B------:R-:W-:Y:S01]  /*18380*/  VIADD R24, R26, 0xffffffe4 ;  /* 0xffffffe41a187836 */ /* 0x000fe20000000000 */
[----:B------:R-:W2:Y:S02]  /*18390*/  LDC R25, c[0x0][0x230] ;  /* 0x00008c00ff197b82 */ /* 0x000ea40000000800 */
[----:B------:R-:W-:Y:S04]  /*183a0*/  LDGSTS.E [R0+0x1400c], desc[UR4][R108.64], !P3 ;  /* 0x1400c0006c007fae */ /* 0x000fe8000d921844 */
[----:B------:R-:W-:Y:S01]  /*183b0*/  LDGSTS.E [R0+0x1800c], desc[UR4][R102.64], !P3 ;  /* 0x1800c00066007fae */ /* 0x000fe2000d921844 */
[----:B------:R-:W-:Y:S01]  /*183c0*/  VIADD R19, R28, 0xffffffc7 ;  /* 0xffffffc71c137836 */ /* 0x000fe20000000000 */
[----:B------:R-:W1:Y:S02]  /*183d0*/  LDC R26, c[0x0][0x230] ;  /* 0x00008c00ff1a7b82 */ /* 0x000e640000000800 */
[----:B------:R2:W-:Y:S04]  /*183e0*/  LDGSTS.E [R0+0x1c00c], desc[UR4][R58.64], !P3 ;  /* 0x1c00c0003a007fae */ /* 0x0005e8000d921844 */
[----:B------:R-:W3:Y:S02]  /*183f0*/  LDL.LU.64 R108, [R1+0x2fe0] ;  /* 0x002fe000016c7983 */ /* 0x000ee40000300a00 */
[----:B------:R-:W1:Y:S02]  /*18400*/  LDC R28, c[0x0][0x230] ;  /* 0x00008c00ff1c7b82 */ /* 0x000e640000000800 */
[----:B------:R-:W3:Y:S01]  /*18410*/  LDL.LU.64 R102, [R1+0x2fd8] ;  /* 0x002fd80001667983 */ /* 0x000ee20000300a00 */
[----:B--2---:R-:W-:-:S05]  /*18420*/  LOP3.LUT R58, R18, 0x60, RZ, 0x3c, !PT ;  /* 0x00000060123a7812 */ /* 0x004fca00078e3cff */
[----:B------:R-:W-:-:S05]  /*18430*/  VIADD R0, R58, UR61 ;  /* 0x0000003d3a007c36 */ /* 0x000fca0008000000 */
[----:B----4-:R-:W-:Y:S04]  /*18440*/  LDGSTS.E [R0], desc[UR4][R56.64], !P4 ;  /* 0x0000000038007fae */ /* 0x010fe8000e121844 */
[----:B---3--:R-:W-:Y:S04]  /*18450*/  LDGSTS.E [R0+0x4000], desc[UR4][R96.64], !P4 ;  /* 0x0400000060007fae */ /* 0x008fe8000e121844 */
[----:B------:R-:W-:Y:S04]  /*18460*/  LDGSTS.E [R0+0x8000], desc[UR4][R90.64], !P4 ;  /* 0x080000005a007fae */ /* 0x000fe8000e121844 */
[----:B------:R-:W-:Y:S04]  /*18470*/  LDGSTS.E [R0+0xc000], desc[UR4][R132.64], !P4 ;  /* 0x0c00000084007fae */ /* 0x000fe8000e121844 */
[----:B------:R-:W2:Y:S04]  /*18480*/  LDL.LU.64 R96, [R1+0x2fd0] ;  /* 0x002fd00001607983 */ /* 0x000ea80000300a00 */
[----:B------:R-:W3:Y:S04]  /*18490*/  LDL.LU.64 R90, [R1+0x2fc8] ;  /* 0x002fc800015a7983 */ /* 0x000ee80000300a00 */
[----:B------:R-:W4:Y:S04]  /*184a0*/  LDL.LU.64 R132, [R1+0x2fc0] ;  /* 0x002fc00001847983 */ /* 0x000f280000300a00 */
[----:B------:R-:W-:Y:S04]  /*184b0*/  LDGSTS.E [R0+0x4], desc[UR4][R54.64], !P5 ;  /* 0x0000400036007fae */ /* 0x000fe8000e921844 */
[----:B------:R-:W-:Y:S04]  /*184c0*/  LDGSTS.E [R0+0x4004], desc[UR4][R126.64], !P5 ;  /* 0x040040007e007fae */ /* 0x000fe8000e921844 */
[----:B------:R-:W-:Y:S04]  /*184d0*/  LDGSTS.E [R0+0x8004], desc[UR4][R122.64], !P5 ;  /* 0x080040007a007fae */ /* 0x000fe8000e921844 */
[----:B------:R-:W-:Y:S04]  /*184e0*/  LDGSTS.E [R0+0xc004], desc[UR4][R82.64], !P5 ;  /* 0x0c00400052007fae */ /* 0x000fe8000e921844 */
[----:B------:R-:W4:Y:S04]  /*184f0*/  LDL.LU.64 R126, [R1+0x2fb8] ;  /* 0x002fb800017e7983 */ /* 0x000f280000300a00 */
[----:B------:R-:W4:Y:S04]  /*18500*/  LDL.LU.64 R122, [R1+0x2fb0] ;  /* 0x002fb000017a7983 */ /* 0x000f280000300a00 */
[----:B------:R-:W2:Y:S04]  /*18510*/  LDL.LU.64 R82, [R1+0x2fa8] ;  /* 0x002fa80001527983 */ /* 0x000ea80000300a00 */
[----:B------:R-:W-:Y:S04]  /*18520*/  LDGSTS.E [R0+0x8], desc[UR4][R52.64], !P1 ;  /* 0x0000800034007fae */ /* 0x000fe8000c921844 */
[----:B------:R-:W-:Y:S01]  /*18530*/  LDGSTS.E [R0+0x4008], desc[UR4][R114.64], !P1 ;  /* 0x0400800072007fae */ /* 0x000fe2000c921844 */
[----:B------:R-:W-:-:S03]  /*18540*/  ISETP.GE.U32.AND P2, PT, R19, 0x7fffff88, PT ;  /* 0x7fffff881300780c */ /* 0x000fc60003f46070 */
[----:B------:R-:W4:Y:S01]  /*18550*/  LDL.LU.64 R114, [R1+0x2fa0] ;  /* 0x002fa00001727983 */ /* 0x000f220000300a00 */
[----:B------:R-:W-:Y:S01]  /*18560*/  VIADD R19, R30, 0xffffffc6 ;  /* 0xffffffc61e137836 */ /* 0x000fe20000000000 */
[----:B------:R-:W-:Y:S01]  /*18570*/  ISETP.GE.U32.AND P3, PT, R24, 0x7fffffa5, PT ;  /* 0x7fffffa51800780c */ /* 0x000fe20003f66070 */
[----:B------:R-:W-:Y:S01]  /*18580*/  VIADD R25, R25, 0xffffffe1 ;  /* 0xffffffe119197836 */ /* 0x000fe20000000000 */
[----:B------:R-:W-:Y:S01]  /*18590*/  LDGSTS.E [R0+0x8008], desc[UR4][R80.64], !P1 ;  /* 0x0800800050007fae */ /* 0x000fe2000c921844 */
[----:B------:R-:W4:Y:S01]  /*185a0*/  LDC R24, c[0x0][0x230] ;  /* 0x00008c00ff187b82 */ /* 0x000f220000000800 */
[----:B------:R-:W-:Y:S01]  /*185b0*/  ISETP.GE.U32.AND P4, PT, R19, 0x7fffff87, PT ;  /* 0x7fffff871300780c */ /* 0x000fe20003f86070 */
[----:B-1----:R-:W-:Y:S01]  /*185c0*/  VIADD R19, R31, 0xffffffc5 ;  /* 0xffffffc51f137836 */ /* 0x002fe20000000000 */
[----:B------:R-:W-:Y:S04]  /*185d0*/  LDGSTS.E [R0+0xc008], desc[UR4][R78.64], !P1 ;  /* 0x0c0080004e007fae */ /* 0x000fe8000c921844 */
[----:B------:R-:W-:Y:S01]  /*185e0*/  ISETP.GE.U32.AND P5, PT, R19, 0x7fffff86, PT ;  /* 0x7fffff861300780c */ /* 0x000fe20003fa6070 */
[----:B------:R-:W-:Y:S01]  /*185f0*/  VIADD R19, R27, 0xffffffc4 ;  /* 0xffffffc41b137836 */ /* 0x000fe20000000000 */
[----:B------:R-:W1:Y:S01]  /*18600*/  LDC R30, c[0x0][0x230] ;  /* 0x00008c00ff1e7b82 */ /* 0x000e620000000800 */
[----:B------:R-:W4:Y:S03]  /*18610*/  LDL.LU.64 R80, [R1+0x2f98] ;  /* 0x002f980001507983 */ /* 0x000f260000300a00 */
[----:B------:R-:W-:Y:S01]  /*18620*/  ISETP.GE.U32.AND P6, PT, R19, 0x7fffff85, PT ;  /* 0x7fffff851300780c */ /* 0x000fe20003fc6070 */
[----:B------:R-:W-:Y:S01]  /*18630*/  VIADD R19, R29, 0xffffffe3 ;  /* 0xffffffe31d137836 */ /* 0x000fe20000000000 */
[----:B------:R-:W4:Y:S02]  /*18640*/  LDL.LU.64 R78, [R1+0x2f90] ;  /* 0x002f9000014e7983 */ /* 0x000f240000300a00 */
[----:B------:R-:W1:Y:S02]  /*18650*/  LDC R27, c[0x0][0x230] ;  /* 0x00008c00ff1b7b82 */ /* 0x000e640000000800 */
[----:B------:R-:W-:Y:S01]  /*18660*/  ISETP.GE.U32.AND P1, PT, R19, 0x7fffffa4, PT ;  /* 0x7fffffa41300780c */ /* 0x000fe20003f26070 */
[----:B------:R-:W-:Y:S01]  /*18670*/  VIADD R19, R26, 0xffffffe2 ;  /* 0xffffffe21a137836 */ /* 0x000fe20000000000 */
[----:B------:R-:W-:-:S04]  /*18680*/  LOP3.LUT R26, R18, 0x70, RZ, 0x3c, !PT ;  /* 0x00000070121a7812 */ /* 0x000fc800078e3cff */
[----:B------:R-:W1:Y:S01]  /*18690*/  LDC R29, c[0x0][0x230] ;  /* 0x00008c00ff1d7b82 */ /* 0x000e620000000800 */
[----:B--2---:R-:W-:Y:S04]  /*186a0*/  LDGSTS.E [R0+0xc], desc[UR4][R82.64], !P3 ;  /* 0x0000c00052007fae */ /* 0x004fe8000d921844 */
[----:B------:R-:W-:Y:S04]  /*186b0*/  LDGSTS.E [R0+0x400c], desc[UR4][R84.64], !P3 ;  /* 0x0400c00054007fae */ /* 0x000fe8000d921844 */
[----:B------:R-:W-:Y:S04]  /*186c0*/  LDGSTS.E [R0+0x800c], desc[UR4][R86.64], !P3 ;  /* 0x0800c00056007fae */ /* 0x000fe8000d921844 */
[----:B------:R-:W-:Y:S04]  /*186d0*/  LDGSTS.E [R0+0xc00c], desc[UR4][R88.64], !P3 ;  /* 0x0c00c00058007fae */ /* 0x000fe8000d921844 */
[----:B---3--:R-:W-:Y:S04]  /*186e0*/  LDGSTS.E [R0+0x10000], desc[UR4][R90.64], !P2 ;  /* 0x100000005a007fae */ /* 0x008fe8000d121844 */
[----:B------:R-:W-:Y:S04]  /*186f0*/  LDGSTS.E [R0+0x14000], desc[UR4][R92.64], !P2 ;  /* 0x140000005c007fae */ /* 0x000fe8000d121844 */
[----:B------:R-:W-:Y:S04]  /*18700*/  LDGSTS.E [R0+0x18000], desc[UR4][R94.64], !P2 ;  /* 0x180000005e007fae */ /* 0x000fe8000d121844 */
[----:B------:R-:W-:Y:S04]  /*18710*/  LDGSTS.E [R0+0x1c000], desc[UR4][R50.64], !P2 ;  /* 0x1c00000032007fae */ /* 0x000fe8000d121844 */
[----:B------:R-:W-:Y:S04]  /*18720*/  LDGSTS.E [R0+0x10004], desc[UR4][R96.64], !P4 ;  /* 0x1000400060007fae */ /* 0x000fe8000e121844 */
[----:B------:R-:W-:Y:S04]  /*18730*/  LDGSTS.E [R0+0x14004], desc[UR4][R98.64], !P4 ;  /* 0x1400400062007fae */ /* 0x000fe8000e121844 */
[----:B------:R-:W2:Y:S04]  /*18740*/  LDL.LU.64 R82, [R1+0x2f88] ;  /* 0x002f880001527983 */ /* 0x000ea80000300a00 */
[----:B------:R-:W-:Y:S04]  /*18750*/  LDGSTS.E [R0+0x18004], desc[UR4][R100.64], !P4 ;  /* 0x1800400064007fae */ /* 0x000fe8000e121844 */
[----:B------:R-:W3:Y:S04]  /*18760*/  LDL.LU.64 R84, [R1+0x2f80] ;  /* 0x002f800001547983 */ /* 0x000ee80000300a00 */
        /* <DEDUP_REMOVED lines=8> */
[----:B------:R-:W-:Y:S01]  /*187f0*/  LDGSTS.E [R0+0x1c008], desc[UR4][R46.64], !P5 ;  /* 0x1c0080002e007fae */ /* 0x000fe2000e921844 */
[----:B------:R-:W-:-:S03]  /*18800*/  ISETP.GE.U32.AND P5, PT, R19, 0x7fffffa3, PT ;  /* 0x7fffffa31300780c */ /* 0x000fc60003fa6070 */
[----:B------:R-:W2:Y:S04]  /*18810*/  LDL.LU.64 R94, [R1+0x2f58] ;  /* 0x002f5800015e7983 */ /* 0x000ea80000300a00 */
[----:B------:R-:W-:Y:S01]  /*18820*/  LDGSTS.E [R0+0x1000c], desc[UR4][R108.64], !P6 ;  /* 0x1000c0006c007fae */ /* 0x000fe2000f121844 */
[----:B------:R-:W-:-:S03]  /*18830*/  ISETP.GE.U32.AND P4, PT, R25, 0x7fffffa2, PT ;  /* 0x7fffffa21900780c */ /* 0x000fc60003f86070 */
[----:B------:R-:W3:Y:S04]  /*18840*/  LDL.LU.64 R96, [R1+0x2f50] ;  /* 0x002f500001607983 */ /* 0x000ee80000300a00 */
[----:B------:R-:W-:Y:S04]  /*18850*/  LDGSTS.E [R0+0x1400c], desc[UR4][R110.64], !P6 ;  /* 0x1400c0006e007fae */ /* 0x000fe8000f121844 */
[----:B------:R-:W2:Y:S04]  /*18860*/  LDL.LU.64 R98, [R1+0x2f48] ;  /* 0x002f480001627983 */ /* 0x000ea80000300a00 */
[----:B------:R-:W-:Y:S04]  /*18870*/  LDGSTS.E [R0+0x1800c], desc[UR4][R112.64], !P6 ;  /* 0x1800c00070007fae */ /* 0x000fe8000f121844 */
[----:B------:R-:W3:Y:S04]  /*18880*/  LDL.LU.64 R100, [R1+0x2f40] ;  /* 0x002f400001647983 */ /* 0x000ee80000300a00 */
[----:B------:R1:W-:Y:S04]  /*18890*/  LDGSTS.E [R0+0x1c00c], desc[UR4][R44.64], !P6 ;  /* 0x1c00c0002c007fae */ /* 0x0003e8000f121844 */
[----:B------:R-:W2:Y:S04]  /*188a0*/  LDL.LU.64 R102, [R1+0x2f38] ;  /* 0x002f380001667983 */ /* 0x000ea80000300a00 */
[----:B------:R-:W3:Y:S01]  /*188b0*/  LDL.LU.64 R104, [R1+0x2f30] ;  /* 0x002f300001687983 */ /* 0x000ee20000300a00 */
[----:B-1----:R-:W-:-:S03]  /*188c0*/  VIADD R0, R26, UR61 ;  /* 0x0000003d1a007c36 */ /* 0x002fc60008000000 */
[----:B------:R-:W2:Y:S04]  /*188d0*/  LDL.LU.64 R106, [R1+0x2f28] ;  /* 0x002f2800016a7983 */ /* 0x000ea80000300a00 */
[----:B------:R-:W3:Y:S04]  /*188e0*/  LDL.LU.64 R108, [R1+0x2f20] ;  /* 0x002f2000016c7983 */ /* 0x000ee80000300a00 */
[----:B------:R-:W2:Y:S04]  /*188f0*/  LDL.LU.64 R110, [R1+0x2f18] ;  /* 0x002f1800016e7983 */ /* 0x000ea80000300a00 */
[----:B------:R-:W3:Y:S04]  /*18900*/  LDL.LU.64 R112, [R1+0x2f10] ;  /* 0x002f100001707983 */ /* 0x000ee80000300a00 */
[----:B----4-:R-:W-:Y:S04]  /*18910*/  LDGSTS.E [R0], desc[UR4][R114.64], !P1 ;  /* 0x0000000072007fae */ /* 0x010fe8000c921844 */
[----:B------:R-:W-:Y:S04]  /*18920*/  LDGSTS.E [R0+0x4000], desc[UR4][R116.64], !P1 ;  /* 0x0400000074007fae */ /* 0x000fe8000c921844 */
[----:B------:R-:W-:Y:S04]  /*18930*/  LDGSTS.E [R0+0x8000], desc[UR4][R118.64], !P1 ;  /* 0x0800000076007fae */ /* 0x000fe8000c921844 */
[----:B------:R-:W4:Y:S04]  /*18940*/  LDL.LU.64 R114, [R1+0x2f08] ;  /* 0x002f080001727983 */ /* 0x000f280000300a00 */
[----:B------:R-:W2:Y:S04]  /*18950*/  LDL.LU.64 R116, [R1+0x2f00] ;  /* 0x002f000001747983 */ /* 0x000ea80000300a00 */
[----:B------:R-:W3:Y:S04]  /*18960*/  LDL.LU.64 R118, [R1+0x2ef8] ;  /* 0x002ef80001767983 */ /* 0x000ee80000300a00 */
[----:B------:R-:W-:Y:S04]  /*18970*/  LDGSTS.E [R0+0xc000], desc[UR4][R120.64], !P1 ;  /* 0x0c00000078007fae */ /* 0x000fe8000c921844 */
        /* <DEDUP_REMOVED lines=9> */
[----:B------:R-:W-:Y:S04]  /*18a10*/  LDGSTS.E [R0+0x4008], desc[UR4][R128.64], !P4 ;  /* 0x0400800080007fae */ /* 0x000fe8000e121844 */
[----:B------:R-:W2:Y:S04]  /*18a20*/  LDL.LU.64 R126, [R1+0x2ed0] ;  /* 0x002ed000017e7983 */ /* 0x000ea80000300a00 */
[----:B------:R-:W-:Y:S04]  /*18a30*/  LDGSTS.E [R0+0x8008], desc[UR4][R130.64], !P4 ;  /* 0x0800800082007fae */ /* 0x000fe8000e121844 */
[----:B------:R-:W3:Y:S04]  /*18a40*/  LDL.LU.64 R128, [R1+0x2ec8] ;  /* 0x002ec80001807983 */ /* 0x000ee80000300a00 */
[----:B------:R-:W-:Y:S04]  /*18a50*/  LDGSTS.E [R0+0xc008], desc[UR4][R32.64], !P4 ;  /* 0x0c00800020007fae */ /* 0x000fe8000e121844 */
[----:B------:R-:W2:Y:S04]  /*18a60*/  LDL.LU.64 R130, [R1+0x2ec0] ;  /* 0x002ec00001827983 */ /* 0x000ea80000300a00 */
[----:B------:R-:W3:Y:S04]  /*18a70*/  LDL.64 R36, [R1+0x23f0] ;  /* 0x0023f00001247983 */ /* 0x000ee80000100a00 */
[----:B------:R-:W2:Y:S01]  /*18a80*/  LDL.64 R32, [R1+0x2418] ;  /* 0x0024180001207983 */ /* 0x000ea20000100a00 */
[----:B------:R-:W-:-:S02]  /*18a90*/  VIADD R19, R27, 0xffffffc3 ;  /* 0xffffffc31b137836 */ /* 0x000fc40000000000 */
[----:B------:R-:W-:-:S03]  /*18aa0*/  VIADD R24, R24, 0xffffffe0 ;  /* 0xffffffe018187836 */ /* 0x000fc60000000000 */
[----:B------:R-:W-:Y:S01]  /*18ab0*/  ISETP.GE.U32.AND P3, PT, R19, 0x7fffff84, PT ;  /* 0x7fffff841300780c */ /* 0x000fe20003f66070 */
[----:B------:R-:W-:Y:S01]  /*18ac0*/  VIADD R19, R28, 0xffffffc2 ;  /* 0xffffffc21c137836 */ /* 0x000fe20000000000 */
[----:B------:R-:W-:-:S04]  /*18ad0*/  ISETP.GE.U32.AND P2, PT, R24, 0x7fffffa1, PT ;  /* 0x7fffffa11800780c */ /* 0x000fc80003f46070 */
[----:B------:R-:W-:Y:S01]  /*18ae0*/  ISETP.GE.U32.AND P1, PT, R19, 0x7fffff83, PT ;  /* 0x7fffff831300780c */ /* 0x000fe20003f26070 */
[----:B------:R-:W-:-:S05]  /*18af0*/  VIADD R19, R29, 0xffffffc1 ;  /* 0xffffffc11d137836 */ /* 0x000fca0000000000 */
[----:B------:R-:W-:Y:S01]  /*18b00*/  ISETP.GE.U32.AND P5, PT, R19, 0x7fffff82, PT ;  /* 0x7fffff821300780c */ /* 0x000fe20003fa6070 */
[----:B------:R-:W-:Y:S02]  /*18b10*/  VIADD R19, R30, 0xffffffc0 ;  /* 0xffffffc01e137836 */ /* 0x000fe40000000000 */
[----:B------:R-:W-:Y:S04]  /*18b20*/  LDGSTS.E [R0+0xc], desc[UR4][R132.64], !P2 ;  /* 0x0000c00084007fae */ /* 0x000fe8000d121844 */
[----:B------:R-:W-:Y:S01]  /*18b30*/  LDGSTS.E [R0+0x400c], desc[UR4][R134.64], !P2 ;  /* 0x0400c00086007fae */ /* 0x000fe2000d121844 */
[----:B------:R-:W-:-:S03]  /*18b40*/  ISETP.GE.U32.AND P4, PT, R19, 0x7fffff81, PT ;  /* 0x7fffff811300780c */ /* 0x000fc60003f86070 */
[----:B------:R-:W-:Y:S04]  /*18b50*/  LDGSTS.E [R0+0x800c], desc[UR4][R136.64], !P2 ;  /* 0x0800c00088007fae */ /* 0x000fe8000d121844 */
[----:B------:R-:W-:Y:S04]  /*18b60*/  LDGSTS.E [R0+0xc00c], desc[UR4][R138.64], !P2 ;  /* 0x0c00c0008a007fae */ /* 0x000fe8000d121844 */
[----:B------:R-:W2:Y:S04]  /*18b70*/  LDL.LU.64 R132, [R1+0x2eb8] ;  /* 0x002eb80001847983 */ /* 0x000ea80000300a00 */
        /* <DEDUP_REMOVED lines=25> */
[----:B------:R-:W-:Y:S04]  /*18d10*/  LDGSTS.E [R0+0x1400c], desc[UR4][R168.64], !P4 ;  /* 0x1400c000a8007fae */ /* 0x000fe8000e121844 */
[----:B------:R-:W-:Y:S04]  /*18d20*/  LDGSTS.E [R0+0x1800c], desc[UR4][R160.64], !P4 ;  /* 0x1800c000a0007fae */ /* 0x000fe8000e121844 */
[----:B------:R-:W2:Y:S04]  /*18d30*/  LDL.LU.64 R176, [R1+0x2e50] ;  /* 0x002e500001b07983 */ /* 0x000ea80000300a00 */
[----:B------:R-:W2:Y:S04]  /*18d40*/  LDL.LU.64 R168, [R1+0x2e48] ;  /* 0x002e480001a87983 */ /* 0x000ea80000300a00 */
[----:B------:R-:W2:Y:S04]  /*18d50*/  LDL.64 R160, [R1+0x1f80] ;  /* 0x001f800001a07983 */ /* 0x000ea80000100a00 */
[----:B------:R-:W2:Y:S04]  /*18d60*/  LDL.64 R30, [R1+0x1fa0] ;  /* 0x001fa000011e7983 */ /* 0x000ea80000100a00 */
[----:B------:R-:W2:Y:S04]  /*18d70*/  LDL.64 R28, [R1+0x1fd0] ;  /* 0x001fd000011c7983 */ /* 0x000ea80000100a00 */
[----:B------:R-:W2:Y:S04]  /*18d80*/  LDL.64 R24, [R1+0x1ff0] ;  /* 0x001ff00001187983 */ /* 0x000ea80000100a00 */
[----:B------:R-:W2:Y:S04]  /*18d90*/  LDL.64 R26, [R1+0x2010] ;  /* 0x00201000011a7983 */ /* 0x000ea80000100a00 */
[----:B------:R-:W2:Y:S04]  /*18da0*/  LDL.64 R76, [R1+0x2030] ;  /* 0x00203000014c7983 */ /* 0x000ea80000100a00 */
[----:B------:R1:W-:Y:S04]  /*18db0*/  LDGSTS.E [R0+0x1c00c], desc[UR4][R34.64], !P4 ;  /* 0x1c00c00022007fae */ /* 0x0003e8000e121844 */
[----:B------:R-:W2:Y:S04]  /*18dc0*/  LDL.64 R38, [R1+0x2050] ;  /* 0x0020500001267983 */ /* 0x000ea80000100a00 */
        /* <DEDUP_REMOVED lines=16> */
[----:B------:R-:W0:Y:S04]  /*18ed0*/  LDGDEPBAR ;  /* 0x00000000000079af */ /* 0x000e280000000000 */
[----:B------:R-:W2:Y:S04]  /*18ee0*/  LDL.64 R44, [R1+0x2270] ;  /* 0x00227000012c7983 */ /* 0x000ea80000100a00 */
[----:B------:R-:W2:Y:S04]  /*18ef0*/  LDL.64 R42, [R1+0x2290] ;  /* 0x00229000012a7983 */ /* 0x000ea80000100a00 */
[----:B------:R-:W2:Y:S01]  /*18f00*/  LDL.64 R40, [R1+0x22b0] ;  /* 0x0022b00001287983 */ /* 0x000ea20000100a00 */
[----:B----4-:R-:W-:-:S05]  /*18f10*/  VIADD R19, R15, UR61 ;  /* 0x0000003d0f137c36 */ /* 0x010fca0008000000 */
[----:B---3--:R-:W-:Y:S04]  /*18f20*/  LDGSTS.E [R19+0x40000], desc[UR4][R36.64], P0 ;  /* 0x4000000024137fae */ /* 0x008fe80008121844 */
[----:B--2---:R-:W-:Y:S04]  /*18f30*/  LDGSTS.E [R19+0x40400], desc[UR4][R32.64], P0 ;  /* 0x4040000020137fae */ /* 0x004fe80008121844 */
[----:B------:R-:W2:Y:S04]  /*18f40*/  LDL.64 R36, [R1+0x22f0] ;  /* 0x0022f00001247983 */ /* 0x000ea80000100a00 */
[----:B------:R-:W3:Y:S04]  /*18f50*/  LDL.64 R32, [R1+0x22d0] ;  /* 0x0022d00001207983 */ /* 0x000ee80000100a00 */
[----:B------:R-:W-:Y:S04]  /*18f60*/  LDGSTS.E [R19+0x40800], desc[UR4][R160.64], P0 ;  /* 0x40800000a0137fae */ /* 0x000fe80008121844 */
[----:B------:R-:W-:Y:S04]  /*18f70*/  LDGSTS.E [R19+0x40c00], desc[UR4][R30.64], P0 ;  /* 0x40c000001e137fae */ /* 0x000fe80008121844 */
[----:B------:R-:W-:Y:S04]  /*18f80*/  LDGSTS.E [R19+0x41000], desc[UR4][R28.64], P0 ;  /* 0x410000001c137fae */ /* 0x000fe80008121844 */
[----:B------:R-:W4:Y:S04]  /*18f90*/  LDL.64 R160, [R1+0x2310] ;  /* 0x0023100001a07983 */ /* 0x000f280000100a00 */
[----:B------:R-:W-:Y:S04]  /*18fa0*/  LDGSTS.E [R19+0x41400], desc[UR4][R24.64], P0 ;  /* 0x4140000018137fae */ /* 0x000fe80008121844 */
[----:B------:R-:W-:Y:S04]  /*18fb0*/  LDGSTS.E [R19+0x41800], desc[UR4][R26.64], P0 ;  /* 0x418000001a137fae */ /* 0x000fe80008121844 */
[----:B------:R-:W-:Y:S04]  /*18fc0*/  LDGSTS.E [R19+0x41c00], desc[UR4][R76.64], P0 ;  /* 0x41c000004c137fae */ /* 0x000fe80008121844 */
[----:B------:R-:W-:Y:S04]  /*18fd0*/  LDGSTS.E [R19+0x42000], desc[UR4][R38.64], P0 ;  /* 0x4200000026137fae */ /* 0x000fe80008121844 */
[----:B------:R-:W4:Y:S04]  /*18fe0*/  LDL.64 R30, [R1+0x2390] ;  /* 0x00239000011e7983 */ /* 0x000f280000100a00 */
[----:B------:R-:W-:Y:S04]  /*18ff0*/  LDGSTS.E [R19+0x42400], desc[UR4][R34.64], P0 ;  /* 0x4240000022137fae */ /* 0x000fe80008121844 */
[----:B------:R-:W4:Y:S04]  /*19000*/  LDL.64 R38, [R1+0x2330] ;  /* 0x0023300001267983 */ /* 0x000f280000100a00 */
[----:B------:R-:W-:Y:S04]  /*19010*/  LDGSTS.E [R19+0x42800], desc[UR4][R74.64], P0 ;  /* 0x428000004a137fae */ /* 0x000fe80008121844 */
[----:B------:R-:W4:Y:S04]  /*19020*/  LDL.64 R34, [R1+0x2350] ;  /* 0x0023500001227983 */ /* 0x000f280000100a00 */
[----:B------:R-:W-:Y:S04]  /*19030*/  LDGSTS.E [R19+0x42c00], desc[UR4][R72.64], P0 ;  /* 0x42c0000048137fae */ /* 0x000fe80008121844 */
        /* <DEDUP_REMOVED lines=16> */
[----:B------:R-:W4:Y:S04]  /*19140*/  LDL.64 R28, [R1+0x23b0] ;  /* 0x0023b000011c7983 */ /* 0x000f280000100a00 */
        /* <DEDUP_REMOVED lines=8> */
[----:B---3--:R-:W-:Y:S04]  /*191d0*/  LDGSTS.E [R19+0x47000], desc[UR4][R32.64], P0 ;  /* 0x4700000020137fae */ /* 0x008fe80008121844 */
[----:B--2---:R-:W-:Y:S04]  /*191e0*/  LDGSTS.E [R19+0x47400], desc[UR4][R36.64], P0 ;  /* 0x4740000024137fae */ /* 0x004fe80008121844 */
[----:B------:R-:W2:Y:S04]  /*191f0*/  LDL.64 R64, [R1+0x2d20] ;  /* 0x002d200001407983 */ /* 0x000ea80000100a00 */
[----:B------:R-:W3:Y:S04]  /*19200*/  LDL.64 R32, [R1+0x2370] ;  /* 0x0023700001207983 */ /* 0x000ee80000100a00 */
        /* <DEDUP_REMOVED lines=13> */
[----:B----4-:R-:W-:Y:S04]  /*192e0*/  LDGSTS.E [R19+0x47800], desc[UR4][R160.64], P0 ;  /* 0x47800000a0137fae */ /* 0x010fe80008121844 */
[----:B------:R-:W4:Y:S04]  /*192f0*/  LDL.64 R160, [R1+0x2c90] ;  /* 0x002c900001a07983 */ /* 0x000f280000100a00 */
[----:B------:R-:W-:Y:S04]  /*19300*/  LDGSTS.E [R19+0x47c00], desc[UR4][R38.64], P0 ;  /* 0x47c0000026137fae */ /* 0x000fe80008121844 */
[----:B------:R-:W-:Y:S04]  /*19310*/  LDGSTS.E [R19+0x50000], desc[UR4][R34.64], P0 ;  /* 0x5000000022137fae */ /* 0x000fe80008121844 */
[----:B------:R-:W4:Y:S04]  /*19320*/  LDL.64 R38, [R1+0x2dd0] ;  /* 0x002dd00001267983 */ /* 0x000f280000100a00 */
[----:B------:R-:W4:Y:S04]  /*19330*/  LDL.64 R34, [R1+0x2dd8] ;  /* 0x002dd80001227983 */ /* 0x000f280000100a00 */
[----:B---3--:R-:W-:Y:S04]  /*19340*/  LDGSTS.E [R19+0x50400], desc[UR4][R32.64], P0 ;  /* 0x5040000020137fae */ /* 0x008fe80008121844 */
[----:B------:R-:W-:Y:S04]  /*19350*/  LDGSTS.E [R19+0x50800], desc[UR4][R30.64], P0 ;  /* 0x508000001e137fae */ /* 0x000fe80008121844 */
[----:B------:R-:W-:Y:S04]  /*19360*/  LDGSTS.E [R19+0x50c00], desc[UR4][R28.64], P0 ;  /* 0x50c000001c137fae */ /* 0x000fe80008121844 */
[----:B------:R-:W3:Y:S04]  /*19370*/  LDL.64 R32, [R1+0x2de0] ;  /* 0x002de00001207983 */ /* 0x000ee80000100a00 */
[----:B------:R-:W-:Y:S04]  /*19380*/  LDGSTS.E [R19+0x51000], desc[UR4][R24.64], P0 ;  /* 0x5100000018137fae */ /* 0x000fe80008121844 */
[----:B------:R-:W-:Y:S04]  /*19390*/  LDGSTS.E [R19+0x51400], desc[UR4][R26.64], P0 ;  /* 0x514000001a137fae */ /* 0x000fe80008121844 */
[----:B------:R-:W-:Y:S04]  /*193a0*/  LDGSTS.E [R19+0x51800], desc[UR4][R76.64], P0 ;  /* 0x518000004c137fae */ /* 0x000fe80008121844 */
[----:B--2---:R-:W-:Y:S04]  /*193b0*/  LDGSTS.E [R19+0x51c00], desc[UR4][R36.64], P0 ;  /* 0x51c0000024137fae */ /* 0x004fe80008121844 */
[----:B------:R-:W2:Y:S04]  /*193c0*/  LDL.64 R30, [R1+0x23d0] ;  /* 0x0023d000011e7983 */ /* 0x000ea80000100a00 */
[----:B------:R-:W2:Y:S04]  /*193d0*/  LDL.64 R28, [R1+0x1ec0] ;  /* 0x001ec000011c7983 */ /* 0x000ea80000100a00 */
[----:B------:R-:W2:Y:S04]  /*193e0*/  LDL.64 R36, [R1+0x2de8] ;  /* 0x002de80001247983 */ /* 0x000ea80000100a00 */
[----:B------:R-:W2:Y:S04]  /*193f0*/  LDL.64 R24, [R1+0x1ed8] ;  /* 0x001ed80001187983 */ /* 0x000ea80000100a00 */
[----:B------:R-:W2:Y:S04]  /*19400*/  LDL.64 R26, [R1+0x1f18] ;  /* 0x001f1800011a7983 */ /* 0x000ea80000100a00 */
[----:B------:R-:W2:Y:S04]  /*19410*/  LDL.64 R76, [R1+0x1f30] ;  /* 0x001f3000014c7983 */ /* 0x000ea80000100a00 */
[----:B----4-:R-:W-:Y:S04]  /*19420*/  LDGSTS.E [R19+0x52000], desc[UR4][R160.64], P0 ;  /* 0x52000000a0137fae */ /* 0x010fe80008121844 */
        /* <DEDUP_REMOVED lines=31> */
[----:B------:R-:W4:Y:S01]  /*19620*/  LDL.64 R58, [R1+0x2038] ;  /* 0x00203800013a7983 */ /* 0x000f220000100a00 */
[----:B-1----:R-:W-:-:S03]  /*19630*/  LOP3.LUT R0, R15, 0x20, RZ, 0x3c, !PT ;  /* 0x000000200f007812 */ /* 0x002fc600078e3cff */
[----:B------:R-:W4:Y:S04]  /*19640*/  LDL.64 R56, [R1+0x2058] ;  /* 0x0020580001387983 */ /* 0x000f280000100a00 */
[----:B------:R-:W4:Y:S04]  /*19650*/  LDL.64 R54, [R1+0x2078] ;  /* 0x0020780001367983 */ /* 0x000f280000100a00 */
[----:B------:R-:W4:Y:S04]  /*19660*/  LDL.64 R52, [R1+0x2098] ;  /* 0x0020980001347983 */ /* 0x000f280000100a00 */
[----:B------:R-:W4:Y:S04]  /*19670*/  LDL.64 R50, [R1+0x20b8] ;  /* 0x0020b80001327983 */ /* 0x000f280000100a00 */
[----:B------:R-:W4:Y:S04]  /*19680*/  LDL.64 R48, [R1+0x20d8] ;  /* 0x0020d80001307983 */ /* 0x000f280000100a00 */
[----:B------:R-:W4:Y:S04]  /*19690*/  LDL.64 R46, [R1+0x20f8] ;  /* 0x0020f800012e7983 */ /* 0x000f280000100a00 */
[----:B---3--:R-:W-:Y:S04]  /*196a0*/  LDGSTS.E [R19+0x57400], desc[UR4][R32.64], P0 ;  /* 0x5740000020137fae */ /* 0x008fe80008121844 */
[----:B------:R-:W3:Y:S04]  /*196b0*/  LDL.64 R44, [R1+0x2118] ;  /* 0x00211800012c7983 */ /* 0x000ee80000100a00 */
[----:B------:R-:W3:Y:S04]  /*196c0*/  LDL.64 R42, [R1+0x2138] ;  /* 0x00213800012a7983 */ /* 0x000ee80000100a00 */
[----:B------:R-:W3:Y:S01]  /*196d0*/  LDL.64 R32, [R1+0x1f00] ;  /* 0x001f000001207983 */ /* 0x000ee20000100a00 */
[----:B------:R-:W-:-:S03]  /*196e0*/  VIADD R0, R0, UR61 ;  /* 0x0000003d00007c36 */ /* 0x000fc60008000000 */
[----:B------:R-:W3:Y:S04]  /*196f0*/  LDL.64 R38, [R1+0x2158] ;  /* 0x0021580001267983 */ /* 0x000ee80000100a00 */
[----:B--2---:R-:W-:Y:S04]  /*19700*/  LDGSTS.E [R19+0x57800], desc[UR4][R36.64], P0 ;  /* 0x5780000024137fae */ /* 0x004fe80008121844 */
[----:B------:R-:W2:Y:S04]  /*19710*/  LDL.64 R36, [R1+0x2178] ;  /* 0x0021780001247983 */ /* 0x000ea80000100a00 */
[----:B----4-:R1:W-:Y:S04]  /*19720*/  LDGSTS.E [R19+0x57c00], desc[UR4][R160.64], P0 ;  /* 0x57c00000a0137fae */ /* 0x0103e80008121844 */
[----:B------:R-:W-:Y:S04]  /*19730*/  LDGSTS.E [R0+0x40100], desc[UR4][R30.64], P0 ;  /* 0x401000001e007fae */ /* 0x000fe80008121844 */
[----:B------:R-:W4:Y:S04]  /*19740*/  LDL.64 R160, [R1+0x2198] ;  /* 0x0021980001a07983 */ /* 0x000f280000100a00 */
[----:B------:R-:W4:Y:S04]  /*19750*/  LDL.64 R30, [R1+0x2258] ;  /* 0x00225800011e7983 */ /* 0x000f280000100a00 */
[----:B------:R-:W-:Y:S04]  /*19760*/  LDGSTS.E [R0+0x40500], desc[UR4][R34.64], P0 ;  /* 0x4050000022007fae */ /* 0x000fe80008121844 */
[----:B------:R-:W-:Y:S04]  /*19770*/  LDGSTS.E [R0+0x40900], desc[UR4][R28.64], P0 ;  /* 0x409000001c007fae */ /* 0x000fe80008121844 */
[----:B------:R-:W-:Y:S04]  /*19780*/  LDGSTS.E [R0+0x40d00], desc[UR4][R24.64], P0 ;  /* 0x40d0000018007fae */ /* 0x000fe80008121844 */
[----:B------:R-:W4:Y:S04]  /*19790*/  LDL.64 R34, [R1+0x21b8] ;  /* 0x0021b80001227983 */ /* 0x000f280000100a00 */
[----:B------:R-:W-:Y:S04]  /*197a0*/  LDGSTS.E [R0+0x41100], desc[UR4][R40.64], P0 ;  /* 0x4110000028007fae */ /* 0x000fe80008121844 */
[----:B------:R-:W4:Y:S04]  /*197b0*/  LDL.64 R28, [R1+0x2278] ;  /* 0x00227800011c7983 */ /* 0x000f280000100a00 */
        /* <DEDUP_REMOVED lines=49> */
[----:B------:R-:W2:Y:S04]  /*19ad0*/  LDL.64 R34, [R1+0x22b8] ;  /* 0x0022b80001227983 */ /* 0x000ea80000100a00 */
[----:B------:R-:W-:Y:S04]  /*19ae0*/  LDGSTS.E [R0+0x47500], desc[UR4][R40.64], P0 ;  /* 0x4750000028007fae */ /* 0x000fe80008121844 */
[----:B------:R-:W2:Y:S04]  /*19af0*/  LDL.64 R40, [R1+0x2d48] ;  /* 0x002d480001287983 */ /* 0x000ea80000100a00 */
[----:B---3--:R-:W-:Y:S04]  /*19b00*/  LDGSTS.E [R0+0x47900], desc[UR4][R32.64], P0 ;  /* 0x4790000020007fae */ /* 0x008fe80008121844 */
[----:B------:R-:W3:Y:S04]  /*19b10*/  LDL.64 R32, [R1+0x2d58] ;  /* 0x002d580001207983 */ /* 0x000ee80000100a00 */
[----:B----4-:R-:W-:Y:S04]  /*19b20*/  LDGSTS.E [R0+0x47d00], desc[UR4][R160.64], P0 ;  /* 0x47d00000a0007fae */ /* 0x010fe80008121844 */
[----:B--2---:R-:W-:Y:S04]  /*19b30*/  LDGSTS.E [R0+0x50100], desc[UR4][R38.64], P0 ;  /* 0x5010000026007fae */ /* 0x004fe80008121844 */
[----:B------:R-:W-:Y:S04]  /*19b40*/  LDGSTS.E [R0+0x50500], desc[UR4][R30.64], P0 ;  /* 0x505000001e007fae */ /* 0x000fe80008121844 */
[----:B------:R-:W-:Y:S04]  /*19b50*/  LDGSTS.E [R0+0x50900], desc[UR4][R28.64], P0 ;  /* 0x509000001c007fae */ /* 0x000fe80008121844 */
[----:B------:R-:W-:Y:S04]  /*19b60*/  LDGSTS.E [R0+0x50d00], desc[UR4][R36.64], P0 ;  /* 0x50d0000024007fae */ /* 0x000fe80008121844 */
[----:B------:R-:W2:Y:S04]  /*19b70*/  LDL.LU.64 R160, [R1+0x2e40] ;  /* 0x002e400001a07983 */ /* 0x000ea80000300a00 */
[----:B------:R-:W4:Y:S04]  /*19b80*/  LDL.64 R38, [R1+0x2d68] ;  /* 0x002d680001267983 */ /* 0x000f280000100a00 */
[----:B------:R-:W2:Y:S04]  /*19b90*/  LDL.64 R36, [R1+0x2d78] ;  /* 0x002d780001247983 */ /* 0x000ea80000100a00 */
        /* <DEDUP_REMOVED lines=21> */
[----:B------:R-:W2:Y:S04]  /*19cf0*/  LDL.64 R34, [R1+0x2d88] ;  /* 0x002d880001227983 */ /* 0x000ea80000100a00 */
[----:B------:R-:W-:Y:S04]  /*19d00*/  LDGSTS.E [R0+0x56500], desc[UR4][R40.64], P0 ;  /* 0x5650000028007fae */ /* 0x000fe80008121844 */
[----:B---3--:R-:W-:Y:S04]  /*19d10*/  LDGSTS.E [R0+0x56900], desc[UR4][R32.64], P0 ;  /* 0x5690000020007fae */ /* 0x008fe80008121844 */
[----:B------:R-:W3:Y:S04]  /*19d20*/  LDL.64 R48, [R1+0x2d98] ;  /* 0x002d980001307983 */ /* 0x000ee80000100a00 */
        /* <DEDUP_REMOVED lines=22> */
[----:B----4-:R-:W-:Y:S04]  /*19e90*/  LDGSTS.E [R0+0x56d00], desc[UR4][R38.64], P0 ;  /* 0x56d0000026007fae */ /* 0x010fe80008121844 */
[----:B--2---:R-:W-:Y:S04]  /*19ea0*/  LDGSTS.E [R0+0x57100], desc[UR4][R36.64], P0 ;  /* 0x5710000024007fae */ /* 0x004fe80008121844 */
[----:B------:R-:W2:Y:S04]  /*19eb0*/  LDL.64 R38, [R1+0x1fc0] ;  /* 0x001fc00001267983 */ /* 0x000ea80000100a00 */
[----:B------:R-:W4:Y:S04]  /*19ec0*/  LDL.64 R36, [R1+0x1fe0] ;  /* 0x001fe00001247983 */ /* 0x000f280000100a00 */
[----:B------:R-:W-:Y:S04]  /*19ed0*/  LDGSTS.E [R0+0x57500], desc[UR4][R34.64], P0 ;  /* 0x5750000022007fae */ /* 0x000fe80008121844 */
[----:B---3--:R-:W-:Y:S04]  /*19ee0*/  LDGSTS.E [R0+0x57900], desc[UR4][R48.64], P0 ;  /* 0x5790000030007fae */ /* 0x008fe80008121844 */
[----:B------:R-:W3:Y:S04]  /*19ef0*/  LDL.64 R34, [R1+0x2000] ;  /* 0x0020000001227983 */ /* 0x000ee80000100a00 */
[----:B------:R3:W-:Y:S01]  /*19f00*/  LDGSTS.E [R0+0x57d00], desc[UR4][R32.64], P0 ;  /* 0x57d0000020007fae */ /* 0x0007e20008121844 */
[----:B-1----:R-:W-:-:S03]  /*19f10*/  LOP3.LUT R19, R15, 0x40, RZ, 0x3c, !PT ;  /* 0x000000400f137812 */ /* 0x002fc600078e3cff */
[----:B------:R-:W3:Y:S04]  /*19f20*/  LDL.64 R48, [R1+0x2040] ;  /* 0x0020400001307983 */ /* 0x000ee80000100a00 */
[----:B------:R-:W3:Y:S01]  /*19f30*/  LDL.64 R32, [R1+0x2020] ;  /* 0x0020200001207983 */ /* 0x000ee20000100a00 */
[----:B------:R-:W-:-:S05]  /*19f40*/  VIADD R19, R19, UR61 ;  /* 0x0000003d13137c36 */ /* 0x000fca0008000000 */
        /* <DEDUP_REMOVED lines=18> */
[----:B------:R-:W3:Y:S04]  /*1a070*/  LDL.64 R46, [R1+0x2060] ;  /* 0x00206000012e7983 */ /* 0x000ee80000100a00 */
[----:B------:R-:W-:Y:S04]  /*1a080*/  LDGSTS.E [R19+0x44a00], desc[UR4][R52.64], P0 ;  /* 0x44a0000034137fae */ /* 0x000fe80008121844 */
[----:B------:R-:W3:Y:S04]  /*1a090*/  LDL.64 R44, [R1+0x2080] ;  /* 0x00208000012c7983 */ /* 0x000ee80000100a00 */
[----:B------:R-:W-:Y:S04]  /*1a0a0*/  LDGSTS.E [R19+0x44e00], desc[UR4][R50.64], P0 ;  /* 0x44e0000032137fae */ /* 0x000fe80008121844 */
[----:B------:R-:W3:Y:S04]  /*1a0b0*/  LDL.64 R42, [R1+0x20a0] ;  /* 0x0020a000012a7983 */ /* 0x000ee80000100a00 */
[----:B------:R-:W-:Y:S04]  /*1a0c0*/  LDGSTS.E [R19+0x45200], desc[UR4][R40.64], P0 ;  /* 0x4520000028137fae */ /* 0x000fe80008121844 */
        /* <DEDUP_REMOVED lines=18> */
[----:B--2---:R-:W-:Y:S04]  /*1a1f0*/  LDGSTS.E [R19+0x45600], desc[UR4][R38.64], P0 ;  /* 0x4560000026137fae */ /* 0x004fe80008121844 */
[----:B----4-:R-:W-:Y:S04]  /*1a200*/  LDGSTS.E [R19+0x45a00], desc[UR4][R36.64], P0 ;  /* 0x45a0000024137fae */ /* 0x010fe80008121844 */
[----:B------:R-:W2:Y:S04]  /*1a210*/  LDL.64 R38, [R1+0x20e0] ;  /* 0x0020e00001267983 */ /* 0x000ea80000100a00 */
[----:B------:R-:W4:Y:S04]  /*1a220*/  LDL.64 R36, [R1+0x2100] ;  /* 0x0021000001247983 */ /* 0x000f280000100a00 */
[----:B---3--:R-:W-:Y:S04]  /*1a230*/  LDGSTS.E [R19+0x45e00], desc[UR4][R34.64], P0 ;  /* 0x45e0000022137fae */ /* 0x008fe80008121844 */
[----:B------:R-:W3:Y:S04]  /*1a240*/  LDL.64 R34, [R1+0x2120] ;  /* 0x0021200001227983 */ /* 0x000ee80000100a00 */
[----:B------:R-:W-:Y:S04]  /*1a250*/  LDGSTS.E [R19+0x46200], desc[UR4][R32.64], P0 ;  /* 0x4620000020137fae */ /* 0x000fe80008121844 */
[----:B------:R-:W-:Y:S04]  /*1a260*/  LDGSTS.E [R19+0x46600], desc[UR4][R48.64], P0 ;  /* 0x4660000030137fae */ /* 0x000fe80008121844 */
[----:B------:R-:W3:Y:S04]  /*1a270*/  LDL.64 R32, [R1+0x2140] ;  /* 0x0021400001207983 */ /* 0x000ee80000100a00 */
[----:B------:R-:W3:Y:S04]  /*1a280*/  LDL.64 R48, [R1+0x2380] ;  /* 0x0023800001307983 */ /* 0x000ee80000100a00 */
[----:B------:R-:W-:Y:S04]  /*1a290*/  LDGSTS.E [R19+0x46a00], desc[UR4][R46.64], P0 ;  /* 0x46a000002e137fae */ /* 0x000fe80008121844 */
[----:B------:R-:W-:Y:S04]  /*1a2a0*/  LDGSTS.E [R19+0x46e00], desc[UR4][R44.64], P0 ;  /* 0x46e000002c137fae */ /* 0x000fe80008121844 */
[----:B------:R-:W3:Y:S04]  /*1a2b0*/  LDL.64 R46, [R1+0x23a0] ;  /* 0x0023a000012e7983 */ /* 0x000ee80000100a00 */
[----:B------:R-:W-:Y:S04]  /*1a2c0*/  LDGSTS.E [R19+0x47200], desc[UR4][R42.64], P0 ;  /* 0x472000002a137fae */ /* 0x000fe80008121844 */
[----:B------:R-:W3:Y:S04]  /*1a2d0*/  LDL.64 R44, [R1+0x23c0] ;  /* 0x0023c000012c7983 */ /* 0x000ee80000100a00 */
[----:B------:R-:W3:Y:S04]  /*1a2e0*/  LDL.64 R42, [R1+0x2410] ;  /* 0x00241000012a7983 */ /* 0x000ee80000100a00 */
[----:B------:R-:W-:Y:S04]  /*1a2f0*/  LDGSTS.E [R19+0x47600], desc[UR4][R40.64], P0 ;  /* 0x4760000028137fae */ /* 0x000fe80008121844 */
        /* <DEDUP_REMOVED lines=58> */
[----:B------:R-:W-:Y:S01]  /*1a6a0*/  LDGSTS.E [R19+0x56e00], desc[UR4][R32.64], P0 ;  /* 0x56e0000020137fae */ /* 0x000fe20008121844 */
[----:B------:R-:W-:-:S03]  /*1a6b0*/  LOP3.LUT R0, R15, 0x60, RZ, 0x3c, !PT ;  /* 0x000000600f007812 */ /* 0x000fc600078e3cff */
[----:B------:R-:W3:Y:S02]  /*1a6c0*/  LDL.64 R32, [R1+0x1f68] ;  /* 0x001f680001207983 */ /* 0x000ee40000100a00 */
[----:B------:R-:W-:Y:S02]  /*1a6d0*/  VIADD R0, R0, UR61 ;  /* 0x0000003d00007c36 */ /* 0x000fe40008000000 */
[----:B------:R1:W-:Y:S04]  /*1a6e0*/  LDGSTS.E [R19+0x57200], desc[UR4][R24.64], P0 ;  /* 0x5720000018137fae */ /* 0x0003e80008121844 */
[----:B------:R1:W-:Y:S04]  /*1a6f0*/  LDGSTS.E [R19+0x57600], desc[UR4][R26.64], P0 ;  /* 0x576000001a137fae */ /* 0x0003e80008121844 */
        /* <DEDUP_REMOVED lines=24> */
[----:B----4-:R-:W-:Y:S04]  /*1a880*/  LDGSTS.E [R0+0x45b00], desc[UR4][R36.64], P0 ;  /* 0x45b0000024007fae */ /* 0x010fe80008121844 */
[----:B---3--:R-:W-:Y:S04]  /*1a890*/  LDGSTS.E [R0+0x45f00], desc[UR4][R34.64], P0 ;  /* 0x45f0000022007fae */ /* 0x008fe80008121844 */
[----:B------:R2:W-:Y:S04]  /*1a8a0*/  LDGSTS.E [R0+0x46300], desc[UR4][R32.64], P0 ;  /* 0x4630000020007fae */ /* 0x0005e80008121844 */
[----:B------:R-:W-:Y:S04]  /*1a8b0*/  LDGSTS.E [R0+0x46700], desc[UR4][R12.64], P0 ;  /* 0x467000000c007fae */ /* 0x000fe80008121844 */
[----:B------:R-:W-:Y:S04]  /*1a8c0*/  LDGSTS.E [R0+0x46b00], desc[UR4][R10.64], P0 ;  /* 0x46b000000a007fae */ /* 0x000fe80008121844 */
[----:B------:R-:W-:Y:S04]  /*1a8d0*/  LDGSTS.E [R0+0x46f00], desc[UR4][R150.64], P0 ;  /* 0x46f0000096007fae */ /* 0x000fe80008121844 */
[----:B------:R-:W5:Y:S04]  /*1a8e0*/  LDL.LU.64 R12, [R1+0x2e38] ;  /* 0x002e3800010c7983 */ /* 0x000f680000300a00 */
[----:B------:R-:W5:Y:S04]  /*1a8f0*/  LDL.LU.64 R10, [R1+0x2e30] ;  /* 0x002e3000010a7983 */ /* 0x000f680000300a00 */
[----:B------:R3:W-:Y:S04]  /*1a900*/  STL [R1+0x1c00], RZ ;  /* 0x001c00ff01007387 */ /* 0x0007e80000100800 */
        /* <DEDUP_REMOVED lines=1791> */
[----:B------:R3:W-:Y:S04]  /*21900*/  STL [R1], RZ ;  /* 0x000000ff01007387 */ /* 0x0007e80000100800 */
        /* <DEDUP_REMOVED lines=95> */
[----:B------:R-:W-:Y:S04]  /*21f00*/  LDGSTS.E [R0+0x47300], desc[UR4][R148.64], P0 ;  /* 0x4730000094007fae */ /* 0x000fe80008121844 */
        /* <DEDUP_REMOVED lines=52> */
[----:B------:R3:W-:Y:S01]  /*22250*/  STL [R1+0x1e8], RZ ;  /* 0x0001e8ff01007387 */ /* 0x0007e20000100800 */
[----:B------:R-:W-:-:S03]  /*22260*/  UISETP.GE.AND UP0, UPT, UR8, 0x40, UPT ;  /* 0x000000400800788c */ /* 0x000fc6000bf06270 */
        /* <DEDUP_REMOVED lines=11> */
[----:B------:R-:W-:Y:S04]  /*22320*/  LDGSTS.E [R0+0x57700], desc[UR4][R82.64], P0 ;  /* 0x5770000052007fae */ /* 0x000fe80008121844 */
[----:B------:R-:W-:Y:S04]  /*22330*/  LDGSTS.E [R0+0x57b00], desc[UR4][R80.64], P0 ;  /* 0x57b0000050007fae */ /* 0x000fe80008121844 */
[----:B------:R4:W-:Y:S01]  /*22340*/  LDGSTS.E [R0+0x57f00], desc[UR4][R78.64], P0 ;  /* 0x57f000004e007fae */ /* 0x0009e20008121844 */
[----:B------:R-:W-:-:S03]  /*22350*/  PLOP3.LUT P0, PT, PT, PT, UP0, 0x40, 0x0 ;  /* 0x000000000000781c */ /* 0x000fc60003f0e808 */
[----:B------:R-:W0:Y:S01]  /*22360*/  LDGDEPBAR ;  /* 0x00000000000079af */ /* 0x000e220000000000 */
[----:B-1----:R-:W-:Y:S02]  /*22370*/  CS2R R24, SRZ ;  /* 0x0000000000187805 */ /* 0x002fe4000001ff00 */
[----:B------:R-:W-:Y:S02]  /*22380*/  CS2R R26, SRZ ;  /* 0x00000000001a7805 */ /* 0x000fe4000001ff00 */
[----:B------:R-:W-:Y:S02]  /*22390*/  CS2R R28, SRZ ;  /* 0x00000000001c7805 */ /* 0x000fe4000001ff00 */
[----:B------:R-:W-:Y:S02]  /*223a0*/  CS2R R30, SRZ ;  /* 0x00000000001e7805 */ /* 0x000fe4000001ff00 */
[----:B--2---:R-:W-:Y:S02]  /*223b0*/  CS2R R32, SRZ ;  /* 0x0000000000207805 */ /* 0x004fe4000001ff00 */
[----:B------:R-:W-:-:S02]  /*223c0*/  CS2R R34, SRZ ;  /* 0x0000000000227805 */ /* 0x000fc4000001ff00 */
[----:B------:R-:W-:Y:S02]  /*223d0*/  CS2R R36, SRZ ;  /* 0x0000000000247805 */ /* 0x000fe4000001ff00 */
[----:B------:R-:W-:Y:S02]  /*223e0*/  CS2R R38, SRZ ;  /* 0x0000000000267805 */ /* 0x000fe4000001ff00 */
[----:B------:R-:W-:Y:S02]  /*223f0*/  CS2R R40, SRZ ;  /* 0x0000000000287805 */ /* 0x000fe4000001ff00 */
[----:B------:R-:W-:Y:S02]  /*22400*/  CS2R R42, SRZ ;  /* 0x00000000002a7805 */ /* 0x000fe4000001ff00 */
[----:B------:R-:W-:Y:S02]  /*22410*/  CS2R R44, SRZ ;  /* 0x00000000002c7805 */ /* 0x000fe4000001ff00 */
        /* <DEDUP_REMOVED lines=16> */
[----:B----4-:R-:W-:Y:S02]  /*22520*/  CS2R R78, SRZ ;  /* 0x00000000004e7805 */ /* 0x010fe4000001ff00 */
        /* <DEDUP_REMOVED lines=35> */
[----:B------:R-:W-:Y:S01]  /*22760*/  CS2R R150, SRZ ;  /* 0x0000000000967805 */ /* 0x000fe2000001ff00 */
[----:B---3--:R-:W-:Y:S06]  /*22770*/  @P0 BRA `(.L_x_0) ;  /* 0x0000030400f80947 */ /* 0x008fec0003800000 */
[----:B------:R-:W2:Y:S04]  /*22780*/  LDL.LU.64 R150, [R1+0x2440] ;  /* 0x0024400001967983 */ /* 0x000ea80000300a00 */
[----:B------:R-:W-:Y:S04]  /*22790*/  STL [R1+0x246c], R240 ;  /* 0x00246cf001007387 */ /* 0x000fe80000100800 */
[----:B------:R-:W-:Y:S04]  /*227a0*/  STL [R1+0x2468], R241 ;  /* 0x002468f101007387 */ /* 0x000fe80000100800 */
[----:B------:R-:W-:Y:S04]  /*227b0*/  STL [R1+0x2474], R244 ;  /* 0x002474f401007387 */ /* 0x000fe80000100800 */
[----:B------:R-:W-:Y:S04]  /*227c0*/  STL [R1+0x2470], R245 ;  /* 0x002470f501007387 */ /* 0x000fe80000100800 */
[----:B------:R-:W-:Y:S04]  /*227d0*/  STL [R1+0x247c], R250 ;  /* 0x00247cfa01007387 */ /* 0x000fe80000100800 */
[----:B------:R-:W-:Y:S01]  /*227e0*/  STL [R1+0x2478], R251 ;  /* 0x002478fb01007387 */ /* 0x000fe20000100800 */
[----:B--2---:R-:W-:-:S03]  /*227f0*/  IMAD.MOV.U32 R0, RZ, RZ, R151 ;  /* 0x000000ffff007224 */ /* 0x004fc600078e0097 */
[----:B------:R1:W-:Y:S04]  /*22800*/  STL [R1+0x2484], R150 ;  /* 0x0024849601007387 */ /* 0x0003e80000100800 */
[----:B------:R-:W-:Y:S04]  /*22810*/  STL [R1+0x248c], R20 ;  /* 0x00248c1401007387 */ /* 0x000fe80000100800 */
[----:B------:R2:W-:Y:S04]  /*22820*/  STL [R1+0x2480], R0 ;  /* 0x0024800001007387 */ /* 0x0005e80000100800 */
[----:B------:R-:W-:Y:S04]  /*22830*/  STL [R1+0x2488], R21 ;  /* 0x0024881501007387 */ /* 0x000fe80000100800 */
        /* <DEDUP_REMOVED lines=68> */
[----:B------:R-:W3:Y:S04]  /*22c80*/  LDL.LU.64 R132, [R1+0x2420] ;  /* 0x0024200001847983 */ /* 0x000ee80000300a00 */
[----:B------:R-:W-:Y:S04]  /*22c90*/  STL [R1+0x25a4], R226 ;  /* 0x0025a4e201007387 */ /* 0x000fe80000100800 */
[----:B------:R-:W-:Y:S04]  /*22ca0*/  STL [R1+0x25a0], R227 ;  /* 0x0025a0e301007387 */ /* 0x000fe80000100800 */
[----:B------:R-:W4:Y:S04]  /*22cb0*/  LDL.LU.64 R148, [R1+0x2448] ;  /* 0x0024480001947983 */ /* 0x000f280000300a00 */
[----:B------:R-:W-:Y:S04]  /*22cc0*/  STL [R1+0x25ac], R228 ;  /* 0x0025ace401007387 */ /* 0x000fe80000100800 */
[----:B------:R-:W-:Y:S04]  /*22cd0*/  STL [R1+0x25a8], R229 ;  /* 0x0025a8e501007387 */ /* 0x000fe80000100800 */
[----:B-1----:R-:W4:Y:S04]  /*22ce0*/  LDL.LU.64 R150, [R1+0x2450] ;  /* 0x0024500001967983 */ /* 0x002f280000300a00 */
[----:B------:R-:W-:Y:S04]  /*22cf0*/  STL [R1+0x25b4], R230 ;  /* 0x0025b4e601007387 */ /* 0x000fe80000100800 */
[----:B------:R-:W-:Y:S04]  /*22d00*/  STL [R1+0x25b0], R231 ;  /* 0x0025b0e701007387 */ /* 0x000fe80000100800 */
[----:B------:R-:W4:Y:S04]  /*22d10*/  LDL.LU.64 R134, [R1+0x2458] ;  /* 0x0024580001867983 */ /* 0x000f280000300a00 */
        /* <DEDUP_REMOVED lines=21> */
[----:B---3--:R1:W-:Y:S01]  /*22e70*/  STL [R1+0x25f4], R132 ;  /* 0x0025f48401007387 */ /* 0x0083e20000100800 */
[----:B--2---:R-:W-:-:S03]  /*22e80*/  IMAD.MOV.U32 R0, RZ, RZ, R133 ;  /* 0x000000ffff007224 */ /* 0x004fc600078e0085 */
[----:B-1----:R-:W2:Y:S04]  /*22e90*/  LDL.LU.64 R132, [R1+0x2650] ;  /* 0x0026500001847983 */ /* 0x002ea80000300a00 */
[----:B------:R1:W-:Y:S04]  /*22ea0*/  STL [R1+0x25f0], R0 ;  /* 0x0025f00001007387 */ /* 0x0003e80000100800 */
[----:B----4-:R3:W-:Y:S01]  /*22eb0*/  STL [R1+0x25fc], R148 ;  /* 0x0025fc9401007387 */ /* 0x0107e20000100800 */
[----:B-1----:R-:W-:-:S03]  /*22ec0*/  IMAD.MOV.U32 R0, RZ, RZ, R149 ;  /* 0x000000ffff007224 */ /* 0x002fc600078e0095 */
[----:B---3--:R-:W3:Y:S04]  /*22ed0*/  LDL.LU.64 R148, [R1+0x2658] ;  /* 0x0026580001947983 */ /* 0x008ee80000300a00 */
[----:B------:R1:W-:Y:S04]  /*22ee0*/  STL [R1+0x25f8], R0 ;  /* 0x0025f80001007387 */ /* 0x0003e80000100800 */
[----:B------:R4:W-:Y:S01]  /*22ef0*/  STL [R1+0x2604], R150 ;  /* 0x0026049601007387 */ /* 0x0009e20000100800 */
[----:B-1----:R-:W-:-:S03]  /*22f00*/  IMAD.MOV.U32 R0, RZ, RZ, R151 ;  /* 0x000000ffff007224 */ /* 0x002fc600078e0097 */
[----:B----4-:R-:W4:Y:S04]  /*22f10*/  LDL.LU.64 R150, [R1+0x2660] ;  /* 0x0026600001967983 */ /* 0x010f280000300a00 */
[----:B------:R1:W-:Y:S04]  /*22f20*/  STL [R1+0x2600], R0 ;  /* 0x0026000001007387 */ /* 0x0003e80000100800 */
[----:B------:R1:W-:Y:S02]  /*22f30*/  STL [R1+0x260c], R134 ;  /* 0x00260c8601007387 */ /* 0x0003e40000100800 */
[----:B-1----:R-:W-:-:S02]  /*22f40*/  IMAD.MOV.U32 R0, RZ, RZ, R135 ;  /* 0x000000ffff007224 */ /* 0x002fc400078e0087 */
[----:B------:R-:W4:Y:S04]  /*22f50*/  LDL.LU.64 R134, [R1+0x2668] ;  /* 0x0026680001867983 */ /* 0x000f280000300a00 */
        /* <DEDUP_REMOVED lines=29> */
[----:B--2---:R2:W-:Y:S01]  /*23130*/  STL [R1+0x264c], R132 ;  /* 0x00264c8401007387 */ /* 0x0045e20000100800 */
[----:B-1----:R-:W-:-:S03]  /*23140*/  IMAD.MOV.U32 R0, RZ, RZ, R133 ;  /* 0x000000ffff007224 */ /* 0x002fc600078e0085 */
[----:B--2---:R-:W2:Y:S04]  /*23150*/  LDL.LU.64 R132, [R1+0x26a8] ;  /* 0x0026a80001847983 */ /* 0x004ea80000300a00 */
[----:B------:R1:W-:Y:S04]  /*23160*/  STL [R1+0x2648], R0 ;  /* 0x0026480001007387 */ /* 0x0003e80000100800 */
[----:B---3--:R3:W-:Y:S01]  /*23170*/  STL [R1+0x2654], R148 ;  /* 0x0026549401007387 */ /* 0x0087e20000100800 */
[----:B-1----:R-:W-:-:S03]  /*23180*/  IMAD.MOV.U32 R0, RZ, RZ, R149 ;  /* 0x000000ffff007224 */ /* 0x002fc600078e0095 */
[----:B---3--:R-:W3:Y:S04]  /*23190*/  LDL.LU.64 R148, [R1+0x26b0] ;  /* 0x0026b00001947983 */ /* 0x008ee80000300a00 */
[----:B------:R1:W-:Y:S04]  /*231a0*/  STL [R1+0x2650], R0 ;  /* 0x0026500001007387 */ /* 0x0003e80000100800 */
[----:B----4-:R4:W-:Y:S01]  /*231b0*/  STL [R1+0x265c], R150 ;  /* 0x00265c9601007387 */ /* 0x0109e20000100800 */
        /* <DEDUP_REMOVED lines=583> */
[----:B------:R-:W-:Y:S04]  /*25630*/  STL [R1+0x2aec], R130 ;  /* 0x002aec8201007387 */ /* 0x000fe80000100800 */
[----:B------:R-:W4:Y:S01]  /*25640*/  LDL.LU.64 R128, [R1+0x2b48] ;  /* 0x002b480001807983 */ /* 0x000f220000300a00 */
[----:B-1----:R-:W-:-:S05]  /*25650*/  IMAD.MOV.U32 R0, RZ, RZ, R131 ;  /* 0x000000ffff007224 */ /* 0x002fca00078e0083 */
[----:B------:R1:W-:Y:S04]  /*25660*/  STL [R1+0x2ae8], R0 ;  /* 0x002ae80001007387 */ /* 0x0003e80000100800 */
[----:B------:R1:W-:Y:S02]  /*25670*/  STL [R1+0x2af4], R138 ;  /* 0x002af48a01007387 */ /* 0x0003e40000100800 */
[----:B-1----:R-:W-:Y:S02]  /*25680*/  IMAD.MOV.U32 R0, RZ, RZ, R139 ;  /* 0x000000ffff007224 */ /* 0x002fe400078e008b */
[----:B------:R-:W4:Y:S04]  /*25690*/  LDL.LU.64 R138, [R1+0x2b50] ;  /* 0x002b5000018a7983 */ /* 0x000f280000300a00 */
[----:B------:R1:W-:Y:S04]  /*256a0*/  STL [R1+0x2af0], R0 ;  /* 0x002af00001007387 */ /* 0x0003e80000100800 */
[----:B------:R1:W-:Y:S02]  /*256b0*/  STL [R1+0x2afc], R140 ;  /* 0x002afc8c01007387 */ /* 0x0003e40000100800 */
[----:B-1----:R-:W-:-:S02]  /*256c0*/  IMAD.MOV.U32 R0, RZ, RZ, R141 ;  /* 0x000000ffff007224 */ /* 0x002fc400078e008d */
[----:B------:R-:W4:Y:S04]  /*256d0*/  LDL.LU.64 R140, [R1+0x2b58] ;  /* 0x002b5800018c7983 */ /* 0x000f280000300a00 */
[----:B------:R1:W-:Y:S04]  /*256e0*/  STL [R1+0x2af8], R0 ;  /* 0x002af80001007387 */ /* 0x0003e80000100800 */
[----:B------:R1:W-:Y:S04]  /*256f0*/  STL [R1+0x2b04], R142 ;  /* 0x002b048e01007387 */ /* 0x0003e80000100800 */
[----:B------:R-:W4:Y:S01]  /*25700*/  LDL.LU.64 R130, [R1+0x2b60] ;  /* 0x002b600001827983 */ /* 0x000f220000300a00 */
[----:B-1----:R-:W-:-:S03]  /*25710*/  IMAD.MOV.U32 R0, RZ, RZ, R143 ;  /* 0x000000ffff007224 */ /* 0x002fc600078e008f */
[----:B------:R-:W-:Y:S04]  /*25720*/  STL [R1+0x2b0c], R144 ;  /* 0x002b0c9001007387 */ /* 0x000fe80000100800 */
[----:B------:R1:W-:Y:S04]  /*25730*/  STL [R1+0x2b00], R0 ;  /* 0x002b000001007387 */ /* 0x0003e80000100800 */
[----:B------:R-:W4:Y:S01]  /*25740*/  LDL.LU.64 R142, [R1+0x2b68] ;  /* 0x002b6800018e7983 */ /* 0x000f220000300a00 */
[----:B-1----:R-:W-:-:S03]  /*25750*/  IMAD.MOV.U32 R0, RZ, RZ, R145 ;  /* 0x000000ffff007224 */ /* 0x002fc600078e0091 */
[----:B------:R-:W-:Y:S04]  /*25760*/  STL [R1+0x2b14], R146 ;  /* 0x002b149201007387 */ /* 0x000fe80000100800 */
[----:B------:R1:W-:Y:S04]  /*25770*/  STL [R1+0x2b08], R0 ;  /* 0x002b080001007387 */ /* 0x0003e80000100800 */
[----:B------:R-:W4:Y:S01]  /*25780*/  LDL.LU.64 R144, [R1+0x2b70] ;  /* 0x002b700001907983 */ /* 0x000f220000300a00 */
[----:B-1----:R-:W-:-:S03]  /*25790*/  IMAD.MOV.U32 R0, RZ, RZ, R147 ;  /* 0x000000ffff007224 */ /* 0x002fc600078e0093 */
[----:B--2---:R-:W-:Y:S04]  /*257a0*/  STL [R1+0x2b1c], R132 ;  /* 0x002b1c8401007387 */ /* 0x004fe80000100800 */
[----:B------:R1:W-:Y:S04]  /*257b0*/  STL [R1+0x2b10], R0 ;  /* 0x002b100001007387 */ /* 0x0003e80000100800 */
[----:B------:R-:W2:Y:S01]  /*257c0*/  LDL.LU.64 R146, [R1+0x2b78] ;  /* 0x002b780001927983 */ /* 0x000ea20000300a00 */
[----:B-1----:R-:W-:-:S03]  /*257d0*/  IMAD.MOV.U32 R0, RZ, RZ, R133 ;  /* 0x000000ffff007224 */ /* 0x002fc600078e0085 */
[----:B---3--:R-:W-:Y:S04]  /*257e0*/  STL [R1+0x2b24], R148 ;  /* 0x002b249401007387 */ /* 0x008fe80000100800 */
[----:B------:R1:W-:Y:S04]  /*257f0*/  STL [R1+0x2b18], R0 ;  /* 0x002b180001007387 */ /* 0x0003e80000100800 */
[----:B------:R-:W3:Y:S01]  /*25800*/  LDL.LU.64 R132, [R1+0x2b80] ;  /* 0x002b800001847983 */ /* 0x000ee20000300a00 */
[----:B-1----:R-:W-:-:S03]  /*25810*/  IMAD.MOV.U32 R0, RZ, RZ, R149 ;  /* 0x000000ffff007224 */ /* 0x002fc600078e0095 */
[----:B----4-:R-:W-:Y:S04]  /*25820*/  STL [R1+0x2b2c], R150 ;  /* 0x002b2c9601007387 */ /* 0x010fe80000100800 */
        /* <DEDUP_REMOVED lines=16> */
[----:B------:R1:W-:Y:S02]  /*25930*/  STL [R1+0x2b40], R0 ;  /* 0x002b400001007387 */ /* 0x0003e40000100800 */
[----:B-1----:R-:W-:Y:S02]  /*25940*/  IMAD.MOV.U32 R0, RZ, RZ, R139 ;  /* 0x000000ffff007224 */ /* 0x002fe400078e008b */
[----:B------:R-:W4:Y:S04]  /*25950*/  LDL.LU.64 R138, [R1+0x2ba8] ;  /* 0x002ba800018a7983 */ /* 0x000f280000300a00 */
[----:B------:R1:W-:Y:S04]  /*25960*/  STL [R1+0x2b48], R0 ;  /* 0x002b480001007387 */ /* 0x0003e80000100800 */
[----:B------:R1:W-:Y:S02]  /*25970*/  STL [R1+0x2b54], R140 ;  /* 0x002b548c01007387 */ /* 0x0003e40000100800 */
[----:B-1----:R-:W-:-:S02]  /*25980*/  IMAD.MOV.U32 R0, RZ, RZ, R141 ;  /* 0x000000ffff007224 */ /* 0x002fc400078e008d */
        /* <DEDUP_REMOVED lines=17> */
[----:B---3--:R-:W-:Y:S04]  /*25aa0*/  STL [R1+0x2b7c], R132 ;  /* 0x002b7c8401007387 */ /* 0x008fe80000100800 */
[----:B------:R-:W3:Y:S01]  /*25ab0*/  LDL.LU.64 R124, [R1+0x2bd0] ;  /* 0x002bd000017c7983 */ /* 0x000ee20000300a00 */
[----:B-1----:R-:W-:-:S05]  /*25ac0*/  IMAD.MOV.U32 R0, RZ, RZ, R133 ;  /* 0x000000ffff007224 */ /* 0x002fca00078e0085 */
        /* <DEDUP_REMOVED lines=13> */
[----:B------:R-:W-:Y:S04]  /*25ba0*/  STL [R1+0x2b9c], R136 ;  /* 0x002b9c8801007387 */ /* 0x000fe80000100800 */
[----:B------:R-:W4:Y:S01]  /*25bb0*/  LDL.LU.64 R128, [R1+0x2bf0] ;  /* 0x002bf00001807983 */ /* 0x000f220000300a00 */
[----:B-1----:R-:W-:-:S03]  /*25bc0*/  IMAD.MOV.U32 R0, RZ, RZ, R137 ;  /* 0x000000ffff007224 */ /* 0x002fc600078e0089 */
[----:B------:R-:W4:Y:S04]  /*25bd0*/  LDL.LU.64 R130, [R1+0x2bf8] ;  /* 0x002bf80001827983 */ /* 0x000f280000300a00 */
[----:B------:R1:W-:Y:S04]  /*25be0*/  STL [R1+0x2b98], R0 ;  /* 0x002b980001007387 */ /* 0x0003e80000100800 */
[----:B------:R-:W-:Y:S04]  /*25bf0*/  STL [R1+0x2ba4], R138 ;  /* 0x002ba48a01007387 */ /* 0x000fe80000100800 */
[----:B------:R-:W4:Y:S01]  /*25c00*/  LDL.LU.64 R132, [R1+0x2c00] ;  /* 0x002c000001847983 */ /* 0x000f220000300a00 */
[----:B-1----:R-:W-:-:S03]  /*25c10*/  IMAD.MOV.U32 R0, RZ, RZ, R139 ;  /* 0x000000ffff007224 */ /* 0x002fc600078e008b */
[----:B------:R-:W4:Y:S04]  /*25c20*/  LDL.LU.64 R134, [R1+0x2c08] ;  /* 0x002c080001867983 */ /* 0x000f280000300a00 */
[----:B------:R1:W-:Y:S04]  /*25c30*/  STL [R1+0x2ba0], R0 ;  /* 0x002ba00001007387 */ /* 0x0003e80000100800 */
[----:B------:R1:W-:Y:S04]  /*25c40*/  STL [R1+0x2bac], R140 ;  /* 0x002bac8c01007387 */ /* 0x0003e80000100800 */
[----:B------:R-:W4:Y:S01]  /*25c50*/  LDL.LU.64 R136, [R1+0x2c10] ;  /* 0x002c100001887983 */ /* 0x000f220000300a00 */
[----:B-1----:R-:W-:-:S03]  /*25c60*/  IMAD.MOV.U32 R0, RZ, RZ, R141 ;  /* 0x000000ffff007224 */ /* 0x002fc600078e008d */
        /* <DEDUP_REMOVED lines=26> */
[----:B------:R-:W-:Y:S01]  /*25e10*/  STL [R1+0x2be4], R126 ;  /* 0x002be47e01007387 */ /* 0x000fe20000100800 */
[----:B-1----:R-:W-:-:S03]  /*25e20*/  IMAD.MOV.U32 R0, RZ, RZ, R127 ;  /* 0x000000ffff007224 */ /* 0x002fc600078e007f */
[----:B------:R-:W-:Y:S04]  /*25e30*/  STL [R1+0x2bec], R128 ;  /* 0x002bec8001007387 */ /* 0x000fe80000100800 */
[----:B------:R1:W-:Y:S04]  /*25e40*/  STL [R1+0x2be0], R0 ;  /* 0x002be00001007387 */ /* 0x0003e80000100800 */
[----:B------:R-:W-:Y:S01]  /*25e50*/  STL [R1+0x2bf4], R130 ;  /* 0x002bf48201007387 */ /* 0x000fe20000100800 */
[----:B-1----:R-:W-:-:S05]  /*25e60*/  IMAD.MOV.U32 R0, RZ, RZ, R129 ;  /* 0x000000ffff007224 */ /* 0x002fca00078e0081 */
[----:B------:R1:W-:Y:S02]  /*25e70*/  STL [R1+0x2be8], R0 ;  /* 0x002be80001007387 */ /* 0x0003e40000100800 */
[----:B-1----:R-:W-:Y:S02]  /*25e80*/  IMAD.MOV.U32 R0, RZ, RZ, R131 ;  /* 0x000000ffff007224 */ /* 0x002fe400078e0083 */
[----:B------:R-:W-:Y:S04]  /*25e90*/  STL [R1+0x2bfc], R132 ;  /* 0x002bfc8401007387 */ /* 0x000fe80000100800 */
[----:B------:R1:W-:Y:S04]  /*25ea0*/  STL [R1+0x2bf0], R0 ;  /* 0x002bf00001007387 */ /* 0x0003e80000100800 */
[----:B------:R-:W-:Y:S01]  /*25eb0*/  STL [R1+0x2c04], R134 ;  /* 0x002c048601007387 */ /* 0x000fe20000100800 */
[----:B-1----:R-:W-:-:S05]  /*25ec0*/  IMAD.MOV.U32 R0, RZ, RZ, R133 ;  /* 0x000000ffff007224 */ /* 0x002fca00078e0085 */
        /* <DEDUP_REMOVED lines=22> */
[----:B------:R-:W3:Y:S04]  /*26030*/  LDL.LU.64 R132, [R1+0x2400] ;  /* 0x0024000001847983 */ /* 0x000ee80000300a00 */
[----:B------:R-:W3:Y:S01]  /*26040*/  LDL.LU.64 R144, [R1+0x2418] ;  /* 0x0024180001907983 */ /* 0x000ee20000300a00 */
[----:B-1----:R-:W-:-:S05]  /*26050*/  IMAD.MOV.U32 R0, RZ, RZ, R147 ;  /* 0x000000ffff007224 */ /* 0x002fca00078e0093 */
[----:B------:R1:W-:Y:S04]  /*26060*/  STL [R1+0x2c30], R0 ;  /* 0x002c300001007387 */ /* 0x0003e80000100800 */
[----:B----4-:R4:W-:Y:S01]  /*26070*/  STL [R1+0x2c3c], R148 ;  /* 0x002c3c9401007387 */ /* 0x0109e20000100800 */
[----:B-1----:R-:W-:-:S03]  /*26080*/  IMAD.MOV.U32 R0, RZ, RZ, R149 ;  /* 0x000000ffff007224 */ /* 0x002fc600078e0095 */
[----:B------:R-:W3:Y:S04]  /*26090*/  LDL.LU.64 R146, [R1+0x1f70] ;  /* 0x001f700001927983 */ /* 0x000ee80000300a00 */
[----:B------:R1:W-:Y:S04]  /*260a0*/  STL [R1+0x2c38], R0 ;  /* 0x002c380001007387 */ /* 0x0003e80000100800 */
[----:B------:R1:W-:Y:S04]  /*260b0*/  STL [R1+0x2c44], R150 ;  /* 0x002c449601007387 */ /* 0x0003e80000100800 */
[----:B----4-:R-:W4:Y:S01]  /*260c0*/  LDL.LU.64 R148, [R1+0x1e28] ;  /* 0x001e280001947983 */ /* 0x010f220000300a00 */
[----:B-1----:R-:W-:-:S05]  /*260d0*/  IMAD.MOV.U32 R0, RZ, RZ, R151 ;  /* 0x000000ffff007224 */ /* 0x002fca00078e0097 */
[----:B------:R-:W-:Y:S04]  /*260e0*/  STL [R1+0x2c40], R0 ;  /* 0x002c400001007387 */ /* 0x000fe80000100800 */
[----:B-----5:R-:W-:Y:S04]  /*260f0*/  STL [R1+0x2464], R8 ;  /* 0x0024640801007387 */ /* 0x020fe80000100800 */
[----:B------:R1:W-:Y:S04]  /*26100*/  STL [R1+0x245c], R9 ;  /* 0x00245c0901007387 */ /* 0x0003e80000100800 */
[----:B------:R-:W4:Y:S04]  /*26110*/  LDL.LU.64 R134, [R1+0x1f80] ;  /* 0x001f800001867983 */ /* 0x000f280000300a00 */
[----:B------:R-:W-:Y:S04]  /*26120*/  STL [R1+0x2460], R6 ;  /* 0x0024600601007387 */ /* 0x000fe80000100800 */
[----:B------:R-:W4:Y:S04]  /*26130*/  LDL.LU.64 R150, [R1+0x1ec0] ;  /* 0x001ec00001967983 */ /* 0x000f280000300a00 */
[----:B------:R-:W-:Y:S04]  /*26140*/  STL [R1+0x2454], R7 ;  /* 0x0024540701007387 */ /* 0x000fe80000100800 */
[----:B------:R-:W-:Y:S04]  /*26150*/  STL [R1+0x2458], R4 ;  /* 0x0024580401007387 */ /* 0x000fe80000100800 */
[----:B------:R-:W4:Y:S01]  /*26160*/  LDL.LU.64 R138, [R1+0x1e38] ;  /* 0x001e3800018a7983 */ /* 0x000f220000300a00 */
[----:B------:R-:W-:-:S03]  /*26170*/  IMAD.SHL.U32 R24, R16, 0x40, RZ ;  /* 0x0000004010187824 */ /* 0x000fc600078e00ff */
[----:B------:R-:W-:Y:S04]  /*26180*/  STL [R1+0x244c], R5 ;  /* 0x00244c0501007387 */ /* 0x000fe80000100800 */
[----:B------:R-:W-:Y:S01]  /*26190*/  STL [R1+0x2450], R2 ;  /* 0x0024500201007387 */ /* 0x000fe20000100800 */
[----:B------:R-:W-:Y:S02]  /*261a0*/  IMAD.SHL.U32 R25, R17, 0x40, RZ ;  /* 0x0000004011197824 */ /* 0x000fe400078e00ff */
[----:B------:R-:W-:Y:S02]  /*261b0*/  IMAD.MOV.U32 R16, RZ, RZ, R140 ;  /* 0x000000ffff107224 */ /* 0x000fe400078e008c */
[----:B-1----:R-:W-:Y:S02]  /*261c0*/  IMAD.MOV.U32 R9, RZ, RZ, R141 ;  /* 0x000000ffff097224 */ /* 0x002fe400078e008d */
[----:B------:R-:W4:Y:S01]  /*261d0*/  LDL.LU.64 R140, [R1+0x1fa0] ;  /* 0x001fa000018c7983 */ /* 0x000f220000300a00 */
[----:B------:R-:W-:-:S02]  /*261e0*/  IMAD.MOV.U32 R19, RZ, RZ, R136 ;  /* 0x000000ffff137224 */ /* 0x000fc400078e0088 */
[----:B------:R-:W-:Y:S02]  /*261f0*/  IMAD.MOV.U32 R17, RZ, RZ, R137 ;  /* 0x000000ffff117224 */ /* 0x000fe400078e0089 */
[----:B------:R-:W4:Y:S01]  /*26200*/  LDL.LU.64 R136, [R1+0x1ed8] ;  /* 0x001ed80001887983 */ /* 0x000f220000300a00 */
[----:B--2---:R-:W-:Y:S02]  /*26210*/  IMAD.MOV.U32 R21, RZ, RZ, R142 ;  /* 0x000000ffff157224 */ /* 0x004fe400078e008e */
[----:B------:R-:W-:Y:S02]  /*26220*/  IMAD.MOV.U32 R20, RZ, RZ, R143 ;  /* 0x000000ffff147224 */ /* 0x000fe400078e008f */
[----:B------:R-:W2:Y:S01]  /*26230*/  LDL.LU.64 R142, [R1+0x1e48] ;  /* 0x001e4800018e7983 */ /* 0x000ea20000300a00 */
[----:B---3--:R-:W-:Y:S02]  /*26240*/  IMAD.MOV.U32 R153, RZ, RZ, R144 ;  /* 0x000000ffff997224 */ /* 0x008fe400078e0090 */
[----:B------:R-:W-:-:S02]  /*26250*/  IMAD.MOV.U32 R152, RZ, RZ, R145 ;  /* 0x000000ffff987224 */ /* 0x000fc400078e0091 */
[----:B------:R-:W3:Y:S01]  /*26260*/  LDL.LU.64 R144, [R1+0x1fd0] ;  /* 0x001fd00001907983 */ /* 0x000ee20000300a00 */
[----:B------:R-:W-:Y:S02]  /*26270*/  IMAD.MOV.U32 R155, RZ, RZ, R146 ;  /* 0x000000ffff9b7224 */ /* 0x000fe400078e0092 */
[----:B------:R-:W-:Y:S02]  /*26280*/  IMAD.MOV.U32 R154, RZ, RZ, R147 ;  /* 0x000000ffff9a7224 */ /* 0x000fe400078e0093 */
[----:B------:R-:W3:Y:S01]  /*26290*/  LDL.LU.64 R146, [R1+0x1ef0] ;  /* 0x001ef00001927983 */ /* 0x000ee20000300a00 */
[----:B----4-:R-:W-:Y:S02]  /*262a0*/  IMAD.MOV.U32 R157, RZ, RZ, R148 ;  /* 0x000000ffff9d7224 */ /* 0x010fe400078e0094 */
[----:B------:R-:W-:Y:S02]  /*262b0*/  IMAD.MOV.U32 R156, RZ, RZ, R149 ;  /* 0x000000ffff9c7224 */ /* 0x000fe400078e0095 */
[----:B------:R-:W4:Y:S01]  /*262c0*/  LDL.LU.64 R148, [R1+0x1e58] ;  /* 0x001e580001947983 */ /* 0x000f220000300a00 */
[----:B------:R-:W-:-:S02]  /*262d0*/  IMAD.MOV.U32 R163, RZ, RZ, R150 ;  /* 0x000000ffffa37224 */ /* 0x000fc400078e0096 */
[----:B------:R-:W-:Y:S02]  /*262e0*/  IMAD.MOV.U32 R162, RZ, RZ, R151 ;  /* 0x000000ffffa27224 */ /* 0x000fe400078e0097 */
[----:B------:R-:W4:Y:S04]  /*262f0*/  LDL.LU.64 R150, [R1+0x1ff0] ;  /* 0x001ff00001967983 */ /* 0x000f280000300a00 */
[----:B------:R-:W4:Y:S01]  /*26300*/  LDL.LU.64 R130, [R1+0x1f00] ;  /* 0x001f000001827983 */ /* 0x000f220000300a00 */
[----:B------:R-:W-:Y:S02]  /*26310*/  IMAD.MOV.U32 R165, RZ, RZ, R138 ;  /* 0x000000ffffa57224 */ /* 0x000fe400078e008a */
[----:B------:R-:W-:Y:S02]  /*26320*/  IMAD.MOV.U32 R164, RZ, RZ, R139 ;  /* 0x000000ffffa47224 */ /* 0x000fe400078e008b */
[----:B------:R-:W4:Y:S01]  /*26330*/  LDL.LU.64 R138, [R1+0x1e68] ;  /* 0x001e6800018a7983 */ /* 0x000f220000300a00 */
        /* <DEDUP_REMOVED lines=12> */
[----:B------:R-:W4:Y:S04]  /*26400*/  LDL.LU.64 R140, [R1+0x1e00] ;  /* 0x001e0000018c7983 */ /* 0x000f280000300a00 */
[----:B------:R-:W4:Y:S04]  /*26410*/  LDL.LU.64 R132, [R1+0x2010] ;  /* 0x0020100001847983 */ /* 0x000f280000300a00 */
[----:B------:R-:W4:Y:S01]  /*26420*/  LDL.LU.64 R134, [R1+0x1f18] ;  /* 0x001f180001867983 */ /* 0x000f220000300a00 */
[----:B------:R-:W-:-:S02]  /*26430*/  IMAD.MOV.U32 R171, RZ, RZ, R136 ;  /* 0x000000ffffab7224 */ /* 0x000fc400078e0088 */
[----:B------:R-:W-:Y:S02]  /*26440*/  IMAD.MOV.U32 R170, RZ, RZ, R137 ;  /* 0x000000ffffaa7224 */ /* 0x000fe400078e0089 */
[----:B------:R-:W-:Y:S02]  /*26450*/  IMAD.MOV.U32 R183, RZ, RZ, R184 ;  /* 0x000000ffffb77224 */ /* 0x000fe400078e00b8 */
[----:B------:R-:W-:Y:S02]  /*26460*/  IMAD.MOV.U32 R182, RZ, RZ, R185 ;  /* 0x000000ffffb67224 */ /* 0x000fe400078e00b9 */
[----:B--2---:R-:W-:Y:S02]  /*26470*/  IMAD.MOV.U32 R173, RZ, RZ, R142 ;  /* 0x000000ffffad7224 */ /* 0x004fe400078e008e */
[----:B------:R-:W-:Y:S02]  /*26480*/  IMAD.MOV.U32 R172, RZ, RZ, R143 ;  /* 0x000000ffffac7224 */ /* 0x000fe400078e008f */
[----:B------:R-:W2:Y:S01]  /*26490*/  LDL.LU.64 R142, [R1+0x1e78] ;  /* 0x001e7800018e7983 */ /* 0x000ea20000300a00 */
[----:B---3--:R-:W-:-:S02]  /*264a0*/  IMAD.MOV.U32 R177, RZ, RZ, R144 ;  /* 0x000000ffffb17224 */ /* 0x008fc400078e0090 */
[----:B------:R-:W-:Y:S02]  /*264b0*/  IMAD.MOV.U32 R176, RZ, RZ, R145 ;  /* 0x000000ffffb07224 */ /* 0x000fe400078e0091 */
[----:B------:R-:W3:Y:S01]  /*264c0*/  LDL.LU.64 R144, [R1+0x1e08] ;  /* 0x001e080001907983 */ /* 0x000ee20000300a00 */
[----:B------:R-:W-:Y:S02]  /*264d0*/  IMAD.MOV.U32 R179, RZ, RZ, R146 ;  /* 0x000000ffffb37224 */ /* 0x000fe400078e0092 */
[----:B------:R-:W-:Y:S02]  /*264e0*/  IMAD.MOV.U32 R178, RZ, RZ, R147 ;  /* 0x000000ffffb27224 */ /* 0x000fe400078e0093 */
[----:B------:R-:W3:Y:S01]  /*264f0*/  LDL.LU.64 R146, [R1+0x2030] ;  /* 0x0020300001927983 */ /* 0x000ee20000300a00 */
[----:B----4-:R-:W-:Y:S02]  /*26500*/  IMAD.MOV.U32 R181, RZ, RZ, R148 ;  /* 0x000000ffffb57224 */ /* 0x010fe400078e0094 */
[----:B------:R-:W-:-:S02]  /*26510*/  IMAD.MOV.U32 R180, RZ, RZ, R149 ;  /* 0x000000ffffb47224 */ /* 0x000fc400078e0095 */
[----:B------:R-:W4:Y:S04]  /*26520*/  LDL.LU.64 R148, [R1+0x1f30] ;  /* 0x001f300001947983 */ /* 0x000f280000300a00 */
[----:B------:R-:W4:Y:S01]  /*26530*/  LDL.LU.64 R136, [R1+0x1e88] ;  /* 0x001e880001887983 */ /* 0x000f220000300a00 */
[----:B------:R-:W-:Y:S02]  /*26540*/  IMAD.MOV.U32 R185, RZ, RZ, R150 ;  /* 0x000000ffffb97224 */ /* 0x000fe400078e0096 */
[----:B------:R-:W-:Y:S02]  /*26550*/  IMAD.MOV.U32 R184, RZ, RZ, R151 ;  /* 0x000000ffffb87224 */ /* 0x000fe400078e0097 */
[----:B------:R-:W4:Y:S01]  /*26560*/  LDL.LU.64 R150, [R1+0x1e10] ;  /* 0x001e100001967983 */ /* 0x000f220000300a00 */
[----:B------:R-:W-:-:S02]  /*26570*/  IMAD.MOV.U32 R187, RZ, RZ, R130 ;  /* 0x000000ffffbb7224 */ /* 0x000fc400078e0082 */
[----:B------:R-:W-:Y:S02]  /*26580*/  IMAD.MOV.U32 R186, RZ, RZ, R131 ;  /* 0x000000ffffba7224 */ /* 0x000fe400078e0083 */
[----:B------:R-:W4:Y:S01]  /*26590*/  LDL.LU.64 R130, [R1+0x2050] ;  /* 0x0020500001827983 */ /* 0x000f220000300a00 */
[----:B------:R-:W-:Y:S02]  /*265a0*/  IMAD.MOV.U32 R189, RZ, RZ, R138 ;  /* 0x000000ffffbd7224 */ /* 0x000fe400078e008a */
[----:B------:R-:W-:Y:S02]  /*265b0*/  IMAD.MOV.U32 R188, RZ, RZ, R139 ;  /* 0x000000ffffbc7224 */ /* 0x000fe400078e008b */
[----:B------:R-:W4:Y:S01]  /*265c0*/  LDL.LU.64 R138, [R1+0x1f40] ;  /* 0x001f4000018a7983 */ /* 0x000f220000300a00 */
[----:B------:R-:W-:Y:S02]  /*265d0*/  IMAD.MOV.U32 R191, RZ, RZ, R140 ;  /* 0x000000ffffbf7224 */ /* 0x000fe400078e008c */
[----:B------:R-:W-:-:S02]  /*265e0*/  IMAD.MOV.U32 R190, RZ, RZ, R141 ;  /* 0x000000ffffbe7224 */ /* 0x000fc400078e008d */
[----:B------:R-:W4:Y:S01]  /*265f0*/  LDL.LU.64 R140, [R1+0x1e98] ;  /* 0x001e9800018c7983 */ /* 0x000f220000300a00 */
[----:B------:R-:W-:Y:S02]  /*26600*/  IMAD.MOV.U32 R193, RZ, RZ, R132 ;  /* 0x000000ffffc17224 */ /* 0x000fe400078e0084 */
[----:B------:R-:W-:Y:S02]  /*26610*/  IMAD.MOV.U32 R192, RZ, RZ, R133 ;  /* 0x000000ffffc07224 */ /* 0x000fe400078e0085 */
[----:B------:R-:W4:Y:S01]  /*26620*/  LDL.LU.64 R132, [R1+0x1e18] ;  /* 0x001e180001847983 */ /* 0x000f220000300a00 */
[----:B------:R-:W-:Y:S02]  /*26630*/  IMAD.MOV.U32 R195, RZ, RZ, R134 ;  /* 0x000000ffffc37224 */ /* 0x000fe400078e0086 */
[----:B------:R-:W-:Y:S02]  /*26640*/  IMAD.MOV.U32 R194, RZ, RZ, R135 ;  /* 0x000000ffffc27224 */ /* 0x000fe400078e0087 */
[----:B------:R-:W4:Y:S01]  /*26650*/  LDL.LU.64 R134, [R1+0x2070] ;  /* 0x0020700001867983 */ /* 0x000f220000300a00 */
[----:B--2---:R-:W-:-:S02]  /*26660*/  IMAD.MOV.U32 R197, RZ, RZ, R142 ;  /* 0x000000ffffc57224 */ /* 0x004fc400078e008e */
[----:B------:R-:W-:Y:S02]  /*26670*/  IMAD.MOV.U32 R196, RZ, RZ, R143 ;  /* 0x000000ffffc47224 */ /* 0x000fe400078e008f */
[----:B------:R-:W2:Y:S01]  /*26680*/  LDL.LU.64 R142, [R1+0x1f58] ;  /* 0x001f5800018e7983 */ /* 0x000ea20000300a00 */
[----:B---3--:R-:W-:Y:S02]  /*26690*/  IMAD.MOV.U32 R199, RZ, RZ, R144 ;  /* 0x000000ffffc77224 */ /* 0x008fe400078e0090 */
[----:B------:R-:W-:Y:S02]  /*266a0*/  IMAD.MOV.U32 R198, RZ, RZ, R145 ;  /* 0x000000ffffc67224 */ /* 0x000fe400078e0091 */
[----:B------:R-:W3:Y:S01]  /*266b0*/  LDL.LU.64 R144, [R1+0x1ea8] ;  /* 0x001ea80001907983 */ /* 0x000ee20000300a00 */
[----:B------:R-:W-:Y:S02]  /*266c0*/  IMAD.MOV.U32 R201, RZ, RZ, R146 ;  /* 0x000000ffffc97224 */ /* 0x000fe400078e0092 */
[----:B------:R-:W-:-:S02]  /*266d0*/  IMAD.MOV.U32 R200, RZ, RZ, R147 ;  /* 0x000000ffffc87224 */ /* 0x000fc400078e0093 */
[----:B------:R-:W3:Y:S01]  /*266e0*/  LDL.LU.64 R146, [R1+0x1e20] ;  /* 0x001e200001927983 */ /* 0x000ee20000300a00 */
[----:B----4-:R-:W-:Y:S02]  /*266f0*/  IMAD.MOV.U32 R203, RZ, RZ, R148 ;  /* 0x000000ffffcb7224 */ /* 0x010fe400078e0094 */
[----:B------:R-:W-:Y:S02]  /*26700*/  IMAD.MOV.U32 R202, RZ, RZ, R149 ;  /* 0x000000ffffca7224 */ /* 0x000fe400078e0095 */
        /* <DEDUP_REMOVED lines=55> */
[----:B--2---:R-:W-:Y:S02]  /*26a80*/  IMAD.MOV.U32 R241, RZ, RZ, R142 ;  /* 0x000000fffff17224 */ /* 0x004fe400078e008e */
[----:B------:R-:W-:-:S02]  /*26a90*/  IMAD.MOV.U32 R240, RZ, RZ, R143 ;  /* 0x000000fffff07224 */ /* 0x000fc400078e008f */
[----:B------:R-:W2:Y:S01]  /*26aa0*/  LDL.LU.64 R142, [R1+0x1e70] ;  /* 0x001e7000018e7983 */ /* 0x000ea20000300a00 */
[----:B---3--:R-:W-:Y:S02]  /*26ab0*/  IMAD.MOV.U32 R243, RZ, RZ, R144 ;  /* 0x000000fffff37224 */ /* 0x008fe400078e0090 */
[----:B------:R-:W-:Y:S02]  /*26ac0*/  IMAD.MOV.U32 R242, RZ, RZ, R145 ;  /* 0x000000fffff27224 */ /* 0x000fe400078e0091 */
[----:B------:R-:W3:Y:S01]  /*26ad0*/  LDL.LU.64 R144, [R1+0x2130] ;  /* 0x0021300001907983 */ /* 0x000ee20000300a00 */
[----:B------:R-:W-:Y:S02]  /*26ae0*/  IMAD.MOV.U32 R245, RZ, RZ, R146 ;  /* 0x000000fffff57224 */ /* 0x000fe400078e0092 */
[----:B------:R-:W-:Y:S02]  /*26af0*/  IMAD.MOV.U32 R244, RZ, RZ, R147 ;  /* 0x000000fffff47224 */ /* 0x000fe400078e0093 */
[----:B------:R-:W3:Y:S01]  /*26b00*/  LDL.LU.64 R146, [R1+0x2018] ;  /* 0x0020180001927983 */ /* 0x000ee20000300a00 */
[----:B----4-:R-:W-:-:S02]  /*26b10*/  IMAD.MOV.U32 R247, RZ, RZ, R148 ;  /* 0x000000fffff77224 */ /* 0x010fc400078e0094 */
        /* <DEDUP_REMOVED lines=8> */
[----:B------:R-:W-:-:S03]  /*26ba0*/  IMAD.MOV.U32 R252, RZ, RZ, R131 ;  /* 0x000000fffffc7224 */ /* 0x000fc600078e0083 */
[----:B------:R1:W-:Y:S04]  /*26bb0*/  STL [R1+0x1e00], R130 ;  /* 0x001e008201007387 */ /* 0x0003e80000100800 */
[----:B-1----:R-:W4:Y:S01]  /*26bc0*/  LDL.LU.64 R130, [R1+0x2038] ;  /* 0x0020380001827983 */ /* 0x002f220000300a00 */
[----:B------:R-:W-:-:S03]  /*26bd0*/  IMAD.MOV.U32 R0, RZ, RZ, R139 ;  /* 0x000000ffff007224 */ /* 0x000fc600078e008b */
[----:B------:R1:W-:Y:S04]  /*26be0*/  STL [R1+0x1e08], R138 ;  /* 0x001e088a01007387 */ /* 0x0003e80000100800 */
[----:B-1----:R-:W4:Y:S04]  /*26bf0*/  LDL.LU.64 R138, [R1+0x1f38] ;  /* 0x001f3800018a7983 */ /* 0x002f280000300a00 */
        /* <DEDUP_REMOVED lines=21> */
[----:B------:R1:W-:Y:S02]  /*26d50*/  STL [R1+0x1e38], R146 ;  /* 0x001e389201007387 */ /* 0x0003e40000100800 */
[----:B-1----:R-:W-:-:S02]  /*26d60*/  IMAD.MOV.U32 R0, RZ, RZ, R147 ;  /* 0x000000ffff007224 */ /* 0x002fc400078e0093 */
[----:B------:R-:W3:Y:S04]  /*26d70*/  LDL.LU.64 R146, [R1+0x2190] ;  /* 0x0021900001927983 */ /* 0x000ee80000300a00 */
        /* <DEDUP_REMOVED lines=533> */
[----:B------:R-:W-:Y:S04]  /*28ed0*/  STL [R1+0x2268], R136 ;  /* 0x0022688801007387 */ /* 0x000fe80000100800 */
[----:B------:R-:W4:Y:S01]  /*28ee0*/  LDL.LU.64 R134, [R1+0x2380] ;  /* 0x0023800001867983 */ /* 0x000f220000300a00 */
[----:B-1----:R-:W-:-:S05]  /*28ef0*/  IMAD.MOV.U32 R0, RZ, RZ, R137 ;  /* 0x000000ffff007224 */ /* 0x002fca00078e0089 */
[----:B------:R1:W-:Y:S02]  /*28f00*/  STL [R1+0x2264], R0 ;  /* 0x0022640001007387 */ /* 0x0003e40000100800 */
[----:B-1----:R-:W-:Y:S02]  /*28f10*/  IMAD.MOV.U32 R0, RZ, RZ, R151 ;  /* 0x000000ffff007224 */ /* 0x002fe400078e0097 */
[----:B------:R1:W-:Y:S04]  /*28f20*/  STL [R1+0x2270], R150 ;  /* 0x0022709601007387 */ /* 0x0003e80000100800 */
[----:B-1----:R-:W4:Y:S04]  /*28f30*/  LDL.LU.64 R150, [R1+0x22c8] ;  /* 0x0022c80001967983 */ /* 0x002f280000300a00 */
        /* <DEDUP_REMOVED lines=21> */
[----:B------:R1:W-:Y:S02]  /*29090*/  STL [R1+0x2294], R0 ;  /* 0x0022940001007387 */ /* 0x0003e40000100800 */
[----:B-1----:R-:W-:Y:S02]  /*290a0*/  IMAD.MOV.U32 R0, RZ, RZ, R143 ;  /* 0x000000ffff007224 */ /* 0x002fe400078e008f */
[----:B------:R-:W2:Y:S04]  /*290b0*/  LDL.LU.64 R142, [R1+0x2cf8] ;  /* 0x002cf800018e7983 */ /* 0x000ea80000300a00 */
        /* <DEDUP_REMOVED lines=37> */
[----:B------:R-:W4:Y:S04]  /*29310*/  LDL.LU.64 R140, [R1+0x2c58] ;  /* 0x002c5800018c7983 */ /* 0x000f280000300a00 */
        /* <DEDUP_REMOVED lines=53> */
[----:B------:R-:W-:Y:S04]  /*29670*/  STL [R1+0x2360], R130 ;  /* 0x0023608201007387 */ /* 0x000fe80000100800 */
[----:B------:R1:W-:Y:S04]  /*29680*/  STL [R1+0x2354], R0 ;  /* 0x0023540001007387 */ /* 0x0003e80000100800 */
[----:B---3--:R-:W3:Y:S01]  /*29690*/  LDL.LU.64 R144, [R1+0x2dd0] ;  /* 0x002dd00001907983 */ /* 0x008ee20000300a00 */
        /* <DEDUP_REMOVED lines=17> */
[----:B------:R-:W-:Y:S01]  /*297b0*/  STL [R1+0x2388], R134 ;  /* 0x0023888601007387 */ /* 0x000fe20000100800 */
[----:B-1----:R-:W-:-:S03]  /*297c0*/  IMAD.MOV.U32 R0, RZ, RZ, R135 ;  /* 0x000000ffff007224 */ /* 0x002fc600078e0087 */
[----:B------:R-:W-:Y:S04]  /*297d0*/  STL [R1+0x2390], R136 ;  /* 0x0023908801007387 */ /* 0x000fe80000100800 */
[----:B------:R1:W-:Y:S04]  /*297e0*/  STL [R1+0x2384], R0 ;  /* 0x0023840001007387 */ /* 0x0003e80000100800 */
[----:B------:R-:W4:Y:S04]  /*297f0*/  LDL.LU.64 R120, [R1+0x2dd8] ;  /* 0x002dd80001787983 */ /* 0x000f280000300a00 */
        /* <DEDUP_REMOVED lines=13> */
[----:B--2---:R-:W-:Y:S04]  /*298d0*/  STL [R1+0x23a8], R142 ;  /* 0x0023a88e01007387 */ /* 0x004fe80000100800 */
[----:B------:R-:W2:Y:S01]  /*298e0*/  LDL.LU.64 R132, [R1+0x2ce8] ;  /* 0x002ce80001847983 */ /* 0x000ea20000300a00 */
[----:B-1----:R-:W-:-:S03]  /*298f0*/  IMAD.MOV.U32 R0, RZ, RZ, R143 ;  /* 0x000000ffff007224 */ /* 0x002fc600078e008f */
[----:B------:R-:W2:Y:S04]  /*29900*/  LDL.LU.64 R134, [R1+0x2408] ;  /* 0x0024080001867983 */ /* 0x000ea80000300a00 */
[----:B------:R1:W-:Y:S04]  /*29910*/  STL [R1+0x23a4], R0 ;  /* 0x0023a40001007387 */ /* 0x0003e80000100800 */
[----:B---3--:R-:W-:Y:S04]  /*29920*/  STL [R1+0x23b0], R144 ;  /* 0x0023b09001007387 */ /* 0x008fe80000100800 */
[----:B------:R-:W3:Y:S01]  /*29930*/  LDL.LU.64 R136, [R1+0x2de8] ;  /* 0x002de80001887983 */ /* 0x000ee20000300a00 */
[----:B-1----:R-:W-:-:S03]  /*29940*/  IMAD.MOV.U32 R0, RZ, RZ, R145 ;  /* 0x000000ffff007224 */ /* 0x002fc600078e0091 */
[----:B------:R-:W3:Y:S04]  /*29950*/  LDL.LU.64 R138, [R1+0x2d98] ;  /* 0x002d9800018a7983 */ /* 0x000ee80000300a00 */
[----:B------:R1:W-:Y:S04]  /*29960*/  STL [R1+0x23ac], R0 ;  /* 0x0023ac0001007387 */ /* 0x0003e80000100800 */
[----:B----4-:R-:W-:Y:S04]  /*29970*/  STL [R1+0x23b8], R146 ;  /* 0x0023b89201007387 */ /* 0x010fe80000100800 */
        /* <DEDUP_REMOVED lines=13> */
[----:B------:R1:W-:Y:S02]  /*29a50*/  STL [R1+0x23c4], R0 ;  /* 0x0023c40001007387 */ /* 0x0003e40000100800 */
[----:B-1----:R-:W-:Y:S02]  /*29a60*/  IMAD.MOV.U32 R0, RZ, RZ, R121 ;  /* 0x000000ffff007224 */ /* 0x002fe400078e0079 */
[----:B------:R-:W-:Y:S04]  /*29a70*/  STL [R1+0x23d0], R120 ;  /* 0x0023d07801007387 */ /* 0x000fe80000100800 */
[----:B------:R-:W-:Y:S04]  /*29a80*/  STL [R1+0x23d8], R122 ;  /* 0x0023d87a01007387 */ /* 0x000fe80000100800 */
[----:B------:R1:W-:Y:S02]  /*29a90*/  STL [R1+0x23cc], R0 ;  /* 0x0023cc0001007387 */ /* 0x0003e40000100800 */
[----:B-1----:R-:W-:-:S02]  /*29aa0*/  IMAD.MOV.U32 R0, RZ, RZ, R123 ;  /* 0x000000ffff007224 */ /* 0x002fc400078e007b */
        /* <DEDUP_REMOVED lines=10> */
[----:B------:R1:W-:Y:S02]  /*29b50*/  STL [R1+0x23ec], R0 ;  /* 0x0023ec0001007387 */ /* 0x0003e40000100800 */
[----:B-1----:R-:W-:Y:S02]  /*29b60*/  IMAD.MOV.U32 R0, RZ, RZ, R131 ;  /* 0x000000ffff007224 */ /* 0x002fe400078e0083 */
[----:B--2---:R-:W-:Y:S04]  /*29b70*/  STL [R1+0x2400], R132 ;  /* 0x0024008401007387 */ /* 0x004fe80000100800 */
[----:B------:R1:W-:Y:S04]  /*29b80*/  STL [R1+0x23f4], R0 ;  /* 0x0023f40001007387 */ /* 0x0003e80000100800 */
[----:B------:R-:W-:Y:S01]  /*29b90*/  STL [R1+0x2408], R134 ;  /* 0x0024088601007387 */ /* 0x000fe20000100800 */
[----:B-1----:R-:W-:-:S05]  /*29ba0*/  IMAD.MOV.U32 R0, RZ, RZ, R133 ;  /* 0x000000ffff007224 */ /* 0x002fca00078e0085 */
[----:B------:R1:W-:Y:S04]  /*29bb0*/  STL [R1+0x23fc], R0 ;  /* 0x0023fc0001007387 */ /* 0x0003e80000100800 */
[----:B---3--:R-:W-:Y:S01]  /*29bc0*/  STL [R1+0x2410], R136 ;  /* 0x0024108801007387 */ /* 0x008fe20000100800 */
[----:B-1----:R-:W-:-:S05]  /*29bd0*/  IMAD.MOV.U32 R0, RZ, RZ, R135 ;  /* 0x000000ffff007224 */ /* 0x002fca00078e0087 */
[----:B------:R1:W-:Y:S04]  /*29be0*/  STL [R1+0x2404], R0 ;  /* 0x0024040001007387 */ /* 0x0003e80000100800 */
[----:B------:R-:W-:Y:S01]  /*29bf0*/  STL [R1+0x2418], R138 ;  /* 0x0024188a01007387 */ /* 0x000fe20000100800 */
[----:B-1----:R-:W-:-:S05]  /*29c00*/  IMAD.MOV.U32 R0, RZ, RZ, R137 ;  /* 0x000000ffff007224 */ /* 0x002fca00078e0089 */
[----:B------:R1:W-:Y:S02]  /*29c10*/  STL [R1+0x240c], R0 ;  /* 0x00240c0001007387 */ /* 0x0003e40000100800 */
[----:B-1----:R-:W-:Y:S02]  /*29c20*/  IMAD.MOV.U32 R0, RZ, RZ, R139 ;  /* 0x000000ffff007224 */ /* 0x002fe400078e008b */
[----:B----4-:R-:W-:Y:S04]  /*29c30*/  STL [R1+0x2420], R140 ;  /* 0x0024208c01007387 */ /* 0x010fe80000100800 */
        /* <DEDUP_REMOVED lines=16> */
[----:B-1----:R-:W-:-:S05]  /*29d40*/  IMAD.MOV.U32 R0, RZ, RZ, R151 ;  /* 0x000000ffff007224 */ /* 0x002fca00078e0097 */
[----:B------:R-:W-:Y:S04]  /*29d50*/  STL [R1+0x2444], R0 ;  /* 0x0024440001007387 */ /* 0x000fe80000100800 */
[----:B------:R-:W-:Y:S04]  /*29d60*/  STL [R1+0x1c00], RZ ;  /* 0x001c00ff01007387 */ /* 0x000fe80000100800 */
        /* <DEDUP_REMOVED lines=1791> */
[----:B------:R-:W-:Y:S04]  /*30d60*/  STL [R1], RZ ;  /* 0x000000ff01007387 */ /* 0x000fe80000100800 */
        /* <DEDUP_REMOVED lines=44> */
[----:B------:R-:W-:Y:S01]  /*31030*/  STL [R1+0xb4], RZ ;  /* 0x0000b4ff01007387 */ /* 0x000fe20000100800 */
[----:B------:R-:W-:-:S03]  /*31040*/  USHF.R.S32.HI UR9, URZ, 0x1f, UR8 ;  /* 0x0000001f3f097899 */ /* 0x000fc60008011408 */
[----:B------:R-:W-:Y:S04]  /*31050*/  STL [R1+0xb8], RZ ;  /* 0x0000b8ff01007387 */ /* 0x000fe80000100800 */
[----:B------:R-:W-:Y:S04]  /*31060*/  STL [R1+0xbc], RZ ;  /* 0x0000bcff01007387 */ /* 0x000fe80000100800 */
[----:B------:R-:W-:Y:S04]  /*31070*/  STL [R1+0xc0], RZ ;  /* 0x0000c0ff01007387 */ /* 0x000fe80000100800 */
[----:B------:R-:W-:Y:S01]  /*31080*/  STL [R1+0xc4], RZ ;  /* 0x0000c4ff01007387 */ /* 0x000fe20000100800 */
[----:B------:R-:W-:-:S03]  /*31090*/  ULEA.HI UR9, UR9, UR8, URZ, 0x6 ;  /* 0x0000000809097291 */ /* 0x000fc6000f8f303f */
        /* <DEDUP_REMOVED lines=8> */
[----:B------:R-:W-:Y:S04]  /*31120*/  STL [R1+0xe4], RZ ;  /* 0x0000e4ff01007387 */ /* 0x000fe80000100800 */
[----:B------:R-:W-:Y:S04]  /*31130*/  STL [R1+0xe8], RZ ;  /* 0x0000e8ff01007387 */ /* 0x000fe80000100800 */
[----:B------:R-:W-:Y:S01]  /*31140*/  STL [R1+0xec], RZ ;  /* 0x0000ecff01007387 */ /* 0x000fe20000100800 */
[----:B------:R-:W-:-:S03]  /*31150*/  IMAD.U32 R5, RZ, RZ, UR10 ;  /* 0x0000000aff057e24 */ /* 0x000fc6000f8e00ff */
[----:B------:R-:W-:Y:S01]  /*31160*/  STL [R1+0xf0], RZ ;  /* 0x0000f0ff01007387 */ /* 0x000fe20000100800 */
[----:B------:R-:W-:-:S03]  /*31170*/  UIADD3 UR8, UR10, -0x1, URZ ;  /* 0xffffffff0a087890 */ /* 0x000fc6000fffe03f */
[----:B------:R-:W-:Y:S04]  /*31180*/  STL [R1+0xf4], RZ ;  /* 0x0000f4ff01007387 */ /* 0x000fe80000100800 */
[----:B------:R-:W-:Y:S04]  /*31190*/  STL [R1+0xf8], RZ ;  /* 0x0000f8ff01007387 */ /* 0x000fe80000100800 */
[----:B------:R-:W-:Y:S04]  /*311a0*/  STL [R1+0xfc], RZ ;  /* 0x0000fcff01007387 */ /* 0x000fe80000100800 */
[----:B------:R-:W-:Y:S04]  /*311b0*/  STL [R1+0x100], RZ ;  /* 0x000100ff01007387 */ /* 0x000fe80000100800 */
[----:B------:R-:W-:Y:S04]  /*311c0*/  STL [R1+0x104], RZ ;  /* 0x000104ff01007387 */ /* 0x000fe80000100800 */
[----:B------:R-:W-:Y:S04]  /*311d0*/  STL [R1+0x108], RZ ;  /* 0x000108ff01007387 */ /* 0x000fe80000100800 */
[----:B------:R-:W-:Y:S04]  /*311e0*/  STL [R1+0x10c], RZ ;  /* 0x00010cff01007387 */ /* 0x000fe80000100800 */
[----:B------:R1:W-:Y:S04]  /*311f0*/  STL [R1+0x2c4c], R5 ;  /* 0x002c4c0501007387 */ /* 0x0003e80000100800 */
[----:B------:R2:W-:Y:S01]  /*31200*/  STL [R1+0x110], RZ ;  /* 0x000110ff01007387 */ /* 0x0005e20000100800 */
[----:B-1----:R-:W-:-:S03]  /*31210*/  IMAD.U32 R5, RZ, RZ, UR8 ;  /* 0x00000008ff057e24 */ /* 0x002fc6000f8e00ff */
[----:B------:R2:W-:Y:S04]  /*31220*/  STL [R1+0x114], RZ ;  /* 0x000114ff01007387 */ /* 0x0005e80000100800 */
[----:B------:R2:W-:Y:S04]  /*31230*/  STL [R1+0x118], RZ ;  /* 0x000118ff01007387 */ /* 0x0005e80000100800 */
[----:B------:R2:W-:Y:S04]  /*31240*/  STL [R1+0x2c48], R5 ;  /* 0x002c480501007387 */ /* 0x0005e80000100800 */
        /* <DEDUP_REMOVED lines=56> */
[----:B------:R2:W-:Y:S01]  /*315d0*/  STL [R1+0x1fc], RZ ;  /* 0x0001fcff01007387 */ /* 0x0005e20000100800 */
[----:B------:R-:W-:Y:S01]  /*315e0*/  IMAD.MOV.U32 R8, RZ, RZ, R3 ;  /* 0x000000ffff087224 */ /* 0x000fe200078e0003 */
[----:B------:R-:W-:-:S02]  /*315f0*/  SHF.R.S32.HI R0, RZ, 0x1f, R24 ;  /* 0x0000001fff007819 */ /* 0x000fc40000011418 */
[----:B------:R-:W-:Y:S01]  /*31600*/  SHF.R.S32.HI R3, RZ, 0x1f, R25 ;  /* 0x0000001fff037819 */ /* 0x000fe20000011419 */
[C---:B------:R-:W-:Y:S01]  /*31610*/  IMAD.SHL.U32 R2, R24.reuse, 0x4, RZ ;  /* 0x0000000418027824 */ /* 0x040fe200078e00ff */
[----:B------:R-:W-:Y:S01]  /*31620*/  SHF.L.U64.HI R0, R24, 0x2, R0 ;  /* 0x0000000218007819 */ /* 0x000fe20000010200 */
[C---:B------:R-:W-:Y:S01]  /*31630*/  IMAD.SHL.U32 R4, R25.reuse, 0x4, RZ ;  /* 0x0000000419047824 */ /* 0x040fe200078e00ff */
[----:B------:R-:W-:Y:S02]  /*31640*/  SHF.L.U64.HI R3, R25, 0x2, R3 ;  /* 0x0000000219037819 */ /* 0x000fe40000010203 */
        /* <DEDUP_REMOVED lines=63> */
[----:B------:R-:W-:Y:S01]  /*31a40*/  CS2R R150, SRZ ;  /* 0x0000000000967805 */ /* 0x000fe2000001ff00 */
[----:B------:R-:W-:Y:S01]  /*31a50*/  UMOV UR7, 0xffffffff ;  /* 0xffffffff00077882 */ /* 0x000fe20000000000 */
[----:B------:R-:W-:Y:S01]  /*31a60*/  UMOV UR6, URZ ;  /* 0x0000003f00067c82 */ /* 0x000fe20008000000 */
[----:B--2---:R-:W-:-:S05]  /*31a70*/  UMOV UR60, URZ ;  /* 0x0000003f003c7c82 */ /* 0x004fca0008000000 */
.L_x_1:
[----:B------:R-:W-:Y:S01]  /*31a80*/  STL.64 [R1+0x3050], R242 ;  /* 0x003050f201007387 */ /* 0x000fe20000100a00 */
[----:B------:R-:W-:Y:S01]  /*31a90*/  UIADD3 UR7, UR7, 0x1, URZ ;  /* 0x0000000107077890 */ /* 0x000fe2000fffe03f */
[----:B------:R-:W-:-:S04]  /*31aa0*/  DEPBAR.LE SB0, 0x0 ;  /* 0x000080000000791a */ /* 0x000fc80000000000 */
        /* <DEDUP_REMOVED lines=45> */
[----:B-----5:R-:W-:Y:S04]  /*31d80*/  STL.64 [R1+0x2ee0], R150 ;  /* 0x002ee09601007387 */ /* 0x020fe80000100a00 */
        /* <DEDUP_REMOVED lines=16> */
[----:B------:R1:W-:Y:S04]  /*31e90*/  STL.64 [R1+0x2e58], R116 ;  /* 0x002e587401007387 */ /* 0x0003e80000100a00 */
[----:B-1----:R-:W2:Y:S04]  /*31ea0*/  LDL.LU.64 R116, [R1+0x1c00] ;  /* 0x001c000001747983 */ /* 0x002ea80000300a00 */
[----:B------:R-:W2:Y:S04]  /*31eb0*/  LDL.LU.64 R118, [R1+0x1c08] ;  /* 0x001c080001767983 */ /* 0x000ea80000300a00 */
        /* <DEDUP_REMOVED lines=61> */
[----:B------:R-:W2:Y:S01]  /*32290*/  LDL.LU.64 R242, [R1+0x1df8] ;  /* 0x001df80001f27983 */ /* 0x000ea20000300a00 */
[----:B------:R-:W-:Y:S01]  /*322a0*/  UISETP.GT.AND UP0, UPT, UR7, 0x1, UPT ;  /* 0x000000010700788c */ /* 0x000fe2000bf04270 */
[----:B------:R-:W-:Y:S01]  /*322b0*/  MOV R6, UR5 ;  /* 0x0000000500067c02 */ /* 0x000fe20008000f00 */
[----:B------:R-:W-:Y:S01]  /*322c0*/  UMOV UR45, 0x40000040 ;  /* 0x40000040002d7882 */ /* 0x000fe20000000000 */
[----:B------:R-:W-:Y:S01]  /*322d0*/  BAR.SYNC.DEFER_BLOCKING 0x0 ;  /* 0x0000000000007b1d */ /* 0x000fe20000010000 */
[----:B------:R-:W-:Y:S01]  /*322e0*/  USEL UR7, UR7, URZ, !UP0 ;  /* 0x0000003f07077287 */ /* 0x000fe2000c000000 */
[----:B------:R-:W-:-:S03]  /*322f0*/  MOV R5, UR4 ;  /* 0x0000000400057c02 */ /* 0x000fc60008000f00 */
[----:B------:R-:W-:Y:S01]  /*32300*/  ULEA UR8, UR7, UR61, 0x11 ;  /* 0x0000003d07087291 */ /* 0x000fe2000f8e883f */
[----:B------:R-:W-:Y:S01]  /*32310*/  UMOV UR47, 0x40000040 ;  /* 0x40000040002f7882 */ /* 0x000fe20000000000 */
[----:B------:R-:W-:Y:S02]  /*32320*/  STL [R1+0x2e50], R247 ;  /* 0x002e50f701007387 */ /* 0x000fe40000100800 */
[----:B------:R-:W-:Y:S02]  /*32330*/  UIADD3 UR9, UR8, 0x40000, URZ ;  /* 0x0004000008097890 */ /* 0x000fe4000fffe03f */
[----:B------:R-:W-:Y:S01]  /*32340*/  USHF.R.U32.HI UR44, URZ, 0x4, UR8 ;  /* 0x000000043f2c7899 */ /* 0x000fe20008011608 */
[----:B------:R-:W-:Y:S01]  /*32350*/  STL [R1+0x2e4c], R246 ;  /* 0x002e4cf601007387 */ /* 0x000fe20000100800 */
[----:B------:R-:W-:Y:S02]  /*32360*/  USHF.R.U32.HI UR9, URZ, 0x4, UR9 ;  /* 0x000000043f097899 */ /* 0x000fe40008011609 */
[----:B------:R-:W-:Y:S01]  /*32370*/  USGXT.U32 UR44, UR44, 0xe ;  /* 0x0000000e2c2c789a */ /* 0x000fe20008000000 */
[----:B------:R-:W-:Y:S01]  /*32380*/  STL [R1+0x2e3c], R14 ;  /* 0x002e3c0e01007387 */ /* 0x000fe20000100800 */
[----:B------:R-:W-:-:S02]  /*32390*/  USGXT.U32 UR46, UR9, 0xe ;  /* 0x0000000e092e789a */ /* 0x000fc40008000000 */
[----:B------:R-:W-:Y:S01]  /*323a0*/  UIADD3 UR10, UP0, UR44, 0x2, URZ ;  /* 0x000000022c0a7890 */ /* 0x000fe2000ff1e03f */
[----:B------:R-:W-:Y:S01]  /*323b0*/  STL [R1+0x2e38], R13 ;  /* 0x002e380d01007387 */ /* 0x000fe20000100800 */
[----:B------:R-:W-:Y:S01]  /*323c0*/  UIADD3 UR12, UP1, UR46, 0x2, URZ ;  /* 0x000000022e0c7890 */ /* 0x000fe2000ff3e03f */
[----:B------:R-:W-:Y:S01]  /*323d0*/  UMOV UR8, URZ ;  /* 0x0000003f00087c82 */ /* 0x000fe20008000000 */
[----:B------:R-:W-:Y:S01]  /*323e0*/  UMOV UR9, URZ ;  /* 0x0000003f00097c82 */ /* 0x000fe20008000000 */
[----:B------:R-:W-:Y:S01]  /*323f0*/  UIADD3.X UR11, UR8, 0x40000040, URZ, UP0, !UPT ;  /* 0x40000040080b7890 */ /* 0x000fe200087fe43f */
[----:B------:R-:W-:Y:S01]  /*32400*/  STL [R1+0x2e34], R12 ;  /* 0x002e340c01007387 */ /* 0x000fe20000100800 */
[----:B------:R-:W-:Y:S01]  /*32410*/  UIADD3.X UR13, UR9, 0x40000040, URZ, UP1, !UPT ;  /* 0x40000040090d7890 */ /* 0x000fe20008ffe43f */
[----:B------:R-:W-:Y:S01]  /*32420*/  UMOV UR8, UR10 ;  /* 0x0000000a00087c82 */ /* 0x000fe20008000000 */
[----:B------:R-:W-:Y:S01]  /*32430*/  UMOV UR10, UR12 ;  /* 0x0000000c000a7c82 */ /* 0x000fe20008000000 */
[----:B------:R-:W-:Y:S02]  /*32440*/  STL [R1+0x2e30], R11 ;  /* 0x002e300b01007387 */ /* 0x000fe40000100800 */
[----:B------:R-:W-:-:S02]  /*32450*/  UMOV UR9, UR11 ;  /* 0x0000000b00097c82 */ /* 0x000fc40008000000 */
[----:B------:R-:W-:Y:S01]  /*32460*/  UMOV UR11, UR13 ;  /* 0x0000000d000b7c82 */ /* 0x000fe20008000000 */
[----:B------:R-:W-:Y:S01]  /*32470*/  UIADD3.64 UR16, UR8, 0x2, URZ ;  /* 0x0000000208107897 */ /* 0x000fe2000fffe03f */
[----:B------:R-:W-:Y:S01]  /*32480*/  STL [R1+0x2e2c], R10 ;  /* 0x002e2c0a01007387 */ /* 0x000fe20000100800 */
[----:B------:R-:W-:Y:S02]  /*32490*/  UIADD3.64 UR18, UR10, 0x2, URZ ;  /* 0x000000020a127897 */ /* 0x000fe4000fffe03f */
[----:B------:R-:W-:Y:S01]  /*324a0*/  UIADD3.64 UR12, UR8, 0x4, URZ ;  /* 0x00000004080c7897 */ /* 0x000fe2000fffe03f */
[----:B------:R-:W3:Y:S01]  /*324b0*/  LDL R7, [R1+0x2c48] ;  /* 0x002c480001077983 */ /* 0x000ee20000100800 */
[----:B------:R-:W-:Y:S02]  /*324c0*/  UIADD3.64 UR14, UR10, 0x4, URZ ;  /* 0x000000040a0e7897 */ /* 0x000fe4000fffe03f */
[----:B------:R-:W-:Y:S02]  /*324d0*/  UIADD3.64 UR36, UR8, 0xffe, URZ ;  /* 0x00000ffe08247897 */ /* 0x000fe4000fffe03f */
[----:B------:R-:W-:-:S02]  /*324e0*/  UIADD3.64 UR38, UR10, 0x7fe, URZ ;  /* 0x000007fe0a267897 */ /* 0x000fc4000fffe03f */
[----:B------:R-:W-:Y:S02]  /*324f0*/  UIADD3.64 UR32, UR8, 0x1000, URZ ;  /* 0x0000100008207897 */ /* 0x000fe4000fffe03f */
[----:B------:R-:W-:Y:S02]  /*32500*/  UIADD3.64 UR34, UR10, 0x800, URZ ;  /* 0x000008000a227897 */ /* 0x000fe4000fffe03f */
[----:B------:R-:W-:Y:S02]  /*32510*/  UIADD3.64 UR28, UR8, 0x1002, URZ ;  /* 0x00001002081c7897 */ /* 0x000fe4000fffe03f */
[----:B------:R-:W-:Y:S02]  /*32520*/  UIADD3.64 UR30, UR10, 0x802, URZ ;  /* 0x000008020a1e7897 */ /* 0x000fe4000fffe03f */
[----:B------:R-:W-:Y:S02]  /*32530*/  UIADD3.64 UR24, UR8, 0x1004, URZ ;  /* 0x0000100408187897 */ /* 0x000fe4000fffe03f */
[----:B------:R-:W-:Y:S01]  /*32540*/  UIADD3.64 UR26, UR10, 0x804, URZ ;  /* 0x000008040a1a7897 */ /* 0x000fe2000fffe03f */
[----:B--2---:R-:W-:-:S06]  /*32550*/  WARPGROUP.ARRIVE ;  /* 0x00000000000079c5 */ /* 0x004fcc0000000000 */
[----:B------:R-:W-:Y:S03]  /*32560*/  HGMMA.64x256x8.F32.TF32 R116, gdesc[UR44], R116, gsb0 ;  /* 0x07e000002c7479f0 */ /* 0x000fe60008002874 */
[----:B------:R-:W-:Y:S02]  /*32570*/  WARPGROUP.DEPBAR.LE gsb0, 0x0 ;  /* 0x00008000000079c5 */ /* 0x000fe40000010000 */
[----:B------:R-:W-:-:S15]  /*32580*/  WARPGROUP.ARRIVE ;  /* 0x00000000000079c5 */ /* 0x000fde0000000000 */
[----:B------:R-:W-:-:S08]  /*32590*/  NOP ;  /* 0x0000000000007918 */ /* 0x000fd00000000000 */
        /* <DEDUP_REMOVED lines=26> */
[----:B------:R1:W-:Y:S04]  /*32740*/  STL.64 [R1+0x1c00], R116 ;  /* 0x001c007401007387 */ /* 0x0003e80000100a00 */
        /* <DEDUP_REMOVED lines=63> */
[----:B-1----:R-:W3:Y:S04]  /*32b40*/  LDL.LU.64 R116, [R1+0x1800] ;  /* 0x0018000001747983 */ /* 0x002ee80000300a00 */
[----:B--2---:R-:W2:Y:S04]  /*32b50*/  LDL.LU.64 R118, [R1+0x1808] ;  /* 0x0018080001767983 */ /* 0x004ea80000300a00 */
[----:B----4-:R-:W4:Y:S04]  /*32b60*/  LDL.LU.64 R120, [R1+0x1810] ;  /* 0x0018100001787983 */ /* 0x010f280000300a00 */
[----:B---3--:R-:W3:Y:S04]  /*32b70*/  LDL.LU.64 R122, [R1+0x1818] ;  /* 0x00181800017a7983 */ /* 0x008ee80000300a00 */
[----:B------:R-:W2:Y:S04]  /*32b80*/  LDL.LU.64 R124, [R1+0x1820] ;  /* 0x00182000017c7983 */ /* 0x000ea80000300a00 */
[----:B------:R-:W4:Y:S04]  /*32b90*/  LDL.LU.64 R126, [R1+0x1828] ;  /* 0x00182800017e7983 */ /* 0x000f280000300a00 */
[----:B------:R-:W3:Y:S04]  /*32ba0*/  LDL.LU.64 R128, [R1+0x1830] ;  /* 0x0018300001807983 */ /* 0x000ee80000300a00 */
        /* <DEDUP_REMOVED lines=11> */
[----:B----4-:R-:W-:Y:S04]  /*32c60*/  STL.64 [R1+0x3e50], R150 ;  /* 0x003e509601007387 */ /* 0x010fe80000100a00 */
[----:B--2---:R-:W-:Y:S04]  /*32c70*/  STL.64 [R1+0x3e48], R148 ;  /* 0x003e489401007387 */ /* 0x004fe80000100a00 */
[----:B---3--:R-:W-:Y:S04]  /*32c80*/  STL.64 [R1+0x3e40], R146 ;  /* 0x003e409201007387 */ /* 0x008fe80000100a00 */
        /* <DEDUP_REMOVED lines=125> */
[----:B------:R-:W-:Y:S01]  /*33460*/  UIADD3.64 UR22, UR10, 0xffe, URZ ;  /* 0x00000ffe0a167897 */ /* 0x000fe2000fffe03f */
[----:B------:R-:W-:Y:S01]  /*33470*/  UMOV UR20, UR44 ;  /* 0x0000002c00147c82 */ /* 0x000fe20008000000 */
[----:B------:R-:W-:Y:S01]  /*33480*/  UMOV UR21, UR45 ;  /* 0x0000002d00157c82 */ /* 0x000fe20008000000 */
[----:B------:R-:W-:Y:S01]  /*33490*/  UIADD3.64 UR50, UR10, 0x1004, URZ ;  /* 0x000010040a327897 */ /* 0x000fe2000fffe03f */
[----:B------:R-:W3:Y:S03]  /*334a0*/  LDL.LU.64 R152, [R1+0x1890] ;  /* 0x0018900001987983 */ /* 0x000ee60000300a00 */
[----:B------:R-:W-:Y:S01]  /*334b0*/  UMOV UR4, UR22 ;  /* 0x0000001600047c82 */ /* 0x000fe20008000000 */
[----:B------:R-:W-:Y:S01]  /*334c0*/  UMOV UR5, UR23 ;  /* 0x0000001700057c82 */ /* 0x000fe20008000000 */
[----:B------:R-:W-:Y:S01]  /*334d0*/  UMOV UR48, UR12 ;  /* 0x0000000c00307c82 */ /* 0x000fe20008000000 */
[----:B------:R-:W-:Y:S01]  /*334e0*/  UMOV UR49, UR13 ;  /* 0x0000000d00317c82 */ /* 0x000fe20008000000 */
[----:B------:R-:W-:Y:S01]  /*334f0*/  UIADD3.64 UR54, UR10, 0x17fe, URZ ;  /* 0x000017fe0a367897 */ /* 0x000fe2000fffe03f */
[----:B------:R-:W3:Y:S01]  /*33500*/  LDL.LU.64 R154, [R1+0x1898] ;  /* 0x00189800019a7983 */ /* 0x000ee20000300a00 */
[----:B------:R-:W-:Y:S01]  /*33510*/  UMOV UR52, UR36 ;  /* 0x0000002400347c82 */ /* 0x000fe20008000000 */
[----:B------:R-:W-:Y:S01]  /*33520*/  UMOV UR53, UR37 ;  /* 0x0000002500357c82 */ /* 0x000fe20008000000 */
[----:B------:R-:W-:Y:S01]  /*33530*/  UIADD3.64 UR58, UR10, 0x1800, URZ ;  /* 0x000018000a3a7897 */ /* 0x000fe2000fffe03f */
[----:B------:R-:W3:Y:S01]  /*33540*/  LDL.LU.64 R156, [R1+0x18a0] ;  /* 0x0018a000019c7983 */ /* 0x000ee20000300a00 */
[----:B------:R-:W-:Y:S01]  /*33550*/  UMOV UR56, UR32 ;  /* 0x0000002000387c82 */ /* 0x000fe20008000000 */
[----:B------:R-:W-:-:S02]  /*33560*/  UMOV UR57, UR33 ;  /* 0x0000002100397c82 */ /* 0x000fc40008000000 */
[----:B------:R-:W3:Y:S04]  /*33570*/  LDL.LU.64 R158, [R1+0x18a8] ;  /* 0x0018a800019e7983 */ /* 0x000ee80000300a00 */
        /* <DEDUP_REMOVED lines=41> */
[----:B------:R-:W3:Y:S01]  /*33810*/  LDL.LU.64 R242, [R1+0x19f8] ;  /* 0x0019f80001f27983 */ /* 0x000ee20000300a00 */
[----:B--2---:R-:W-:-:S06]  /*33820*/  WARPGROUP.ARRIVE ;  /* 0x00000000000079c5 */ /* 0x004fcc0000000000 */
[----:B------:R-:W-:Y:S01]  /*33830*/  HGMMA.64x256x8.F32.TF32 R24, gdesc[UR20], R24, gsb0 ;  /* 0x07e00000141879f0 */ /* 0x000fe20008002818 */
[----:B------:R-:W-:Y:S01]  /*33840*/  UIADD3.64 UR22, UR10, 0x1000, URZ ;  /* 0x000010000a167897 */ /* 0x000fe2000fffe03f */
[----:B------:R-:W-:Y:S01]  /*33850*/  UMOV UR20, UR8 ;  /* 0x0000000800147c82 */ /* 0x000fe20008000000 */
[----:B------:R-:W-:Y:S01]  /*33860*/  UMOV UR21, UR9 ;  /* 0x0000000900157c82 */ /* 0x000fe20008000000 */
[----:B------:R-:W-:Y:S02]  /*33870*/  WARPGROUP.DEPBAR.LE gsb0, 0x0 ;  /* 0x00008000000079c5 */ /* 0x000fe40000010000 */
[----:B------:R-:W-:-:S15]  /*33880*/  WARPGROUP.ARRIVE ;  /* 0x00000000000079c5 */ /* 0x000fde0000000000 */
[----:B------:R-:W-:-:S07]  /*33890*/  NOP ;  /* 0x0000000000007918 */ /* 0x000fce0000000000 */
[----:B------:R-:W-:Y:S01]  /*338a0*/  HGMMA.64x256x8.F32.TF32 R24, gdesc[UR20], R24, gsb0 ;  /* 0x07e00000141879f0 */ /* 0x000fe20008002818 */
[----:B------:R-:W-:Y:S01]  /*338b0*/  UIADD3.64 UR22, UR10, 0x1002, URZ ;  /* 0x000010020a167897 */ /* 0x000fe2000fffe03f */
[----:B------:R-:W-:Y:S01]  /*338c0*/  UMOV UR20, UR16 ;  /* 0x0000001000147c82 */ /* 0x000fe20008000000 */
[----:B------:R-:W-:Y:S01]  /*338d0*/  UMOV UR21, UR17 ;  /* 0x0000001100157c82 */ /* 0x000fe20008000000 */
[----:B------:R-:W-:Y:S02]  /*338e0*/  WARPGROUP.DEPBAR.LE gsb0, 0x0 ;  /* 0x00008000000079c5 */ /* 0x000fe40000010000 */
[----:B------:R-:W-:-:S15]  /*338f0*/  WARPGROUP.ARRIVE ;  /* 0x00000000000079c5 */ /* 0x000fde0000000000 */
[----:B------:R-:W-:-:S07]  /*33900*/  NOP ;  /* 0x0000000000007918 */ /* 0x000fce0000000000 */
        /* <DEDUP_REMOVED lines=8> */
[----:B------:R-:W-:Y:S01]  /*33990*/  HGMMA.64x256x8.F32.TF32 R24, gdesc[UR52], R24, gsb0 ;  /* 0x07e00000341879f0 */ /* 0x000fe20008002818 */
[----:B------:R-:W-:Y:S01]  /*339a0*/  UMOV UR44, UR22 ;  /* 0x00000016002c7c82 */ /* 0x000fe20008000000 */
[----:B------:R-:W-:Y:S01]  /*339b0*/  UMOV UR45, UR23 ;  /* 0x00000017002d7c82 */ /* 0x000fe20008000000 */
[----:B------:R-:W-:Y:S01]  /*339c0*/  UIADD3.64 UR22, UR10, 0x1802, URZ ;  /* 0x000018020a167897 */ /* 0x000fe2000fffe03f */
[----:B------:R-:W-:Y:S01]  /*339d0*/  UMOV UR20, UR28 ;  /* 0x0000001c00147c82 */ /* 0x000fe20008000000 */
[----:B------:R-:W-:Y:S01]  /*339e0*/  UMOV UR21, UR29 ;  /* 0x0000001d00157c82 */ /* 0x000fe20008000000 */
[----:B------:R-:W-:Y:S01]  /*339f0*/  UIADD3.64 UR40, UR8, 0x1fe, URZ ;  /* 0x000001fe08287897 */ /* 0x000fe2000fffe03f */
[----:B------:R-:W-:Y:S01]  /*33a00*/  UMOV UR42, UR46 ;  /* 0x0000002e002a7c82 */ /* 0x000fe20008000000 */
[----:B------:R-:W-:Y:S01]  /*33a10*/  UMOV UR43, UR47 ;  /* 0x0000002f002b7c82 */ /* 0x000fe20008000000 */
[----:B------:R-:W-:Y:S02]  /*33a20*/  UIADD3.64 UR16, UR8, 0x202, URZ ;  /* 0x0000020208107897 */ /* 0x000fe4000fffe03f */
[----:B------:R-:W-:-:S02]  /*33a30*/  UIADD3.64 UR12, UR8, 0x204, URZ ;  /* 0x00000204080c7897 */ /* 0x000fc4000fffe03f */
[----:B------:R-:W-:Y:S02]  /*33a40*/  UIADD3.64 UR36, UR8, 0x11fe, URZ ;  /* 0x000011fe08247897 */ /* 0x000fe4000fffe03f */
[----:B------:R-:W-:Y:S01]  /*33a50*/  UIADD3.64 UR32, UR8, 0x1200, URZ ;  /* 0x0000120008207897 */ /* 0x000fe2000fffe03f */
[----:B------:R-:W-:Y:S01]  /*33a60*/  ULDC UR53, c[0x0][0x230] ;  /* 0x00008c0000357ab9 */ /* 0x000fe20000000800 */
[----:B------:R-:W-:Y:S02]  /*33a70*/  WARPGROUP.DEPBAR.LE gsb0, 0x0 ;  /* 0x00008000000079c5 */ /* 0x000fe40000010000 */
[----:B------:R-:W-:-:S09]  /*33a80*/  WARPGROUP.ARRIVE ;  /* 0x00000000000079c5 */ /* 0x000fd20000000000 */
[----:B------:R-:W-:Y:S01]  /*33a90*/  HGMMA.64x256x8.F32.TF32 R24, gdesc[UR56], R24, gsb0 ;  /* 0x07e00000381879f0 */ /* 0x000fe20008002818 */
[----:B------:R-:W-:Y:S01]  /*33aa0*/  UMOV UR56, UR22 ;  /* 0x0000001600387c82 */ /* 0x000fe20008000000 */
[----:B------:R-:W-:Y:S01]  /*33ab0*/  UMOV UR57, UR23 ;  /* 0x0000001700397c82 */ /* 0x000fe20008000000 */
[----:B------:R-:W-:Y:S02]  /*33ac0*/  WARPGROUP.DEPBAR.LE gsb0, 0x0 ;  /* 0x00008000000079c5 */ /* 0x000fe40000010000 */
[----:B------:R-:W-:-:S15]  /*33ad0*/  WARPGROUP.ARRIVE ;  /* 0x00000000000079c5 */ /* 0x000fde0000000000 */
[----:B------:R-:W-:-:S08]  /*33ae0*/  NOP ;  /* 0x0000000000007918 */ /* 0x000fd00000000000 */
        /* <DEDUP_REMOVED lines=73> */
[----:B-1----:R-:W3:Y:S04]  /*33f80*/  LDL.LU.64 R150, [R1+0x3e50] ;  /* 0x003e500001967983 */ /* 0x002ee80000300a00 */
        /* <DEDUP_REMOVED lines=17> */
[----:B------:R-:W-:Y:S01]  /*340a0*/  UIADD3.64 UR20, UR8, 0x200, URZ ;  /* 0x0000020008147897 */ /* 0x000fe2000fffe03f */
[----:B------:R-:W-:Y:S01]  /*340b0*/  UMOV UR48, UR22 ;  /* 0x0000001600307c82 */ /* 0x000fe20008000000 */
[----:B------:R-:W-:Y:S01]  /*340c0*/  UMOV UR49, UR23 ;  /* 0x0000001700317c82 */ /* 0x000fe20008000000 */
[----:B------:R-:W-:Y:S01]  /*340d0*/  UMOV UR22, UR10 ;  /* 0x0000000a00167c82 */ /* 0x000fe20008000000 */
[----:B------:R-:W-:Y:S01]  /*340e0*/  UMOV UR23, UR11 ;  /* 0x0000000b00177c82 */ /* 0x000fe20008000000 */
[----:B------:R-:W-:Y:S01]  /*340f0*/  UIADD3.64 UR28, UR8, 0x1202, URZ ;  /* 0x00001202081c7897 */ /* 0x000fe2000fffe03f */
[----:B------:R-:W2:Y:S01]  /*34100*/  LDL.LU.64 R114, [R1+0x3dc0] ;  /* 0x003dc00001727983 */ /* 0x000ea20000300a00 */
[----:B------:R-:W-:-:S03]  /*34110*/  UIADD3.64 UR24, UR8, 0x1204, URZ ;  /* 0x0000120408187897 */ /* 0x000fc6000fffe03f */
[----:B------:R-:W4:Y:S04]  /*34120*/  LDL.LU.64 R112, [R1+0x3db8] ;  /* 0x003db80001707983 */ /* 0x000f280000300a00 */
        /* <DEDUP_REMOVED lines=43> */
[----:B------:R-:W4:Y:S01]  /*343e0*/  LDL.LU.64 R24, [R1+0x3c58] ;  /* 0x003c580001187983 */ /* 0x000f220000300a00 */
[----:B---3--:R-:W-:-:S06]  /*343f0*/  WARPGROUP.ARRIVE ;  /* 0x00000000000079c5 */ /* 0x008fcc0000000000 */
        /* <DEDUP_REMOVED lines=94> */
[----:B-1----:R-:W4:Y:S04]  /*349e0*/  LDL.LU.64 R116, [R1+0x1400] ;  /* 0x0014000001747983 */ /* 0x002f280000300a00 */
[----:B---3--:R-:W3:Y:S04]  /*349f0*/  LDL.LU.64 R118, [R1+0x1408] ;  /* 0x0014080001767983 */ /* 0x008ee80000300a00 */
[----:B--2---:R-:W2:Y:S04]  /*34a00*/  LDL.LU.64 R120, [R1+0x1410] ;  /* 0x0014100001787983 */ /* 0x004ea80000300a00 */
[----:B----4-:R-:W4:Y:S04]  /*34a10*/  LDL.LU.64 R122, [R1+0x1418] ;  /* 0x00141800017a7983 */ /* 0x010f280000300a00 */
        /* <DEDUP_REMOVED lines=14> */
[----:B--2---:R-:W-:Y:S04]  /*34b00*/  STL.64 [R1+0x3c50], R150 ;  /* 0x003c509601007387 */ /* 0x004fe80000100a00 */
[----:B---3--:R-:W-:Y:S04]  /*34b10*/  STL.64 [R1+0x3c48], R148 ;  /* 0x003c489401007387 */ /* 0x008fe80000100a00 */
[----:B----4-:R-:W-:Y:S04]  /*34b20*/  STL.64 [R1+0x3c40], R146 ;  /* 0x003c409201007387 */ /* 0x010fe80000100a00 */
        /* <DEDUP_REMOVED lines=125> */
[----:B------:R-:W-:Y:S01]  /*35300*/  UMOV UR42, UR4 ;  /* 0x00000004002a7c82 */ /* 0x000fe20008000000 */
[----:B------:R-:W-:Y:S01]  /*35310*/  UMOV UR43, UR5 ;  /* 0x00000005002b7c82 */ /* 0x000fe20008000000 */
[----:B------:R-:W-:Y:S01]  /*35320*/  UIADD3.64 UR22, UR10, 0x1000, URZ ;  /* 0x000010000a167897 */ /* 0x000fe2000fffe03f */
        /* <DEDUP_REMOVED lines=47> */
[----:B------:R-:W-:Y:S03]  /*35620*/  HGMMA.64x256x8.F32.TF32 R24, gdesc[UR40], R24, gsb0 ;  /* 0x07e00000281879f0 */ /* 0x000fe60008002818 */
[----:B------:R-:W-:Y:S02]  /*35630*/  WARPGROUP.DEPBAR.LE gsb0, 0x0 ;  /* 0x00008000000079c5 */ /* 0x000fe40000010000 */
[----:B------:R-:W-:-:S15]  /*35640*/  WARPGROUP.ARRIVE ;  /* 0x00000000000079c5 */ /* 0x000fde0000000000 */
[----:B------:R-:W-:-:S08]  /*35650*/  NOP ;  /* 0x0000000000007918 */ /* 0x000fd00000000000 */
[----:B------:R-:W-:Y:S01]  /*35660*/  HGMMA.64x256x8.F32.TF32 R24, gdesc[UR20], R24, gsb0 ;  /* 0x07e00000141879f0 */ /* 0x000fe20008002818 */
[----:B------:R-:W-:Y:S01]  /*35670*/  UMOV UR20, UR16 ;  /* 0x0000001000147c82 */ /* 0x000fe20008000000 */
[----:B------:R-:W-:Y:S01]  /*35680*/  UMOV UR21, UR17 ;  /* 0x0000001100157c82 */ /* 0x000fe20008000000 */
[----:B------:R-:W-:Y:S01]  /*35690*/  UMOV UR22, UR44 ;  /* 0x0000002c00167c82 */ /* 0x000fe20008000000 */
[----:B------:R-:W-:Y:S01]  /*356a0*/  UMOV UR23, UR45 ;  /* 0x0000002d00177c82 */ /* 0x000fe20008000000 */
[----:B------:R-:W-:Y:S02]  /*356b0*/  WARPGROUP.DEPBAR.LE gsb0, 0x0 ;  /* 0x00008000000079c5 */ /* 0x000fe40000010000 */
[----:B------:R-:W-:-:S15]  /*356c0*/  WARPGROUP.ARRIVE ;  /* 0x00000000000079c5 */ /* 0x000fde0000000000 */
[----:B------:R-:W-:-:S06]  /*356d0*/  NOP ;  /* 0x0000000000007918 */ /* 0x000fcc0000000000 */
        /* <DEDUP_REMOVED lines=127> */
[----:B------:R-:W-:Y:S01]  /*35ed0*/  UIADD3.64 UR20, UR8, 0x400, URZ ;  /* 0x0000040008147897 */ /* 0x000fe2000fffe03f */
[----:B------:R-:W2:Y:S01]  /*35ee0*/  LDL.LU.64 R114, [R1+0x3bc0] ;  /* 0x003bc00001727983 */ /* 0x000ea20000300a00 */
[----:B------:R-:W-:Y:S01]  /*35ef0*/  UMOV UR22, UR10 ;  /* 0x0000000a00167c82 */ /* 0x000fe20008000000 */
[----:B------:R-:W-:Y:S01]  /*35f00*/  UMOV UR23, UR11 ;  /* 0x0000000b00177c82 */ /* 0x000fe20008000000 */
[----:B------:R-:W-:Y:S01]  /*35f10*/  UIADD3.64 UR16, UR8, 0x402, URZ ;  /* 0x0000040208107897 */ /* 0x000fe2000fffe03f */
[----:B------:R-:W4:Y:S01]  /*35f20*/  LDL.LU.64 R112, [R1+0x3bb8] ;  /* 0x003bb80001707983 */ /* 0x000f220000300a00 */
[----:B------:R-:W-:-:S02]  /*35f30*/  UIADD3.64 UR12, UR8, 0x404, URZ ;  /* 0x00000404080c7897 */ /* 0x000fc4000fffe03f */
[----:B------:R-:W-:Y:S01]  /*35f40*/  UIADD3.64 UR36, UR8, 0x13fe, URZ ;  /* 0x000013fe08247897 */ /* 0x000fe2000fffe03f */
[----:B------:R-:W4:Y:S01]  /*35f50*/  LDL.LU.64 R110, [R1+0x3bb0] ;  /* 0x003bb000016e7983 */ /* 0x000f220000300a00 */
[----:B------:R-:W-:Y:S02]  /*35f60*/  UIADD3.64 UR32, UR8, 0x1400, URZ ;  /* 0x0000140008207897 */ /* 0x000fe4000fffe03f */
[----:B------:R-:W-:Y:S01]  /*35f70*/  UIADD3.64 UR28, UR8, 0x1402, URZ ;  /* 0x00001402081c7897 */ /* 0x000fe2000fffe03f */
[----:B------:R-:W4:Y:S01]  /*35f80*/  LDL.LU.64 R108, [R1+0x3ba8] ;  /* 0x003ba800016c7983 */ /* 0x000f220000300a00 */
        /* <DEDUP_REMOVED lines=2078> */
[----:B-1----:R-:W4:Y:S04]  /*3e170*/  LDL.LU.64 R116, [R1] ;  /* 0x0000000001747983 */ /* 0x002f280000300a00 */
        /* <DEDUP_REMOVED lines=195> */
[----:B------:R-:W-:-:S07]  /*3edb0*/  UIADD3.64 UR40, UR10, 0x1000, URZ ;  /* 0x000010000a287897 */ /* 0x000fce000fffe03f */
[----:B------:R-:W-:Y:S01]  /*3edc0*/  UMOV UR22, UR40 ;  /* 0x0000002800167c82 */ /* 0x000fe20008000000 */
[----:B------:R-:W-:Y:S01]  /*3edd0*/  UMOV UR23, UR41 ;  /* 0x0000002900177c82 */ /* 0x000fe20008000000 */
[----:B------:R-:W-:Y:S01]  /*3ede0*/  UIADD3.64 UR42, UR10, 0x1002, URZ ;  /* 0x000010020a2a7897 */ /* 0x000fe2000fffe03f */
[----:B------:R-:W-:Y:S02]  /*3edf0*/  WARPGROUP.DEPBAR.LE gsb0, 0x0 ;  /* 0x00008000000079c5 */ /* 0x000fe40000010000 */
[----:B------:R-:W-:-:S15]  /*3ee00*/  WARPGROUP.ARRIVE ;  /* 0x00000000000079c5 */ /* 0x000fde0000000000 */
        /* <DEDUP_REMOVED lines=132> */
[----:B------:R-:W-:-:S02]  /*3f650*/  UIADD3.64 UR44, UR8, 0xdfe, URZ ;  /* 0x00000dfe082c7897 */ /* 0x000fc4000fffe03f */
[----:B------:R-:W-:Y:S01]  /*3f660*/  UIADD3.64 UR20, UR8, 0xe00, URZ ;  /* 0x00000e0008147897 */ /* 0x000fe2000fffe03f */
[----:B------:R-:W2:Y:S01]  /*3f670*/  LDL.LU.64 R114, [R1+0x31c0] ;  /* 0x0031c00001727983 */ /* 0x000ea20000300a00 */
[----:B------:R-:W-:Y:S01]  /*3f680*/  UMOV UR22, UR10 ;  /* 0x0000000a00167c82 */ /* 0x000fe20008000000 */
[----:B------:R-:W-:Y:S01]  /*3f690*/  UMOV UR23, UR11 ;  /* 0x0000000b00177c82 */ /* 0x000fe20008000000 */
[----:B---3--:R-:W-:Y:S01]  /*3f6a0*/  WARPGROUP.ARRIVE ;  /* 0x00000000000079c5 */ /* 0x008fe20000000000 */
[----:B------:R-:W-:Y:S01]  /*3f6b0*/  UIADD3.64 UR16, UR8, 0xe02, URZ ;  /* 0x00000e0208107897 */ /* 0x000fe2000fffe03f */
[----:B------:R-:W2:Y:S04]  /*3f6c0*/  LDL.LU.64 R112, [R1+0x31b8] ;  /* 0x0031b80001707983 */ /* 0x000ea80000300a00 */
[----:B------:R-:W-:Y:S01]  /*3f6d0*/  HGMMA.64x256x8.F32.TF32 R116, gdesc[UR44], R116, gsb0 ;  /* 0x07e000002c7479f0 */ /* 0x000fe20008002874 */
[----:B------:R-:W-:Y:S01]  /*3f6e0*/  UIADD3.64 UR12, UR8, 0xe04, URZ ;  /* 0x00000e04080c7897 */ /* 0x000fe2000fffe03f */
[----:B------:R-:W2:Y:S01]  /*3f6f0*/  LDL.LU.64 R110, [R1+0x31b0] ;  /* 0x0031b000016e7983 */ /* 0x000ea20000300a00 */
[----:B------:R-:W-:-:S02]  /*3f700*/  UIADD3.64 UR36, UR8, 0x1dfe, URZ ;  /* 0x00001dfe08247897 */ /* 0x000fc4000fffe03f */
[----:B------:R-:W-:Y:S01]  /*3f710*/  UIADD3.64 UR32, UR8, 0x1e00, URZ ;  /* 0x00001e0008207897 */ /* 0x000fe2000fffe03f */
[----:B------:R-:W2:Y:S01]  /*3f720*/  LDL.LU.64 R108, [R1+0x31a8] ;  /* 0x0031a800016c7983 */ /* 0x000ea20000300a00 */
[----:B------:R-:W-:Y:S01]  /*3f730*/  UIADD3.64 UR28, UR8, 0x1e02, URZ ;  /* 0x00001e02081c7897 */ /* 0x000fe2000fffe03f */
[----:B------:R-:W-:Y:S02]  /*3f740*/  WARPGROUP.DEPBAR.LE gsb0, 0x0 ;  /* 0x00008000000079c5 */ /* 0x000fe40000010000 */
[----:B------:R-:W-:Y:S01]  /*3f750*/  WARPGROUP.ARRIVE ;  /* 0x00000000000079c5 */ /* 0x000fe20000000000 */
[----:B------:R-:W-:Y:S01]  /*3f760*/  UMOV UR10, UR26 ;  /* 0x0000001a000a7c82 */ /* 0x000fe20008000000 */
[----:B------:R-:W-:Y:S01]  /*3f770*/  UMOV UR11, UR27 ;  /* 0x0000001b000b7c82 */ /* 0x000fe20008000000 */
[----:B------:R-:W2:-:S15]  /*3f780*/  LDL.LU.64 R106, [R1+0x31a0] ;  /* 0x0031a000016a7983 */ /* 0x000e9e0000300a00 */
[----:B------:R-:W-:Y:S01]  /*3f790*/  HGMMA.64x256x8.F32.TF32 R116, gdesc[UR20], R116, gsb0 ;  /* 0x07e00000147479f0 */ /* 0x000fe20008002874 */
[----:B------:R-:W-:Y:S01]  /*3f7a0*/  UIADD3.64 UR8, UR8, 0x1e04, URZ ;  /* 0x00001e0408087897 */ /* 0x000fe2000fffe03f */
        /* <DEDUP_REMOVED lines=41> */
[----:B------:R-:W-:-:S02]  /*3fa40*/  WARPGROUP.DEPBAR.LE gsb0, 0x0 ;  /* 0x00008000000079c5 */ /* 0x000fc40000010000 */
[----:B------:R-:W-:-:S06]  /*3fa50*/  WARPGROUP.ARRIVE ;  /* 0x00000000000079c5 */ /* 0x000fcc0000000000 */
        /* <DEDUP_REMOVED lines=22> */
[----:B------:R-:W-:Y:S04]  /*3fbc0*/  STL.64 [R1], R116 ;  /* 0x0000007401007387 */ /* 0x000fe80000100a00 */
        /* <DEDUP_REMOVED lines=64> */
[----:B------:R-:W4:Y:S04]  /*3ffd0*/  LDL.LU.64 R240, [R1+0x3048] ;  /* 0x0030480001f07983 */ /* 0x000f280000300a00 */
[----:B------:R-:W3:Y:S04]  /*3ffe0*/  LDL.LU.64 R238, [R1+0x3040] ;  /* 0x0030400001ee7983 */ /* 0x000ee80000300a00 */
[----:B------:R-:W3:Y:S04]  /*3fff0*/  LDL.LU.64 R236, [R1+0x3038] ;  /* 0x0030380001ec7983 */ /* 0x000ee80000300a00 */
[----:B------:R-:W3:Y:S04]  /*40000*/  LDL.LU.64 R234, [R1+0x3030] ;  /* 0x0030300001ea7983 */ /* 0x000ee80000300a00 */
        /* <DEDUP_REMOVED lines=69> */
[----:B------:R-:W3:Y:S01]  /*40460*/  LDL R12, [R1+0x2c4c] ;  /* 0x002c4c00010c7983 */ /* 0x000ee20000100800 */
[----:B------:R-:W-:-:S03]  /*40470*/  R2UR UR52, R7 ;  /* 0x00000000073472ca */ /* 0x000fc600000e0000 */
[----:B------:R-:W4:Y:S01]  /*40480*/  LDL.LU R10, [R1+0x245c] ;  /* 0x00245c00010a7983 */ /* 0x000f220000300800 */
[----:B------:R-:W-:-:S03]  /*40490*/  UMOV UR34, UR58 ;  /* 0x0000003a00227c82 */ /* 0x000fc60008000000 */
[----:B------:R-:W3:Y:S01]  /*404a0*/  LDL.LU R7, [R1+0x2464] ;  /* 0x0024640001077983 */ /* 0x000ee20000300800 */
[----:B------:R-:W-:Y:S01]  /*404b0*/  UMOV UR35, UR59 ;  /* 0x0000003b00237c82 */ /* 0x000fe20008000000 */
[----:B------:R-:W-:Y:S01]  /*404c0*/  UMOV UR30, UR56 ;  /* 0x00000038001e7c82 */ /* 0x000fe20008000000 */
[----:B------:R-:W-:Y:S01]  /*404d0*/  UMOV UR31, UR57 ;  /* 0x00000039001f7c82 */ /* 0x000fe20008000000 */
[----:B------:R-:W4:Y:S04]  /*404e0*/  LDL.LU R247, [R1+0x2454] ;  /* 0x0024540001f77983 */ /* 0x000f280000300800 */
[----:B------:R-:W4:Y:S04]  /*404f0*/  LDL.LU R11, [R1+0x2460] ;  /* 0x00246000010b7983 */ /* 0x000f280000300800 */
[----:B------:R-:W4:Y:S04]  /*40500*/  LDL.LU R246, [R1+0x244c] ;  /* 0x00244c0001f67983 */ /* 0x000f280000300800 */
[----:B------:R-:W4:Y:S01]  /*40510*/  LDL.LU R14, [R1+0x2458] ;  /* 0x00245800010e7983 */ /* 0x000f220000300800 */
        /* <DEDUP_REMOVED lines=22> */
[----:B---3--:R-:W-:-:S05]  /*40680*/  IADD3 R7, P1, R7, R2, RZ ;  /* 0x0000000207077210 */ /* 0x008fca0007f3e0ff */
[----:B----4-:R-:W-:Y:S01]  /*40690*/  IMAD.X R10, R10, 0x1, R0, P1 ;  /* 0x000000010a0a7824 */ /* 0x010fe200008e0600 */
[----:B------:R1:W-:Y:S04]  /*406a0*/  STL [R1+0x2464], R7 ;  /* 0x0024640701007387 */ /* 0x0003e80000100800 */
[----:B------:R2:W-:Y:S04]  /*406b0*/  STL [R1+0x245c], R10 ;  /* 0x00245c0a01007387 */ /* 0x0005e80000100800 */
[----:B------:R-:W3:Y:S01]  /*406c0*/  LDL.LU R13, [R1+0x2450] ;  /* 0x00245000010d7983 */ /* 0x000ee20000300800 */
[----:B------:R-:W-:Y:S01]  /*406d0*/  UMOV UR12, UR8 ;  /* 0x00000008000c7c82 */ /* 0x000fe20008000000 */
[----:B------:R-:W-:Y:S01]  /*406e0*/  UMOV UR13, UR9 ;  /* 0x00000009000d7c82 */ /* 0x000fe20008000000 */
[----:B------:R-:W-:Y:S01]  /*406f0*/  UMOV UR14, UR48 ;  /* 0x00000030000e7c82 */ /* 0x000fe20008000000 */
[----:B------:R-:W-:Y:S01]  /*40700*/  UMOV UR15, UR49 ;  /* 0x00000031000f7c82 */ /* 0x000fe20008000000 */
[----:B------:R-:W-:-:S02]  /*40710*/  WARPGROUP.DEPBAR.LE gsb0, 0x0 ;  /* 0x00008000000079c5 */ /* 0x000fc40000010000 */
[----:B------:R-:W-:-:S06]  /*40720*/  WARPGROUP.ARRIVE ;  /* 0x00000000000079c5 */ /* 0x000fcc0000000000 */
[----:B------:R-:W-:Y:S01]  /*40730*/  HGMMA.64x256x8.F32.TF32 R24, gdesc[UR28], R24, gsb0 ;  /* 0x07e000001c1879f0 */ /* 0x000fe20008002818 */
[----:B------:R-:W-:-:S04]  /*40740*/  UIADD3 UR10, UR60, 0x1, URZ ;  /* 0x000000013c0a7890 */ /* 0x000fc8000fffe03f */
[----:B------:R-:W-:-:S04]  /*40750*/  UIMAD UR16, UR10, -0x40, UR53 ;  /* 0xffffffc00a1078a4 */ /* 0x000fc8000f8e0235 */
[----:B------:R-:W-:Y:S02]  /*40760*/  UISETP.GT.AND UP1, UPT, UR16, URZ, UPT ;  /* 0x0000003f1000728c */ /* 0x000fe4000bf24270 */
[----:B------:R-:W-:Y:S02]  /*40770*/  UIADD3 UR6, UR6, 0x1, URZ ;  /* 0x0000000106067890 */ /* 0x000fe4000fffe03f */
[----:B------:R-:W-:Y:S02]  /*40780*/  UISETP.GE.AND UP0, UPT, UR60, UR52, UPT ;  /* 0x000000343c00728c */ /* 0x000fe4000bf06270 */
[----:B------:R-:W-:Y:S02]  /*40790*/  USEL UR11, URZ, 0x4, !UP1 ;  /* 0x000000043f0b7887 */ /* 0x000fe4000c800000 */
[----:B------:R-:W-:Y:S02]  /*407a0*/  UISETP.GT.AND UP1, UPT, UR6, 0x1, UPT ;  /* 0x000000010600788c */ /* 0x000fe4000bf24270 */
[----:B------:R-:W-:-:S02]  /*407b0*/  USEL UR11, UR11, URZ, !UP0 ;  /* 0x0000003f0b0b7287 */ /* 0x000fc4000c000000 */
[----:B------:R-:W-:Y:S01]  /*407c0*/  USEL UR6, UR6, URZ, !UP1 ;  /* 0x0000003f06067287 */ /* 0x000fe2000c800000 */
[----:B------:R-:W-:Y:S02]  /*407d0*/  R2UR UR5, R6 ;  /* 0x00000000060572ca */ /* 0x000fe400000e0000 */
[----:B------:R-:W-:Y:S02]  /*407e0*/  R2UR UR4, R5 ;  /* 0x00000000050472ca */ /* 0x000fe400000e0000 */
[----:B------:R-:W-:Y:S01]  /*407f0*/  ISETP.NE.U32.AND P0, PT, RZ, UR11, PT ;  /* 0x0000000bff007c0c */ /* 0x000fe2000bf05070 */
[----:B------:R-:W-:Y:S01]  /*40800*/  ULEA UR11, UR6, UR61, 0x11 ;  /* 0x0000003d060b7291 */ /* 0x000fe2000f8e883f */
[-C--:B------:R-:W-:Y:S01]  /*40810*/  IADD3 R11, P1, R11, R2.reuse, RZ ;  /* 0x000000020b0b7210 */ /* 0x080fe20007f3e0ff */
[----:B------:R-:W-:Y:S01]  /*40820*/  STL [R1+0x2e40], R18 ;  /* 0x002e401201007387 */ /* 0x000fe20000100800 */
[----:B------:R-:W-:Y:S01]  /*40830*/  IMAD.MOV.U32 R6, RZ, RZ, R7 ;  /* 0x000000ffff067224 */ /* 0x000fe200078e0007 */
[----:B------:R-:W-:Y:S01]  /*40840*/  IADD3 R14, P2, R14, R2, RZ ;  /* 0x000000020e0e7210 */ /* 0x000fe20007f5e0ff */
[----:B-1----:R-:W-:-:S02]  /*40850*/  IMAD.MOV.U32 R7, RZ, RZ, R10 ;  /* 0x000000ffff077224 */ /* 0x002fc400078e000a */
[----:B------:R-:W-:Y:S02]  /*40860*/  VIADD R5, R18, UR11 ;  /* 0x0000000b12057c36 */ /* 0x000fe40008000000 */
[--C-:B------:R-:W-:Y:S01]  /*40870*/  IMAD.X R247, R247, 0x1, R0.reuse, P1 ;  /* 0x00000001f7f77824 */ /* 0x100fe200008e0600 */
[----:B------:R-:W-:Y:S01]  /*40880*/  R2UR UR9, R12 ;  /* 0x000000000c0972ca */ /* 0x000fe200000e0000 */
[----:B------:R-:W-:Y:S01]  /*40890*/  IMAD.X R246, R246, 0x1, R0, P2 ;  /* 0x00000001f6f67824 */ /* 0x000fe200010e0600 */
[----:B------:R-:W-:Y:S02]  /*408a0*/  WARPGROUP.DEPBAR.LE gsb0, 0x0 ;  /* 0x00008000000079c5 */ /* 0x000fe40000010000 */
[----:B------:R-:W-:-:S06]  /*408b0*/  WARPGROUP.ARRIVE ;  /* 0x00000000000079c5 */ /* 0x000fcc0000000000 */
[----:B------:R-:W-:Y:S01]  /*408c0*/  HGMMA.64x256x8.F32.TF32 R24, gdesc[UR12], R24, gsb0 ;  /* 0x07e000000c1879f0 */ /* 0x000fe20008002818 */
[----:B---3--:R-:W-:Y:S02]  /*408d0*/  IADD3 R13, P1, R13, R2, RZ ;  /* 0x000000020d0d7210 */ /* 0x008fe40007f3e0ff */
[----:B------:R-:W-:Y:S02]  /*408e0*/  WARPGROUP.DEPBAR.LE gsb0, 0x0 ;  /* 0x00008000000079c5 */ /* 0x000fe40000010000 */
[----:B------:R-:W-:Y:S06]  /*408f0*/  BAR.SYNC.DEFER_BLOCKING 0x0 ;  /* 0x0000000000007b1d */ /* 0x000fec0000010000 */
[----:B------:R-:W-:Y:S04]  /*40900*/  STL [R1+0x2e48], R150 ;  /* 0x002e489601007387 */ /* 0x000fe80000100800 */
[----:B------:R-:W-:Y:S04]  /*40910*/  STL [R1+0x2e44], R151 ;  /* 0x002e449701007387 */ /* 0x000fe80000100800 */
[----:B--2---:R-:W2:Y:S04]  /*40920*/  LDL.LU R10, [R1+0x246c] ;  /* 0x00246c00010a7983 */ /* 0x004ea80000300800 */
[----:B------:R-:W3:Y:S04]  /*40930*/  LDL.LU R12, [R1+0x2474] ;  /* 0x00247400010c7983 */ /* 0x000ee80000300800 */
[----:B------:R1:W-:Y:S04]  /*40940*/  STL [R1+0x2460], R11 ;  /* 0x0024600b01007387 */ /* 0x0003e80000100800 */
[----:B------:R-:W-:Y:S01]  /*40950*/  @!PT LDS RZ, [RZ] ;  /* 0x00000000fffff984 */ /* 0x000fe20000000800 */
[----:B------:R-:W-:Y:S01]  /*40960*/  @!PT LDS RZ, [RZ] ;  /* 0x00000000fffff984 */ /* 0x000fe20000000800 */
[----:B------:R-:W-:Y:S01]  /*40970*/  @!PT LDS RZ, [RZ] ;  /* 0x00000000fffff984 */ /* 0x000fe20000000800 */
[----:B------:R4:W-:Y:S04]  /*40980*/  LDGSTS.E [R5], desc[UR4][R6.64], P0 ;  /* 0x0000000006057fae */ /* 0x0009e80008121844 */
[----:B------:R-:W-:Y:S04]  /*40990*/  STL [R1+0x2454], R247 ;  /* 0x002454f701007387 */ /* 0x000fe80000100800 */
[----:B------:R1:W-:Y:S01]  /*409a0*/  STL [R1+0x2458], R14 ;  /* 0x0024580e01007387 */ /* 0x0003e20000100800 */
[----:B----4-:R-:W-:-:S03]  /*409b0*/  IMAD.MOV.U32 R6, RZ, RZ, R11 ;  /* 0x000000ffff067224 */ /* 0x010fc600078e000b */
[----:B-1----:R-:W4:Y:S04]  /*409c0*/  LDL.LU R11, [R1+0x2468] ;  /* 0x00246800010b7983 */ /* 0x002f280000300800 */
[----:B------:R-:W-:Y:S04]  /*409d0*/  STL [R1+0x244c], R246 ;  /* 0x00244cf601007387 */ /* 0x000fe80000100800 */
[----:B------:R-:W4:Y:S01]  /*409e0*/  LDL.LU R18, [R1+0x2470] ;  /* 0x0024700001127983 */ /* 0x000f220000300800 */
[----:B------:R-:W-:-:S05]  /*409f0*/  IMAD.MOV.U32 R7, RZ, RZ, R247 ;  /* 0x000000ffff077224 */ /* 0x000fca00078e00f7 */
[----:B------:R1:W-:Y:S04]  /*40a00*/  LDGSTS.E [R5+0x4000], desc[UR4][R6.64], P0 ;  /* 0x0400000006057fae */ /* 0x0003e80008121844 */
[----:B------:R1:W-:Y:S02]  /*40a10*/  STL [R1+0x2450], R13 ;  /* 0x0024500d01007387 */ /* 0x0003e40000100800 */
[----:B-1----:R-:W-:Y:S02]  /*40a20*/  IMAD.MOV.U32 R6, RZ, RZ, R14 ;  /* 0x000000ffff067224 */ /* 0x002fe400078e000e */
[----:B------:R-:W-:Y:S01]  /*40a30*/  IMAD.MOV.U32 R7, RZ, RZ, R246 ;  /* 0x000000ffff077224 */ /* 0x000fe200078e00f6 */
[----:B------:R-:W4:Y:S04]  /*40a40*/  LDL.LU R14, [R1+0x2478] ;  /* 0x00247800010e7983 */ /* 0x000f280000300800 */
[----:B------:R1:W-:Y:S02]  /*40a50*/  LDGSTS.E [R5+0x8000], desc[UR4][R6.64], P0 ;  /* 0x0800000006057fae */ /* 0x0003e40008121844 */
[----:B-1----:R-:W-:-:S02]  /*40a60*/  IMAD.MOV.U32 R6, RZ, RZ, R13 ;  /* 0x000000ffff067224 */ /* 0x002fc400078e000d */
[----:B------:R-:W4:Y:S01]  /*40a70*/  LDL.LU R13, [R1+0x247c] ;  /* 0x00247c00010d7983 */ /* 0x000f220000300800 */
[----:B------:R-:W-:Y:S01]  /*40a80*/  UISETP.GT.AND UP1, UPT, UR16, 0x1, UPT ;  /* 0x000000011000788c */ /* 0x000fe2000bf24270 */
[----:B------:R-:W-:-:S03]  /*40a90*/  IMAD.X R8, R8, 0x1, R0, P1 ;  /* 0x0000000108087824 */ /* 0x000fc600008e0600 */
[----:B------:R-:W-:Y:S01]  /*40aa0*/  USEL UR8, URZ, 0x4, !UP1 ;  /* 0x000000043f087887 */ /* 0x000fe2000c800000 */
[----:B------:R-:W-:-:S03]  /*40ab0*/  IMAD.MOV.U32 R7, RZ, RZ, R8 ;  /* 0x000000ffff077224 */ /* 0x000fc600078e0008 */
[----:B------:R-:W-:Y:S02]  /*40ac0*/  USEL UR8, UR8, URZ, !UP0 ;  /* 0x0000003f08087287 */ /* 0x000fe4000c000000 */
[----:B------:R1:W-:Y:S04]  /*40ad0*/  LDGSTS.E [R5+0xc000], desc[UR4][R6.64], P0 ;  /* 0x0c00000006057fae */ /* 0x0003e80008121844 */
[----:B------:R-:W-:Y:S02]  /*40ae0*/  ISETP.NE.U32.AND P0, PT, RZ, UR8, PT ;  /* 0x00000008ff007c0c */ /* 0x000fe4000bf05070 */
[-C--:B--2---:R-:W-:Y:S02]  /*40af0*/  IADD3 R10, P1, R10, R2.reuse, RZ ;  /* 0x000000020a0a7210 */ /* 0x084fe40007f3e0ff */
[----:B---3--:R-:W-:-:S03]  /*40b00*/  IADD3 R12, P2, R12, R2, RZ ;  /* 0x000000020c0c7210 */ /* 0x008fc60007f5e0ff */
[----:B------:R-:W-:Y:S01]  /*40b10*/  STL [R1+0x246c], R10 ;  /* 0x00246c0a01007387 */ /* 0x000fe20000100800 */
[----:B-1----:R-:W-:Y:S02]  /*40b20*/  IMAD.MOV.U32 R6, RZ, RZ, R10 ;  /* 0x000000ffff067224 */ /* 0x002fe400078e000a */
[----:B----4-:R-:W-:-:S04]  /*40b30*/  IMAD.X R11, R11, 0x1, R0, P1 ;  /* 0x000000010b0b7824 */ /* 0x010fc800008e0600 */
[----:B------:R-:W-:Y:S01]  /*40b40*/  IMAD.MOV.U32 R7, RZ, RZ, R11 ;  /* 0x000000ffff077224 */ /* 0x000fe200078e000b */
[----:B------:R1:W-:Y:S01]  /*40b50*/  STL [R1+0x2468], R11 ;  /* 0x0024680b01007387 */ /* 0x0003e20000100800 */
[----:B------:R-:W-:-:S03]  /*40b60*/  IMAD.X R18, R18, 0x1, R0, P2 ;  /* 0x0000000112127824 */ /* 0x000fc600010e0600 */
[----:B------:R-:W-:Y:S04]  /*40b70*/  STL [R1+0x2474], R12 ;  /* 0x0024740c01007387 */ /* 0x000fe80000100800 */
[----:B------:R2:W-:Y:S04]  /*40b80*/  LDGSTS.E [R5+0x4], desc[UR4][R6.64], P0 ;  /* 0x0000400006057fae */ /* 0x0005e80008121844 */
[----:B-1----:R-:W3:Y:S04]  /*40b90*/  LDL.LU R11, [R1+0x2484] ;  /* 0x00248400010b7983 */ /* 0x002ee80000300800 */
[----:B------:R1:W-:Y:S04]  /*40ba0*/  STL [R1+0x2470], R18 ;  /* 0x0024701201007387 */ /* 0x0003e80000100800 */
[----:B------:R-:W4:Y:S01]  /*40bb0*/  LDL.LU R10, [R1+0x248c] ;  /* 0x00248c00010a7983 */ /* 0x000f220000300800 */
[----:B--2---:R-:W-:-:S03]  /*40bc0*/  IMAD.MOV.U32 R7, RZ, RZ, R18 ;  /* 0x000000ffff077224 */ /* 0x004fc600078e0012 */
[----:B-1----:R-:W2:Y:S01]  /*40bd0*/  LDL.LU R18, [R1+0x2480] ;  /* 0x0024800001127983 */ /* 0x002ea20000300800 */
[----:B------:R-:W-:-:S03]  /*40be0*/  IMAD.MOV.U32 R6, RZ, RZ, R12 ;  /* 0x000000ffff067224 */ /* 0x000fc600078e000c */
[----:B------:R-:W2:Y:S04]  /*40bf0*/  LDL.LU R12, [R1+0x2488] ;  /* 0x00248800010c7983 */ /* 0x000ea80000300800 */
[----:B------:R1:W-:Y:S01]  /*40c00*/  LDGSTS.E [R5+0x4004], desc[UR4][R6.64], P0 ;  /* 0x0400400006057fae */ /* 0x0003e20008121844 */
[----:B------:R-:W-:-:S05]  /*40c10*/  IADD3 R13, P1, R13, R2, RZ ;  /* 0x000000020d0d7210 */ /* 0x000fca0007f3e0ff */
[----:B------:R-:W-:Y:S01]  /*40c20*/  IMAD.X R14, R14, 0x1, R0, P1 ;  /* 0x000000010e0e7824 */ /* 0x000fe200008e0600 */
[----:B------:R-:W-:Y:S01]  /*40c30*/  STL [R1+0x247c], R13 ;  /* 0x00247c0d01007387 */ /* 0x000fe20000100800 */
[----:B-1----:R-:W-:Y:S02]  /*40c40*/  IMAD.MOV.U32 R6, RZ, RZ, R13 ;  /* 0x000000ffff067224 */ /* 0x002fe400078e000d */
[----:B------:R-:W-:Y:S01]  /*40c50*/  IMAD.MOV.U32 R7, RZ, RZ, R14 ;  /* 0x000000ffff077224 */ /* 0x000fe200078e000e */
[----:B------:R1:W-:Y:S04]  /*40c60*/  STL [R1+0x2478], R14 ;  /* 0x0024780e01007387 */ /* 0x0003e80000100800 */
[----:B------:R2:W-:Y:S04]  /*40c70*/  LDGSTS.E [R5+0x8004], desc[UR4][R6.64], P0 ;  /* 0x0800400006057fae */ /* 0x0005e80008121844 */
[----:B-1----:R-:W2:Y:S04]  /*40c80*/  LDL.LU R14, [R1+0x2490] ;  /* 0x00249000010e7983 */ /* 0x002ea80000300800 */
[----:B------:R-:W2:Y:S04]  /*40c90*/  LDL.LU R13, [R1+0x2494] ;  /* 0x00249400010d7983 */ /* 0x000ea80000300800 */
[----:B------:R-:W2:Y:S04]  /*40ca0*/  LDL.LU R151, [R1+0x2498] ;  /* 0x0024980001977983 */ /* 0x000ea80000300800 */
[----:B------:R-:W2:Y:S01]  /*40cb0*/  LDL.LU R150, [R1+0x249c] ;  /* 0x00249c0001967983 */ /* 0x000ea20000300800 */
[----:B------:R-:W-:-:S04]  /*40cc0*/  UISETP.GT.AND UP1, UPT, UR16, 0x2, UPT ;  /* 0x000000021000788c */ /* 0x000fc8000bf24270 */
[----:B------:R-:W-:-:S04]  /*40cd0*/  USEL UR8, URZ, 0x4, !UP1 ;  /* 0x000000043f087887 */ /* 0x000fc8000c800000 */
[----:B------:R-:W-:-:S06]  /*40ce0*/  USEL UR8, UR8, URZ, !UP0 ;  /* 0x0000003f08087287 */ /* 0x000fcc000c000000 */
[----:B------:R-:W-:Y:S02]  /*40cf0*/  ISETP.NE.U32.AND P1, PT, RZ, UR8, PT ;  /* 0x00000008ff007c0c */ /* 0x000fe4000bf25070 */
[----:B---3--:R-:W-:-:S05]  /*40d00*/  IADD3 R11, P2, R11, R2, RZ ;  /* 0x000000020b0b7210 */ /* 0x008fca0007f5e0ff */
[----:B------:R1:W-:Y:S01]  /*40d10*/  STL [R1+0x2484], R11 ;  /* 0x0024840b01007387 */ /* 0x0003e20000100800 */
[----:B----4-:R-:W-:Y:S01]  /*40d20*/  IADD3 R10, P3, R10, R2, RZ ;  /* 0x000000020a0a7210 */ /* 0x010fe20007f7e0ff */
[--C-:B--2---:R-:W-:Y:S02]  /*40d30*/  IMAD.X R18, R18, 0x1, R0.reuse, P2 ;  /* 0x0000000112127824 */ /* 0x104fe400010e0600 */
[----:B------:R-:W-:Y:S02]  /*40d40*/  IMAD.MOV.U32 R6, RZ, RZ, R11 ;  /* 0x000000ffff067224 */ /* 0x000fe400078e000b */
[----:B------:R-:W-:Y:S01]  /*40d50*/  IMAD.X R12, R12, 0x1, R0, P3 ;  /* 0x000000010c0c7824 */ /* 0x000fe200018e0600 */
[----:B------:R2:W-:Y:S04]  /*40d60*/  STL [R1+0x2480], R18 ;  /* 0x0024801201007387 */ /* 0x0005e80000100800 */
[----:B------:R3:W-:Y:S04]  /*40d70*/  STL [R1+0x248c], R10 ;  /* 0x00248c0a01007387 */ /* 0x0007e80000100800 */
[----:B-1----:R-:W4:Y:S01]  /*40d80*/  LDL.LU R11, [R1+0x24a4] ;  /* 0x0024a400010b7983 */ /* 0x002f220000300800 */
[----:B------:R-:W-:-:S03]  /*40d90*/  IMAD.MOV.U32 R7, RZ, RZ, R18 ;  /* 0x000000ffff077224 */ /* 0x000fc600078e0012 */
[----:B------:R1:W-:Y:S04]  /*40da0*/  STL [R1+0x2488], R12 ;  /* 0x0024880c01007387 */ /* 0x0003e80000100800 */
[----:B--2---:R-:W2:Y:S04]  /*40db0*/  LDL.LU R18, [R1+0x24a0] ;  /* 0x0024a00001127983 */ /* 0x004ea80000300800 */
[----:B------:R3:W-:Y:S01]  /*40dc0*/  LDGSTS.E [R5+0xc004], desc[UR4][R6.64], P0 ;  /* 0x0c00400006057fae */ /* 0x0007e20008121844 */
[----:B------:R-:W-:Y:S01]  /*40dd0*/  IADD3 R13, P0, R13, R2, RZ ;  /* 0x000000020d0d7210 */ /* 0x000fe20007f1e0ff */
[----:B---3--:R-:W-:-:S02]  /*40de0*/  IMAD.MOV.U32 R6, RZ, RZ, R10 ;  /* 0x000000ffff067224 */ /* 0x008fc400078e000a */
[----:B------:R-:W-:Y:S01]  /*40df0*/  IMAD.MOV.U32 R7, RZ, RZ, R12 ;  /* 0x000000ffff077224 */ /* 0x000fe200078e000c */
[----:B------:R-:W3:Y:S01]  /*40e00*/  LDL.LU R10, [R1+0x24ac] ;  /* 0x0024ac00010a7983 */ /* 0x000ee20000300800 */
[--C-:B------:R-:W-:Y:S01]  /*40e10*/  IMAD.X R14, R14, 0x1, R0.reuse, P0 ;  /* 0x000000010e0e7824 */ /* 0x100fe200000e0600 */
[----:B------:R-:W-:Y:S02]  /*40e20*/  IADD3 R150, P2, R150, R2, RZ ;  /* 0x0000000296967210 */ /* 0x000fe40007f5e0ff */
[----:B-1----:R-:W3:Y:S04]  /*40e30*/  LDL.LU R12, [R1+0x24b4] ;  /* 0x0024b400010c7983 */ /* 0x002ee80000300800 */
[----:B------:R1:W-:Y:S01]  /*40e40*/  STL [R1+0x2494], R13 ;  /* 0x0024940d01007387 */ /* 0x0003e20000100800 */
[----:B------:R-:W-:-:S03]  /*40e50*/  IMAD.X R151, R151, 0x1, R0, P2 ;  /* 0x0000000197977824 */ /* 0x000fc600010e0600 */
[----:B------:R1:W-:Y:S04]  /*40e60*/  LDGSTS.E [R5+0x8], desc[UR4][R6.64], P1 ;  /* 0x0000800006057fae */ /* 0x0003e80008921844 */
[----:B------:R1:W-:Y:S04]  /*40e70*/  STL [R1+0x2490], R14 ;  /* 0x0024900e01007387 */ /* 0x0003e80000100800 */
[----:B------:R-:W-:Y:S01]  /*40e80*/  STL [R1+0x249c], R150 ;  /* 0x00249c9601007387 */ /* 0x000fe20000100800 */
[----:B-1----:R-:W-:-:S03]  /*40e90*/  IMAD.MOV.U32 R6, RZ, RZ, R13 ;  /* 0x000000ffff067224 */ /* 0x002fc600078e000d */
[----:B------:R-:W3:Y:S01]  /*40ea0*/  LDL.LU R13, [R1+0x24a8] ;  /* 0x0024a800010d7983 */ /* 0x000ee20000300800 */
[----:B------:R-:W-:-:S03]  /*40eb0*/  IMAD.MOV.U32 R7, RZ, RZ, R14 ;  /* 0x000000ffff077224 */ /* 0x000fc600078e000e */
[----:B------:R-:W-:Y:S04]  /*40ec0*/  STL [R1+0x2498], R151 ;  /* 0x0024989701007387 */ /* 0x000fe80000100800 */
[----:B------:R-:W3:Y:S04]  /*40ed0*/  LDL.LU R14, [R1+0x24b0] ;  /* 0x0024b000010e7983 */ /* 0x000ee80000300800 */
[----:B------:R1:W-:Y:S02]  /*40ee0*/  LDGSTS.E [R5+0x4008], desc[UR4][R6.64], P1 ;  /* 0x0400800006057fae */ /* 0x0003e40008921844 */
[----:B-1----:R-:W-:-:S02]  /*40ef0*/  IMAD.MOV.U32 R6, RZ, RZ, R150 ;  /* 0x000000ffff067224 */ /* 0x002fc400078e0096 */
[----:B------:R-:W-:-:S05]  /*40f00*/  IMAD.MOV.U32 R7, RZ, RZ, R151 ;  /* 0x000000ffff077224 */ /* 0x000fca00078e0097 */
[----:B------:R1:W-:Y:S01]  /*40f10*/  LDGSTS.E [R5+0x8008], desc[UR4][R6.64], P1 ;  /* 0x0800800006057fae */ /* 0x0003e20008921844 */
[----:B------:R-:W-:-:S04]  /*40f20*/  UISETP.GT.AND UP1, UPT, UR16, 0x3, UPT ;  /* 0x000000031000788c */ /* 0x000fc8000bf24270 */
[----:B------:R-:W-:-:S04]  /*40f30*/  USEL UR8, URZ, 0x4, !UP1 ;  /* 0x000000043f087887 */ /* 0x000fc8000c800000 */
[----:B------:R-:W-:Y:S01]  /*40f40*/  USEL UR8, UR8, URZ, !UP0 ;  /* 0x0000003f08087287 */ /* 0x000fe2000c000000 */
[----:B----4-:R-:W-:-:S05]  /*40f50*/  IADD3 R11, P0, R11, R2, RZ ;  /* 0x000000020b0b7210 */ /* 0x010fca0007f1e0ff */
[----:B--2---:R-:W-:Y:S01]  /*40f60*/  IMAD.X R18, R18, 0x1, R0, P0 ;  /* 0x0000000112127824 */ /* 0x004fe200000e0600 */
[----:B------:R-:W-:Y:S01]  /*40f70*/  STL [R1+0x24a4], R11 ;  /* 0x0024a40b01007387 */ /* 0x000fe20000100800 */
[----:B-1----:R-:W-:Y:S02]  /*40f80*/  IMAD.MOV.U32 R6, RZ, RZ, R11 ;  /* 0x000000ffff067224 */ /* 0x002fe400078e000b */
[----:B------:R-:W-:Y:S01]  /*40f90*/  IMAD.MOV.U32 R7, RZ, RZ, R18 ;  /* 0x000000ffff077224 */ /* 0x000fe200078e0012 */
[----:B------:R1:W-:Y:S01]  /*40fa0*/  STL [R1+0x24a0], R18 ;  /* 0x0024a01201007387 */ /* 0x0003e20000100800 */
[----:B------:R-:W-:-:S03]  /*40fb0*/  ISETP.NE.U32.AND P0, PT, RZ, UR8, PT ;  /* 0x00000008ff007c0c */ /* 0x000fc6000bf05070 */
[----:B------:R2:W-:Y:S04]  /*40fc0*/  LDGSTS.E [R5+0xc008], desc[UR4][R6.64], P1 ;  /* 0x0c00800006057fae */ /* 0x0005e80008921844 */
[----:B-1----:R-:W4:Y:S04]  /*40fd0*/  LDL.LU R18, [R1+0x24b8] ;  /* 0x0024b80001127983 */ /* 0x002f280000300800 */
[----:B------:R-:W4:Y:S01]  /*40fe0*/  LDL.LU R11, [R1+0x24bc] ;  /* 0x0024bc00010b7983 */ /* 0x000f220000300800 */
[-C--:B---3--:R-:W-:Y:S02]  /*40ff0*/  IADD3 R10, P1, R10, R2.reuse, RZ ;  /* 0x000000020a0a7210 */ /* 0x088fe40007f3e0ff */
[----:B------:R-:W-:-:S03]  /*41000*/  IADD3 R12, P2, R12, R2, RZ ;  /* 0x000000020c0c7210 */ /* 0x000fc60007f5e0ff */
[----:B------:R-:W-:Y:S01]  /*41010*/  STL [R1+0x24ac], R10 ;  /* 0x0024ac0a01007387 */ /* 0x000fe20000100800 */
[----:B--2---:R-:W-:Y:S02]  /*41020*/  IMAD.MOV.U32 R6, RZ, RZ, R10 ;  /* 0x000000ffff067224 */ /* 0x004fe400078e000a */
[----:B------:R-:W-:-:S04]  /*41030*/  IMAD.X R13, R13, 0x1, R0, P1 ;  /* 0x000000010d0d7824 */ /* 0x000fc800008e0600 */
[----:B------:R-:W-:Y:S01]  /*41040*/  IMAD.MOV.U32 R7, RZ, RZ, R13 ;  /* 0x000000ffff077224 */ /* 0x000fe200078e000d */
[----:B------:R1:W-:Y:S01]  /*41050*/  STL [R1+0x24a8], R13 ;  /* 0x0024a80d01007387 */ /* 0x0003e20000100800 */
[----:B------:R-:W-:-:S03]  /*41060*/  IMAD.X R14, R14, 0x1, R0, P2 ;  /* 0x000000010e0e7824 */ /* 0x000fc600010e0600 */
[----:B------:R-:W-:Y:S04]  /*41070*/  STL [R1+0x24b4], R12 ;  /* 0x0024b40c01007387 */ /* 0x000fe80000100800 */
[----:B------:R2:W-:Y:S04]  /*41080*/  LDGSTS.E [R5+0xc], desc[UR4][R6.64], P0 ;  /* 0x0000c00006057fae */ /* 0x0005e80008121844 */
[----:B-1----:R-:W3:Y:S04]  /*41090*/  LDL.LU R13, [R1+0x24c4] ;  /* 0x0024c400010d7983 */ /* 0x002ee80000300800 */
[----:B------:R1:W-:Y:S04]  /*410a0*/  STL [R1+0x24b0], R14 ;  /* 0x0024b00e01007387 */ /* 0x0003e80000100800 */
[----:B------:R-:W3:Y:S01]  /*410b0*/  LDL.LU R10, [R1+0x284c] ;  /* 0x00284c00010a7983 */ /* 0x000ee20000300800 */
[----:B--2---:R-:W-:-:S03]  /*410c0*/  IMAD.MOV.U32 R7, RZ, RZ, R14 ;  /* 0x000000ffff077224 */ /* 0x004fc600078e000e */
[----:B-1----:R-:W2:Y:S01]  /*410d0*/  LDL.LU R14, [R1+0x24c0] ;  /* 0x0024c000010e7983 */ /* 0x002ea20000300800 */
[----:B------:R-:W-:-:S03]  /*410e0*/  IMAD.MOV.U32 R6, RZ, RZ, R12 ;  /* 0x000000ffff067224 */ /* 0x000fc600078e000c */
[----:B------:R-:W2:Y:S04]  /*410f0*/  LDL.LU R12, [R1+0x2848] ;  /* 0x00284800010c7983 */ /* 0x000ea80000300800 */
[----:B------:R1:W-:Y:S01]  /*41100*/  LDGSTS.E [R5+0x400c], desc[UR4][R6.64], P0 ;  /* 0x0400c00006057fae */ /* 0x0003e20008121844 */
[----:B----4-:R-:W-:-:S05]  /*41110*/  IADD3 R11, P1, R11, R2, RZ ;  /* 0x000000020b0b7210 */ /* 0x010fca0007f3e0ff */
[----:B------:R-:W-:Y:S01]  /*41120*/  IMAD.X R18, R18, 0x1, R0, P1 ;  /* 0x0000000112127824 */ /* 0x000fe200008e0600 */
[----:B------:R-:W-:Y:S01]  /*41130*/  STL [R1+0x24bc], R11 ;  /* 0x0024bc0b01007387 */ /* 0x000fe20000100800 */
[----:B-1----:R-:W-:Y:S02]  /*41140*/  IMAD.MOV.U32 R6, RZ, RZ, R11 ;  /* 0x000000ffff067224 */ /* 0x002fe400078e000b */
[----:B------:R-:W-:Y:S01]  /*41150*/  IMAD.MOV.U32 R7, RZ, RZ, R18 ;  /* 0x000000ffff077224 */ /* 0x000fe200078e0012 */
[----:B------:R1:W-:Y:S04]  /*41160*/  STL [R1+0x24b8], R18 ;  /* 0x0024b81201007387 */ /* 0x0003e80000100800 */
[----:B------:R4:W-:Y:S04]  /*41170*/  LDGSTS.E [R5+0x800c], desc[UR4][R6.64], P0 ;  /* 0x0800c00006057fae */ /* 0x0009e80008121844 */
[----:B-1----:R-:W4:Y:S04]  /*41180*/  LDL.LU R18, [R1+0x2850] ;  /* 0x0028500001127983 */ /* 0x002f280000300800 */
[----:B------:R-:W4:Y:S04]  /*41190*/  LDL.LU R11, [R1+0x2854] ;  /* 0x00285400010b7983 */ /* 0x000f280000300800 */
[----:B------:R-:W4:Y:S04]  /*411a0*/  LDL.LU R151, [R1+0x2858] ;  /* 0x0028580001977983 */ /* 0x000f280000300800 */
[----:B------:R-:W4:Y:S01]  /*411b0*/  LDL.LU R150, [R1+0x285c] ;  /* 0x00285c0001967983 */ /* 0x000f220000300800 */
[----:B---3--:R-:W-:-:S05]  /*411c0*/  IADD3 R13, P2, R13, R2, RZ ;  /* 0x000000020d0d7210 */ /* 0x008fca0007f5e0ff */
[----:B------:R1:W-:Y:S01]  /*411d0*/  STL [R1+0x24c4], R13 ;  /* 0x0024c40d01007387 */ /* 0x0003e20000100800 */
[----:B------:R-:W-:Y:S01]  /*411e0*/  IADD3 R10, P3, R10, R2, RZ ;  /* 0x000000020a0a7210 */ /* 0x000fe20007f7e0ff */
[--C-:B--2---:R-:W-:Y:S02]  /*411f0*/  IMAD.X R14, R14, 0x1, R0.reuse, P2 ;  /* 0x000000010e0e7824 */ /* 0x104fe400010e0600 */
[----:B----4-:R-:W-:Y:S02]  /*41200*/  IMAD.MOV.U32 R6, RZ, RZ, R13 ;  /* 0x000000ffff067224 */ /* 0x010fe400078e000d */
[----:B------:R-:W-:Y:S01]  /*41210*/  IMAD.X R12, R12, 0x1, R0, P3 ;  /* 0x000000010c0c7824 */ /* 0x000fe200018e0600 */
[----:B------:R2:W-:Y:S04]  /*41220*/  STL [R1+0x24c0], R14 ;  /* 0x0024c00e01007387 */ /* 0x0005e80000100800 */
[----:B------:R-:W-:Y:S04]  /*41230*/  STL [R1+0x284c], R10 ;  /* 0x00284c0a01007387 */ /* 0x000fe80000100800 */
[----:B-1----:R-:W3:Y:S01]  /*41240*/  LDL.LU R13, [R1+0x2864] ;  /* 0x00286400010d7983 */ /* 0x002ee20000300800 */
[----:B------:R-:W-:-:S03]  /*41250*/  IMAD.MOV.U32 R7, RZ, RZ, R14 ;  /* 0x000000ffff077224 */ /* 0x000fc600078e000e */
[----:B------:R1:W-:Y:S04]  /*41260*/  STL [R1+0x2848], R12 ;  /* 0x0028480c01007387 */ /* 0x0003e80000100800 */
[----:B--2---:R-:W2:Y:S01]  /*41270*/  LDL.LU R14, [R1+0x2860] ;  /* 0x00286000010e7983 */ /* 0x004ea20000300800 */
[----:B------:R-:W-:-:S03]  /*41280*/  UISETP.GT.AND UP1, UPT, UR16, 0x20, UPT ;  /* 0x000000201000788c */ /* 0x000fc6000bf24270 */
[----:B------:R4:W-:Y:S01]  /*41290*/  LDGSTS.E [R5+0xc00c], desc[UR4][R6.64], P0 ;  /* 0x0c00c00006057fae */ /* 0x0009e20008121844 */
[----:B------:R-:W-:-:S04]  /*412a0*/  USEL UR8, URZ, 0x4, !UP1 ;  /* 0x000000043f087887 */ /* 0x000fc8000c800000 */
[----:B------:R-:W-:-:S06]  /*412b0*/  USEL UR8, UR8, URZ, !UP0 ;  /* 0x0000003f08087287 */ /* 0x000fcc000c000000 */
[----:B------:R-:W-:Y:S01]  /*412c0*/  ISETP.NE.U32.AND P1, PT, RZ, UR8, PT ;  /* 0x00000008ff007c0c */ /* 0x000fe2000bf25070 */
[----:B----4-:R-:W-:Y:S02]  /*412d0*/  IMAD.MOV.U32 R6, RZ, RZ, R10 ;  /* 0x000000ffff067224 */ /* 0x010fe400078e000a */
[----:B------:R-:W-:Y:S02]  /*412e0*/  IMAD.MOV.U32 R7, RZ, RZ, R12 ;  /* 0x000000ffff077224 */ /* 0x000fe400078e000c */
[----:B-1----:R-:W4:Y:S04]  /*412f0*/  LDL.LU R12, [R1+0x286c] ;  /* 0x00286c00010c7983 */ /* 0x002f280000300800 */
[----:B------:R-:W4:Y:S04]  /*41300*/  LDL.LU R10, [R1+0x2874] ;  /* 0x00287400010a7983 */ /* 0x000f280000300800 */
[----:B------:R1:W-:Y:S01]  /*41310*/  LDGSTS.E [R5+0x10000], desc[UR4][R6.64], P1 ;  /* 0x1000000006057fae */ /* 0x0003e20008921844 */
[----:B------:R-:W-:-:S05]  /*41320*/  IADD3 R11, P0, R11, R2, RZ ;  /* 0x000000020b0b7210 */ /* 0x000fca0007f1e0ff */
[----:B------:R-:W-:Y:S01]  /*41330*/  IMAD.X R18, R18, 0x1, R0, P0 ;  /* 0x0000000112127824 */ /* 0x000fe200000e0600 */
[----:B------:R-:W-:Y:S01]  /*41340*/  IADD3 R150, P2, R150, R2, RZ ;  /* 0x0000000296967210 */ /* 0x000fe20007f5e0ff */
[----:B------:R-:W-:Y:S02]  /*41350*/  STL [R1+0x2854], R11 ;  /* 0x0028540b01007387 */ /* 0x000fe40000100800 */
[----:B-1----:R-:W-:Y:S02]  /*41360*/  IMAD.MOV.U32 R7, RZ, RZ, R18 ;  /* 0x000000ffff077224 */ /* 0x002fe400078e0012 */
[----:B------:R1:W-:Y:S01]  /*41370*/  STL [R1+0x2850], R18 ;  /* 0x0028501201007387 */ /* 0x0003e20000100800 */
[----:B------:R-:W-:-:S03]  /*41380*/  IMAD.X R151, R151, 0x1, R0, P2 ;  /* 0x0000000197977824 */ /* 0x000fc600010e0600 */
[----:B------:R-:W-:Y:S01]  /*41390*/  STL [R1+0x285c], R150 ;  /* 0x00285c9601007387 */ /* 0x000fe20000100800 */
[----:B------:R-:W-:-:S03]  /*413a0*/  IMAD.MOV.U32 R6, RZ, RZ, R11 ;  /* 0x000000ffff067224 */ /* 0x000fc600078e000b */
[----:B-1----:R-:W4:Y:S04]  /*413b0*/  LDL.LU R18, [R1+0x2868] ;  /* 0x0028680001127983 */ /* 0x002f280000300800 */
[----:B------:R-:W-:Y:S04]  /*413c0*/  STL [R1+0x2858], R151 ;  /* 0x0028589701007387 */ /* 0x000fe80000100800 */
[----:B------:R-:W4:Y:S04]  /*413d0*/  LDL.LU R11, [R1+0x2870] ;  /* 0x00287000010b7983 */ /* 0x000f280000300800 */
[----:B------:R1:W-:Y:S02]  /*413e0*/  LDGSTS.E [R5+0x14000], desc[UR4][R6.64], P1 ;  /* 0x1400000006057fae */ /* 0x0003e40008921844 */
[----:B-1----:R-:W-:Y:S01]  /*413f0*/  IMAD.MOV.U32 R6, RZ, RZ, R150 ;  /* 0x000000ffff067224 */ /* 0x002fe200078e0096 */
[----:B---3--:R-:W-:Y:S01]  /*41400*/  IADD3 R13, P0, R13, R2, RZ ;  /* 0x000000020d0d7210 */ /* 0x008fe20007f1e0ff */
[----:B------:R-:W-:-:S04]  /*41410*/  IMAD.MOV.U32 R7, RZ, RZ, R151 ;  /* 0x000000ffff077224 */ /* 0x000fc800078e0097 */
[----:B------:R-:W-:Y:S01]  /*41420*/  STL [R1+0x2864], R13 ;  /* 0x0028640d01007387 */ /* 0x000fe20000100800 */
[----:B--2---:R-:W-:-:S03]  /*41430*/  IMAD.X R14, R14, 0x1, R0, P0 ;  /* 0x000000010e0e7824 */ /* 0x004fc600000e0600 */
[----:B------:R1:W-:Y:S04]  /*41440*/  LDGSTS.E [R5+0x18000], desc[UR4][R6.64], P1 ;  /* 0x1800000006057fae */ /* 0x0003e80008921844 */
[----:B------:R2:W-:Y:S01]  /*41450*/  STL [R1+0x2860], R14 ;  /* 0x0028600e01007387 */ /* 0x0005e20000100800 */
[----:B-1----:R-:W-:Y:S02]  /*41460*/  IMAD.MOV.U32 R7, RZ, RZ, R14 ;  /* 0x000000ffff077224 */ /* 0x002fe400078e000e */
[----:B------:R-:W-:Y:S01]  /*41470*/  IMAD.MOV.U32 R6, RZ, RZ, R13 ;  /* 0x000000ffff067224 */ /* 0x000fe200078e000d */
[----:B--2---:R-:W2:Y:S04]  /*41480*/  LDL.LU R14, [R1+0x2878] ;  /* 0x00287800010e7983 */ /* 0x004ea80000300800 */
[----:B------:R-:W3:Y:S04]  /*41490*/  LDL.LU R13, [R1+0x287c] ;  /* 0x00287c00010d7983 */ /* 0x000ee80000300800 */
[----:B------:R1:W-:Y:S01]  /*414a0*/  LDGSTS.E [R5+0x1c000], desc[UR4][R6.64], P1 ;  /* 0x1c00000006057fae */ /* 0x0003e20008921844 */
[----:B----4-:R-:W-:-:S02]  /*414b0*/  IADD3 R12, P1, R12, R2, RZ ;  /* 0x000000020c0c7210 */ /* 0x010fc40007f3e0ff */
[----:B------:R-:W-:-:S03]  /*414c0*/  IADD3 R10, P2, R10, R2, RZ ;  /* 0x000000020a0a7210 */ /* 0x000fc60007f5e0ff */
[----:B------:R4:W-:Y:S01]  /*414d0*/  STL [R1+0x286c], R12 ;  /* 0x00286c0c01007387 */ /* 0x0009e20000100800 */
[----:B-1----:R-:W-:Y:S01]  /*414e0*/  IMAD.MOV.U32 R6, RZ, RZ, R12 ;  /* 0x000000ffff067224 */ /* 0x002fe200078e000c */
[----:B------:R-:W-:-:S04]  /*414f0*/  UISETP.GT.AND UP1, UPT, UR16, 0x21, UPT ;  /* 0x000000211000788c */ /* 0x000fc8000bf24270 */
[----:B------:R-:W-:-:S04]  /*41500*/  USEL UR8, URZ, 0x4, !UP1 ;  /* 0x000000043f087887 */ /* 0x000fc8000c800000 */
[----:B------:R-:W-:-:S06]  /*41510*/  USEL UR8, UR8, URZ, !UP0 ;  /* 0x0000003f08087287 */ /* 0x000fcc000c000000 */
[----:B------:R-:W-:Y:S01]  /*41520*/  ISETP.NE.U32.AND P0, PT, RZ, UR8, PT ;  /* 0x00000008ff007c0c */ /* 0x000fe2000bf05070 */
[----:B------:R-:W-:-:S05]  /*41530*/  IMAD.X R18, R18, 0x1, R0, P1 ;  /* 0x0000000112127824 */ /* 0x000fca00008e0600 */
[----:B------:R1:W-:Y:S01]  /*41540*/  STL [R1+0x2868], R18 ;  /* 0x0028681201007387 */ /* 0x0003e20000100800 */
[----:B------:R-:W-:-:S03]  /*41550*/  IMAD.X R11, R11, 0x1, R0, P2 ;  /* 0x000000010b0b7824 */ /* 0x000fc600010e0600 */
[----:B------:R1:W-:Y:S04]  /*41560*/  STL [R1+0x2874], R10 ;  /* 0x0028740a01007387 */ /* 0x0003e80000100800 */
[----:B------:R-:W2:Y:S04]  /*41570*/  LDL.LU R150, [R1+0x2884] ;  /* 0x0028840001967983 */ /* 0x000ea80000300800 */
[----:B------:R1:W-:Y:S04]  /*41580*/  STL [R1+0x2870], R11 ;  /* 0x0028700b01007387 */ /* 0x0003e80000100800 */
[----:B----4-:R-:W4:Y:S04]  /*41590*/  LDL.LU R12, [R1+0x288c] ;  /* 0x00288c00010c7983 */ /* 0x010f280000300800 */
[----:B------:R-:W4:Y:S01]  /*415a0*/  LDL.LU R151, [R1+0x2880] ;  /* 0x0028800001977983 */ /* 0x000f220000300800 */
[----:B------:R-:W-:-:S03]  /*415b0*/  IMAD.MOV.U32 R7, RZ, RZ, R18 ;  /* 0x000000ffff077224 */ /* 0x000fc600078e0012 */
[----:B-1----:R-:W4:Y:S04]  /*415c0*/  LDL.LU R18, [R1+0x2888] ;  /* 0x0028880001127983 */ /* 0x002f280000300800 */
[----:B------:R1:W-:Y:S02]  /*415d0*/  LDGSTS.E [R5+0x10004], desc[UR4][R6.64], P0 ;  /* 0x1000400006057fae */ /* 0x0003e40008121844 */
[----:B-1----:R-:W-:Y:S02]  /*415e0*/  IMAD.MOV.U32 R6, RZ, RZ, R10 ;  /* 0x000000ffff067224 */ /* 0x002fe400078e000a */
[----:B------:R-:W-:Y:S01]  /*415f0*/  IMAD.MOV.U32 R7, RZ, RZ, R11 ;  /* 0x000000ffff077224 */ /* 0x000fe200078e000b */
[----:B------:R-:W4:Y:S04]  /*41600*/  LDL.LU R10, [R1+0x2894] ;  /* 0x00289400010a7983 */ /* 0x000f280000300800 */
[----:B------:R-:W4:Y:S01]  /*41610*/  LDL.LU R11, [R1+0x289c] ;  /* 0x00289c00010b7983 */ /* 0x000f220000300800 */
[----:B---3--:R-:W-:-:S03]  /*41620*/  IADD3 R13, P1, R13, R2, RZ ;  /* 0x000000020d0d7210 */ /* 0x008fc60007f3e0ff */
[----:B------:R1:W-:Y:S02]  /*41630*/  LDGSTS.E [R5+0x14004], desc[UR4][R6.64], P0 ;  /* 0x1400400006057fae */ /* 0x0003e40008121844 */
[----:B--2---:R-:W-:Y:S02]  /*41640*/  IMAD.X R14, R14, 0x1, R0, P1 ;  /* 0x000000010e0e7824 */ /* 0x004fe400008e0600 */
[----:B------:R-:W-:Y:S04]  /*41650*/  STL [R1+0x287c], R13 ;  /* 0x00287c0d01007387 */ /* 0x000fe80000100800 */
[----:B------:R2:W-:Y:S01]  /*41660*/  STL [R1+0x2878], R14 ;  /* 0x0028780e01007387 */ /* 0x0005e20000100800 */
[----:B-1----:R-:W-:Y:S02]  /*41670*/  IMAD.MOV.U32 R7, RZ, RZ, R14 ;  /* 0x000000ffff077224 */ /* 0x002fe400078e000e */
[----:B------:R-:W-:Y:S01]  /*41680*/  IMAD.MOV.U32 R6, RZ, RZ, R13 ;  /* 0x000000ffff067224 */ /* 0x000fe200078e000d */
[----:B--2---:R-:W2:Y:S04]  /*41690*/  LDL.LU R14, [R1+0x2890] ;  /* 0x00289000010e7983 */ /* 0x004ea80000300800 */
[----:B------:R-:W3:Y:S04]  /*416a0*/  LDL.LU R13, [R1+0x2898] ;  /* 0x00289800010d7983 */ /* 0x000ee80000300800 */
[----:B------:R1:W-:Y:S01]  /*416b0*/  LDGSTS.E [R5+0x18004], desc[UR4][R6.64], P0 ;  /* 0x1800400006057fae */ /* 0x0003e20008121844 */
[----:B------:R-:W-:-:S04]  /*416c0*/  UISETP.GT.AND UP1, UPT, UR16, 0x22, UPT ;  /* 0x000000221000788c */ /* 0x000fc8000bf24270 */
[----:B------:R-:W-:-:S04]  /*416d0*/  USEL UR8, URZ, 0x4, !UP1 ;  /* 0x000000043f087887 */ /* 0x000fc8000c800000 */
[----:B------:R-:W-:-:S06]  /*416e0*/  USEL UR8, UR8, URZ, !UP0 ;  /* 0x0000003f08087287 */ /* 0x000fcc000c000000 */
[----:B------:R-:W-:Y:S02]  /*416f0*/  ISETP.NE.U32.AND P1, PT, RZ, UR8, PT ;  /* 0x00000008ff007c0c */ /* 0x000fe4000bf25070 */
[-C--:B------:R-:W-:Y:S02]  /*41700*/  IADD3 R150, P2, R150, R2.reuse, RZ ;  /* 0x0000000296967210 */ /* 0x080fe40007f5e0ff */
[----:B----4-:R-:W-:-:S03]  /*41710*/  IADD3 R12, P3, R12, R2, RZ ;  /* 0x000000020c0c7210 */ /* 0x010fc60007f7e0ff */
[----:B------:R-:W-:Y:S02]  /*41720*/  IMAD.X R151, R151, 0x1, R0, P2 ;  /* 0x0000000197977824 */ /* 0x000fe400010e0600 */
[----:B-1----:R-:W-:Y:S02]  /*41730*/  IMAD.MOV.U32 R6, RZ, RZ, R150 ;  /* 0x000000ffff067224 */ /* 0x002fe400078e0096 */
[----:B------:R-:W-:Y:S02]  /*41740*/  IMAD.MOV.U32 R7, RZ, RZ, R151 ;  /* 0x000000ffff077224 */ /* 0x000fe400078e0097 */
[----:B------:R-:W-:Y:S01]  /*41750*/  IMAD.X R18, R18, 0x1, R0, P3 ;  /* 0x0000000112127824 */ /* 0x000fe200018e0600 */
[----:B------:R-:W-:Y:S04]  /*41760*/  STL [R1+0x2884], R150 ;  /* 0x0028849601007387 */ /* 0x000fe80000100800 */
[----:B------:R-:W-:Y:S04]  /*41770*/  STL [R1+0x2880], R151 ;  /* 0x0028809701007387 */ /* 0x000fe80000100800 */
[----:B------:R-:W-:Y:S04]  /*41780*/  STL [R1+0x288c], R12 ;  /* 0x00288c0c01007387 */ /* 0x000fe80000100800 */
[----:B------:R1:W-:Y:S04]  /*41790*/  LDGSTS.E [R5+0x1c004], desc[UR4][R6.64], P0 ;  /* 0x1c00400006057fae */ /* 0x0003e80008121844 */
[----:B------:R4:W-:Y:S01]  /*417a0*/  STL [R1+0x2888], R18 ;  /* 0x0028881201007387 */ /* 0x0009e20000100800 */
[----:B-1----:R-:W-:-:S02]  /*417b0*/  IMAD.MOV.U32 R7, RZ, RZ, R18 ;  /* 0x000000ffff077224 */ /* 0x002fc400078e0012 */
[----:B------:R-:W-:Y:S01]  /*417c0*/  IMAD.MOV.U32 R6, RZ, RZ, R12 ;  /* 0x000000ffff067224 */ /* 0x000fe200078e000c */
[----:B----4-:R-:W4:Y:S04]  /*417d0*/  LDL.LU R18, [R1+0x28a0] ;  /* 0x0028a00001127983 */ /* 0x010f280000300800 */
[----:B------:R-:W4:Y:S01]  /*417e0*/  LDL.LU R12, [R1+0x28a4] ;  /* 0x0028a400010c7983 */ /* 0x000f220000300800 */
[-C--:B------:R-:W-:Y:S02]  /*417f0*/  IADD3 R10, P0, R10, R2.reuse, RZ ;  /* 0x000000020a0a7210 */ /* 0x080fe40007f1e0ff */
[----:B------:R-:W-:Y:S01]  /*41800*/  IADD3 R11, P2, R11, R2, RZ ;  /* 0x000000020b0b7210 */ /* 0x000fe20007f5e0ff */
[----:B------:R1:W-:Y:S04]  /*41810*/  LDGSTS.E [R5+0x10008], desc[UR4][R6.64], P1 ;  /* 0x1000800006057fae */ /* 0x0003e80008921844 */
[----:B------:R1:W-:Y:S01]  /*41820*/  STL [R1+0x2894], R10 ;  /* 0x0028940a01007387 */ /* 0x0003e20000100800 */
[----:B--2---:R-:W-:-:S02]  /*41830*/  IMAD.X R14, R14, 0x1, R0, P0 ;  /* 0x000000010e0e7824 */ /* 0x004fc400000e0600 */
[----:B---3--:R-:W-:-:S03]  /*41840*/  IMAD.X R13, R13, 0x1, R0, P2 ;  /* 0x000000010d0d7824 */ /* 0x008fc600010e0600 */
[----:B------:R-:W-:Y:S04]  /*41850*/  STL [R1+0x2890], R14 ;  /* 0x0028900e01007387 */ /* 0x000fe80000100800 */
[----:B------:R-:W-:Y:S01]  /*41860*/  STL [R1+0x289c], R11 ;  /* 0x00289c0b01007387 */ /* 0x000fe20000100800 */
[----:B-1----:R-:W-:-:S03]  /*41870*/  IMAD.MOV.U32 R6, RZ, RZ, R10 ;  /* 0x000000ffff067224 */ /* 0x002fc600078e000a */
[----:B------:R-:W2:Y:S01]  /*41880*/  LDL.LU R150, [R1+0x28ac] ;  /* 0x0028ac0001967983 */ /* 0x000ea20000300800 */
[----:B------:R-:W-:-:S03]  /*41890*/  IMAD.MOV.U32 R7, RZ, RZ, R14 ;  /* 0x000000ffff077224 */ /* 0x000fc600078e000e */
[----:B------:R1:W-:Y:S04]  /*418a0*/  STL [R1+0x2898], R13 ;  /* 0x0028980d01007387 */ /* 0x0003e80000100800 */
[----:B------:R-:W3:Y:S04]  /*418b0*/  LDL.LU R10, [R1+0x28b4] ;  /* 0x0028b400010a7983 */ /* 0x000ee80000300800 */
[----:B------:R-:W3:Y:S04]  /*418c0*/  LDL.LU R151, [R1+0x28a8] ;  /* 0x0028a80001977983 */ /* 0x000ee80000300800 */
[----:B------:R1:W-:Y:S02]  /*418d0*/  LDGSTS.E [R5+0x14008], desc[UR4][R6.64], P1 ;  /* 0x1400800006057fae */ /* 0x0003e40008921844 */
[----:B-1----:R-:W-:-:S02]  /*418e0*/  IMAD.MOV.U32 R7, RZ, RZ, R13 ;  /* 0x000000ffff077224 */ /* 0x002fc400078e000d */
[----:B------:R-:W3:Y:S01]  /*418f0*/  LDL.LU R13, [R1+0x28b0] ;  /* 0x0028b000010d7983 */ /* 0x000ee20000300800 */
[----:B------:R-:W-:-:S03]  /*41900*/  IMAD.MOV.U32 R6, RZ, RZ, R11 ;  /* 0x000000ffff067224 */ /* 0x000fc600078e000b */
[----:B------:R-:W3:Y:S04]  /*41910*/  LDL.LU R14, [R1+0x28bc] ;  /* 0x0028bc00010e7983 */ /* 0x000ee80000300800 */
[----:B------:R-:W3:Y:S04]  /*41920*/  LDL.LU R11, [R1+0x28c4] ;  /* 0x0028c400010b7983 */ /* 0x000ee80000300800 */
[----:B------:R1:W-:Y:S01]  /*41930*/  LDGSTS.E [R5+0x18008], desc[UR4][R6.64], P1 ;  /* 0x1800800006057fae */ /* 0x0003e20008921844 */
[----:B------:R-:W-:-:S04]  /*41940*/  UISETP.GT.AND UP1, UPT, UR16, 0x23, UPT ;  /* 0x000000231000788c */ /* 0x000fc8000bf24270 */
[----:B------:R-:W-:-:S04]  /*41950*/  USEL UR8, URZ, 0x4, !UP1 ;  /* 0x000000043f087887 */ /* 0x000fc8000c800000 */
[----:B------:R-:W-:Y:S01]  /*41960*/  USEL UR8, UR8, URZ, !UP0 ;  /* 0x0000003f08087287 */ /* 0x000fe2000c000000 */
[----:B----4-:R-:W-:-:S05]  /*41970*/  IADD3 R12, P0, R12, R2, RZ ;  /* 0x000000020c0c7210 */ /* 0x010fca0007f1e0ff */
[----:B------:R-:W-:Y:S01]  /*41980*/  IMAD.X R18, R18, 0x1, R0, P0 ;  /* 0x0000000112127824 */ /* 0x000fe200000e0600 */
[----:B------:R-:W-:Y:S03]  /*41990*/  STL [R1+0x28a4], R12 ;  /* 0x0028a40c01007387 */ /* 0x000fe60000100800 */
[----:B-1----:R-:W-:Y:S01]  /*419a0*/  IMAD.MOV.U32 R7, RZ, RZ, R18 ;  /* 0x000000ffff077224 */ /* 0x002fe200078e0012 */
[----:B------:R1:W-:Y:S01]  /*419b0*/  STL [R1+0x28a0], R18 ;  /* 0x0028a01201007387 */ /* 0x0003e20000100800 */
[----:B------:R-:W-:Y:S01]  /*419c0*/  IMAD.MOV.U32 R6, RZ, RZ, R12 ;  /* 0x000000ffff067224 */ /* 0x000fe200078e000c */
[----:B------:R-:W-:-:S04]  /*419d0*/  ISETP.NE.U32.AND P0, PT, RZ, UR8, PT ;  /* 0x00000008ff007c0c */ /* 0x000fc8000bf05070 */
[----:B------:R4:W-:Y:S04]  /*419e0*/  LDGSTS.E [R5+0x1c008], desc[UR4][R6.64], P1 ;  /* 0x1c00800006057fae */ /* 0x0009e80008921844 */
[----:B-1----:R-:W4:Y:S04]  /*419f0*/  LDL.LU R18, [R1+0x28b8] ;  /* 0x0028b80001127983 */ /* 0x002f280000300800 */
[----:B------:R-:W4:Y:S01]  /*41a00*/  LDL.LU R12, [R1+0x28c0] ;  /* 0x0028c000010c7983 */ /* 0x000f220000300800 */
[-C--:B--2---:R-:W-:Y:S02]  /*41a10*/  IADD3 R150, P1, R150, R2.reuse, RZ ;  /* 0x0000000296967210 */ /* 0x084fe40007f3e0ff */
[----:B---3--:R-:W-:-:S03]  /*41a20*/  IADD3 R10, P2, R10, R2, RZ ;  /* 0x000000020a0a7210 */ /* 0x008fc60007f5e0ff */
[----:B------:R-:W-:Y:S02]  /*41a30*/  IMAD.X R151, R151, 0x1, R0, P1 ;  /* 0x0000000197977824 */ /* 0x000fe400008e0600 */
[----:B----4-:R-:W-:Y:S02]  /*41a40*/  IMAD.MOV.U32 R6, RZ, RZ, R150 ;  /* 0x000000ffff067224 */ /* 0x010fe400078e0096 */
[----:B------:R-:W-:Y:S01]  /*41a50*/  IMAD.MOV.U32 R7, RZ, RZ, R151 ;  /* 0x000000ffff077224 */ /* 0x000fe200078e0097 */
[----:B------:R-:W-:Y:S04]  /*41a60*/  STL [R1+0x28ac], R150 ;  /* 0x0028ac9601007387 */ /* 0x000fe80000100800 */
[----:B------:R-:W-:Y:S04]  /*41a70*/  STL [R1+0x28a8], R151 ;  /* 0x0028a89701007387 */ /* 0x000fe80000100800 */
[----:B------:R-:W-:Y:S04]  /*41a80*/  STL [R1+0x28b4], R10 ;  /* 0x0028b40a01007387 */ /* 0x000fe80000100800 */
[----:B------:R1:W-:Y:S01]  /*41a90*/  LDGSTS.E [R5+0x1000c], desc[UR4][R6.64], P0 ;  /* 0x1000c00006057fae */ /* 0x0003e20008121844 */
[----:B------:R-:W-:-:S05]  /*41aa0*/  IMAD.X R13, R13, 0x1, R0, P2 ;  /* 0x000000010d0d7824 */ /* 0x000fca00010e0600 */
[----:B------:R2:W-:Y:S01]  /*41ab0*/  STL [R1+0x28b0], R13 ;  /* 0x0028b00d01007387 */ /* 0x0005e20000100800 */
[----:B-1----:R-:W-:Y:S02]  /*41ac0*/  IMAD.MOV.U32 R7, RZ, RZ, R13 ;  /* 0x000000ffff077224 */ /* 0x002fe400078e000d */
[----:B------:R-:W-:Y:S01]  /*41ad0*/  IMAD.MOV.U32 R6, RZ, RZ, R10 ;  /* 0x000000ffff067224 */ /* 0x000fe200078e000a */
[----:B--2---:R-:W2:Y:S04]  /*41ae0*/  LDL.LU R13, [R1+0x24c8] ;  /* 0x0024c800010d7983 */ /* 0x004ea80000300800 */
[----:B------:R-:W3:Y:S01]  /*41af0*/  LDL.LU R10, [R1+0x24cc] ;  /* 0x0024cc00010a7983 */ /* 0x000ee20000300800 */
[-C--:B------:R-:W-:Y:S02]  /*41b00*/  IADD3 R14, P1, R14, R2.reuse, RZ ;  /* 0x000000020e0e7210 */ /* 0x080fe40007f3e0ff */
[----:B------:R-:W-:Y:S01]  /*41b10*/  IADD3 R11, P2, R11, R2, RZ ;  /* 0x000000020b0b7210 */ /* 0x000fe20007f5e0ff */
[----:B------:R1:W-:Y:S04]  /*41b20*/  LDGSTS.E [R5+0x1400c], desc[UR4][R6.64], P0 ;  /* 0x1400c00006057fae */ /* 0x0003e80008121844 */
[----:B------:R-:W-:Y:S01]  /*41b30*/  STL [R1+0x28bc], R14 ;  /* 0x0028bc0e01007387 */ /* 0x000fe20000100800 */
[----:B-1----:R-:W-:Y:S01]  /*41b40*/  IMAD.MOV.U32 R6, RZ, RZ, R14 ;  /* 0x000000ffff067224 */ /* 0x002fe200078e000e */
[----:B------:R-:W1:Y:S02]  /*41b50*/  S2R R246, SR_TID.X ;  /* 0x0000000000f67919 */ /* 0x000e640000002100 */
[----:B-1----:R-:W-:Y:S01]  /*41b60*/  LOP3.LUT R247, R246, 0x7f, RZ, 0xc0, !PT ;  /* 0x0000007ff6f77812 */ /* 0x002fe200078ec0ff */
[----:B------:R-:W-:-:S02]  /*41b70*/  IMAD.X R18, R18, 0x1, R0, P1 ;  /* 0x0000000112127824 */ /* 0x000fc400008e0600 */
[----:B------:R-:W-:Y:S02]  /*41b80*/  IMAD.X R12, R12, 0x1, R0, P2 ;  /* 0x000000010c0c7824 */ /* 0x000fe400010e0600 */
[----:B------:R-:W-:Y:S01]  /*41b90*/  IMAD.MOV.U32 R7, RZ, RZ, R18 ;  /* 0x000000ffff077224 */ /* 0x000fe200078e0012 */
[----:B------:R1:W-:Y:S04]  /*41ba0*/  STL [R1+0x28b8], R18 ;  /* 0x0028b81201007387 */ /* 0x0003e80000100800 */
[----:B------:R4:W-:Y:S04]  /*41bb0*/  STL [R1+0x28c4], R11 ;  /* 0x0028c40b01007387 */ /* 0x0009e80000100800 */
[----:B------:R4:W-:Y:S04]  /*41bc0*/  LDGSTS.E [R5+0x1800c], desc[UR4][R6.64], P0 ;  /* 0x1800c00006057fae */ /* 0x0009e80008121844 */
[----:B------:R4:W-:Y:S04]  /*41bd0*/  STL [R1+0x28c0], R12 ;  /* 0x0028c00c01007387 */ /* 0x0009e80000100800 */
[----:B-1----:R-:W2:Y:S01]  /*41be0*/  LDL.LU R18, [R1+0x24d0] ;  /* 0x0024d00001127983 */ /* 0x002ea20000300800 */
[----:B----4-:R-:W-:-:S03]  /*41bf0*/  IMAD.MOV.U32 R6, RZ, RZ, R11 ;  /* 0x000000ffff067224 */ /* 0x010fc600078e000b */
[----:B------:R-:W4:Y:S04]  /*41c00*/  LDL.LU R11, [R1+0x24d4] ;  /* 0x0024d400010b7983 */ /* 0x000f280000300800 */
[----:B------:R-:W4:Y:S04]  /*41c10*/  LDL.LU R151, [R1+0x24d8] ;  /* 0x0024d80001977983 */ /* 0x000f280000300800 */
[----:B------:R-:W4:Y:S01]  /*41c20*/  LDL.LU R150, [R1+0x24dc] ;  /* 0x0024dc0001967983 */ /* 0x000f220000300800 */
[----:B------:R-:W-:Y:S02]  /*41c30*/  IMAD.MOV.U32 R7, RZ, RZ, R12 ;  /* 0x000000ffff077224 */ /* 0x000fe400078e000c */
[----:B------:R-:W-:-:S03]  /*41c40*/  IMAD.SHL.U32 R12, R246, 0x10, RZ ;  /* 0x00000010f60c7824 */ /* 0x000fc600078e00ff */
[----:B------:R1:W-:Y:S02]  /*41c50*/  LDGSTS.E [R5+0x1c00c], desc[UR4][R6.64], P0 ;  /* 0x1c00c00006057fae */ /* 0x0003e40008121844 */
[----:B------:R-:W-:-:S05]  /*41c60*/  LOP3.LUT R12, R12, 0x70, RZ, 0xc0, !PT ;  /* 0x000000700c0c7812 */ /* 0x000fca00078ec0ff */
[----:B------:R-:W-:-:S05]  /*41c70*/  IMAD R12, R247, 0x80, R12 ;  /* 0x00000080f70c7824 */ /* 0x000fca00078e020c */
[----:B------:R-:W-:Y:S02]  /*41c80*/  LOP3.LUT R12, R12, 0x10, RZ, 0x3c, !PT ;  /* 0x000000100c0c7812 */ /* 0x000fe400078e3cff */
[----:B---3--:R-:W-:-:S03]  /*41c90*/  IADD3 R10, P1, R10, R2, RZ ;  /* 0x000000020a0a7210 */ /* 0x008fc60007f3e0ff */
[----:B-1----:R-:W-:Y:S02]  /*41ca0*/  VIADD R5, R12, UR11 ;  /* 0x0000000b0c057c36 */ /* 0x002fe40008000000 */
[----:B--2---:R-:W-:Y:S01]  /*41cb0*/  IMAD.X R13, R13, 0x1, R0, P1 ;  /* 0x000000010d0d7824 */ /* 0x004fe200008e0600 */
[----:B------:R-:W2:Y:S04]  /*41cc0*/  LDL.LU R12, [R1+0x24e4] ;  /* 0x0024e400010c7983 */ /* 0x000ea80000300800 */
[----:B------:R1:W-:Y:S04]  /*41cd0*/  STL [R1+0x24cc], R10 ;  /* 0x0024cc0a01007387 */ /* 0x0003e80000100800 */
[----:B------:R3:W-:Y:S04]  /*41ce0*/  STL [R1+0x24c8], R13 ;  /* 0x0024c80d01007387 */ /* 0x0007e80000100800 */
[----:B------:R-:W2:Y:S01]  /*41cf0*/  LDL.LU R14, [R1+0x24e0] ;  /* 0x0024e000010e7983 */ /* 0x000ea20000300800 */
[----:B------:R-:W-:-:S04]  /*41d00*/  UISETP.GT.AND UP1, UPT, UR16, 0x4, UPT ;  /* 0x000000041000788c */ /* 0x000fc8000bf24270 */
[----:B------:R-:W-:-:S04]  /*41d10*/  USEL UR8, URZ, 0x4, !UP1 ;  /* 0x000000043f087887 */ /* 0x000fc8000c800000 */
[----:B------:R-:W-:-:S06]  /*41d20*/  USEL UR8, UR8, URZ, !UP0 ;  /* 0x0000003f08087287 */ /* 0x000fcc000c000000 */
[----:B------:R-:W-:Y:S01]  /*41d30*/  ISETP.NE.U32.AND P0, PT, RZ, UR8, PT ;  /* 0x00000008ff007c0c */ /* 0x000fe2000bf05070 */
[----:B------:R-:W-:Y:S02]  /*41d40*/  IMAD.MOV.U32 R6, RZ, RZ, R10 ;  /* 0x000000ffff067224 */ /* 0x000fe400078e000a */
[----:B------:R-:W-:Y:S01]  /*41d50*/  IMAD.MOV.U32 R7, RZ, RZ, R13 ;  /* 0x000000ffff077224 */ /* 0x000fe200078e000d */
[----:B-1----:R-:W2:Y:S04]  /*41d60*/  LDL.LU R10, [R1+0x24ec] ;  /* 0x0024ec00010a7983 */ /* 0x002ea80000300800 */
[----:B---3--:R-:W3:Y:S05]  /*41d70*/  LDL.LU R13, [R1+0x24f4] ;  /* 0x0024f400010d7983 */ /* 0x008eea0000300800 */
[----:B------:R1:W-:Y:S01]  /*41d80*/  LDGSTS.E [R5], desc[UR4][R6.64], P0 ;  /* 0x0000000006057fae */ /* 0x0003e20008121844 */
[----:B----4-:R-:W-:-:S05]  /*41d90*/  IADD3 R11, P1, R11, R2, RZ ;  /* 0x000000020b0b7210 */ /* 0x010fca0007f3e0ff */
[----:B------:R-:W-:Y:S01]  /*41da0*/  IMAD.X R18, R18, 0x1, R0, P1 ;  /* 0x0000000112127824 */ /* 0x000fe200008e0600 */
[----:B------:R-:W-:Y:S01]  /*41db0*/  IADD3 R150, P2, R150, R2, RZ ;  /* 0x0000000296967210 */ /* 0x000fe20007f5e0ff */
[----:B------:R4:W-:Y:S01]  /*41dc0*/  STL [R1+0x24d4], R11 ;  /* 0x0024d40b01007387 */ /* 0x0009e20000100800 */
[----:B-1----:R-:W-:-:S03]  /*41dd0*/  IMAD.MOV.U32 R6, RZ, RZ, R11 ;  /* 0x000000ffff067224 */ /* 0x002fc600078e000b */
[----:B------:R1:W-:Y:S01]  /*41de0*/  STL [R1+0x24d0], R18 ;  /* 0x0024d01201007387 */ /* 0x0003e20000100800 */
[----:B------:R-:W-:-:S03]  /*41df0*/  IMAD.X R151, R151, 0x1, R0, P2 ;  /* 0x0000000197977824 */ /* 0x000fc600010e0600 */
[----:B------:R-:W-:Y:S04]  /*41e00*/  STL [R1+0x24dc], R150 ;  /* 0x0024dc9601007387 */ /* 0x000fe80000100800 */
[----:B----4-:R-:W4:Y:S01]  /*41e10*/  LDL.LU R11, [R1+0x24e8] ;  /* 0x0024e800010b7983 */ /* 0x010f220000300800 */
[----:B------:R-:W-:-:S03]  /*41e20*/  IMAD.MOV.U32 R7, RZ, RZ, R18 ;  /* 0x000000ffff077224 */ /* 0x000fc600078e0012 */
[----:B------:R-:W-:Y:S04]  /*41e30*/  STL [R1+0x24d8], R151 ;  /* 0x0024d89701007387 */ /* 0x000fe80000100800 */
[----:B-1----:R-:W4:Y:S04]  /*41e40*/  LDL.LU R18, [R1+0x24f0] ;  /* 0x0024f00001127983 */ /* 0x002f280000300800 */
[----:B------:R1:W-:Y:S01]  /*41e50*/  LDGSTS.E [R5+0x4000], desc[UR4][R6.64], P0 ;  /* 0x0400000006057fae */ /* 0x0003e20008121844 */
[----:B--2---:R-:W-:-:S05]  /*41e60*/  IADD3 R12, P1, R12, R2, RZ ;  /* 0x000000020c0c7210 */ /* 0x004fca0007f3e0ff */
[----:B------:R-:W-:Y:S01]  /*41e70*/  STL [R1+0x24e4], R12 ;  /* 0x0024e40c01007387 */ /* 0x000fe20000100800 */
[----:B-1----:R-:W-:Y:S02]  /*41e80*/  IMAD.MOV.U32 R6, RZ, RZ, R150 ;  /* 0x000000ffff067224 */ /* 0x002fe400078e0096 */
[----:B------:R-:W-:Y:S02]  /*41e90*/  IMAD.MOV.U32 R7, RZ, RZ, R151 ;  /* 0x000000ffff077224 */ /* 0x000fe400078e0097 */
[----:B------:R-:W-:-:S03]  /*41ea0*/  IMAD.X R14, R14, 0x1, R0, P1 ;  /* 0x000000010e0e7824 */ /* 0x000fc600008e0600 */
[----:B------:R1:W-:Y:S04]  /*41eb0*/  LDGSTS.E [R5+0x8000], desc[UR4][R6.64], P0 ;  /* 0x0800000006057fae */ /* 0x0003e80008121844 */
[----:B------:R2:W-:Y:S01]  /*41ec0*/  STL [R1+0x24e0], R14 ;  /* 0x0024e00e01007387 */ /* 0x0005e20000100800 */
[----:B-1----:R-:W-:Y:S02]  /*41ed0*/  IMAD.MOV.U32 R7, RZ, RZ, R14 ;  /* 0x000000ffff077224 */ /* 0x002fe400078e000e */
[----:B------:R-:W-:Y:S01]  /*41ee0*/  IMAD.MOV.U32 R6, RZ, RZ, R12 ;  /* 0x000000ffff067224 */ /* 0x000fe200078e000c */
[----:B--2---:R-:W2:Y:S04]  /*41ef0*/  LDL.LU R14, [R1+0x24f8] ;  /* 0x0024f800010e7983 */ /* 0x004ea80000300800 */
[----:B------:R-:W2:Y:S01]  /*41f00*/  LDL.LU R12, [R1+0x24fc] ;  /* 0x0024fc00010c7983 */ /* 0x000ea20000300800 */
[----:B------:R-:W-:Y:S01]  /*41f10*/  UISETP.GT.AND UP1, UPT, UR16, 0x5, UPT ;  /* 0x000000051000788c */ /* 0x000fe2000bf24270 */
[----:B------:R-:W-:-:S02]  /*41f20*/  IADD3 R10, P1, R10, R2, RZ ;  /* 0x000000020a0a7210 */ /* 0x000fc40007f3e0ff */
[----:B------:R1:W-:Y:S01]  /*41f30*/  LDGSTS.E [R5+0xc000], desc[UR4][R6.64], P0 ;  /* 0x0c00000006057fae */ /* 0x0003e20008121844 */
[----:B------:R-:W-:-:S04]  /*41f40*/  USEL UR8, URZ, 0x4, !UP1 ;  /* 0x000000043f087887 */ /* 0x000fc8000c800000 */
[----:B------:R-:W-:Y:S01]  /*41f50*/  USEL UR8, UR8, URZ, !UP0 ;  /* 0x0000003f08087287 */ /* 0x000fe2000c000000 */
[----:B---3--:R-:W-:-:S05]  /*41f60*/  IADD3 R13, P2, R13, R2, RZ ;  /* 0x000000020d0d7210 */ /* 0x008fca0007f5e0ff */
[----:B------:R-:W-:Y:S01]  /*41f70*/  ISETP.NE.U32.AND P0, PT, RZ, UR8, PT ;  /* 0x00000008ff007c0c */ /* 0x000fe2000bf05070 */
        /* <DEDUP_REMOVED lines=8> */
[----:B-1----:R-:W4:Y:S04]  /*42000*/  LDL.LU R11, [R1+0x2504] ;  /* 0x00250400010b7983 */ /* 0x002f280000300800 */
[----:B------:R1:W-:Y:S04]  /*42010*/  STL [R1+0x24f0], R18 ;  /* 0x0024f01201007387 */ /* 0x0003e80000100800 */
[----:B------:R-:W4:Y:S01]  /*42020*/  LDL.LU R10, [R1+0x250c] ;  /* 0x00250c00010a7983 */ /* 0x000f220000300800 */
[----:B---3--:R-:W-:-:S03]  /*42030*/  IMAD.MOV.U32 R7, RZ, RZ, R18 ;  /* 0x000000ffff077224 */ /* 0x008fc600078e0012 */
[----:B-1----:R-:W3:Y:S01]  /*42040*/  LDL.LU R18, [R1+0x2500] ;  /* 0x0025000001127983 */ /* 0x002ee20000300800 */
[----:B------:R-:W-:-:S03]  /*42050*/  IMAD.MOV.U32 R6, RZ, RZ, R13 ;  /* 0x000000ffff067224 */ /* 0x000fc600078e000d */
[----:B------:R-:W3:Y:S04]  /*42060*/  LDL.LU R13, [R1+0x2508] ;  /* 0x00250800010d7983 */ /* 0x000ee80000300800 */
[----:B------:R1:W-:Y:S01]  /*42070*/  LDGSTS.E [R5+0x4004], desc[UR4][R6.64], P0 ;  /* 0x0400400006057fae */ /* 0x0003e20008121844 */
[----:B--2---:R-:W-:-:S05]  /*42080*/  IADD3 R12, P1, R12, R2, RZ ;  /* 0x000000020c0c7210 */ /* 0x004fca0007f3e0ff */
        /* <DEDUP_REMOVED lines=14> */
[----:B----4-:R-:W-:-:S05]  /*42170*/  IADD3 R11, P2, R11, R2, RZ ;  /* 0x000000020b0b7210 */ /* 0x010fca0007f5e0ff */
[----:B------:R1:W-:Y:S01]  /*42180*/  STL [R1+0x2504], R11 ;  /* 0x0025040b01007387 */ /* 0x0003e20000100800 */
[----:B------:R-:W-:Y:S01]  /*42190*/  IADD3 R10, P3, R10, R2, RZ ;  /* 0x000000020a0a7210 */ /* 0x000fe20007f7e0ff */
[--C-:B---3--:R-:W-:Y:S02]  /*421a0*/  IMAD.X R18, R18, 0x1, R0.reuse, P2 ;  /* 0x0000000112127824 */ /* 0x108fe400010e0600 */
[----:B--2---:R-:W-:Y:S02]  /*421b0*/  IMAD.MOV.U32 R6, RZ, RZ, R11 ;  /* 0x000000ffff067224 */ /* 0x004fe400078e000b */
[----:B------:R-:W-:Y:S01]  /*421c0*/  IMAD.X R13, R13, 0x1, R0, P3 ;  /* 0x000000010d0d7824 */ /* 0x000fe200018e0600 */
[----:B------:R2:W-:Y:S04]  /*421d0*/  STL [R1+0x2500], R18 ;  /* 0x0025001201007387 */ /* 0x0005e80000100800 */
[----:B------:R3:W-:Y:S04]  /*421e0*/  STL [R1+0x250c], R10 ;  /* 0x00250c0a01007387 */ /* 0x0007e80000100800 */
[----:B-1----:R-:W4:Y:S01]  /*421f0*/  LDL.LU R11, [R1+0x2524] ;  /* 0x00252400010b7983 */ /* 0x002f220000300800 */
[----:B------:R-:W-:-:S03]  /*42200*/  IMAD.MOV.U32 R7, RZ, RZ, R18 ;  /* 0x000000ffff077224 */ /* 0x000fc600078e0012 */
[----:B------:R1:W-:Y:S04]  /*42210*/  STL [R1+0x2508], R13 ;  /* 0x0025080d01007387 */ /* 0x0003e80000100800 */
[----:B--2---:R-:W2:Y:S04]  /*42220*/  LDL.LU R18, [R1+0x2520] ;  /* 0x0025200001127983 */ /* 0x004ea80000300800 */
[----:B------:R3:W-:Y:S02]  /*42230*/  LDGSTS.E [R5+0xc004], desc[UR4][R6.64], P0 ;  /* 0x0c00400006057fae */ /* 0x0007e40008121844 */
[----:B---3--:R-:W-:-:S02]  /*42240*/  IMAD.MOV.U32 R6, RZ, RZ, R10 ;  /* 0x000000ffff067224 */ /* 0x008fc400078e000a */
[----:B------:R-:W-:Y:S01]  /*42250*/  IMAD.MOV.U32 R7, RZ, RZ, R13 ;  /* 0x000000ffff077224 */ /* 0x000fe200078e000d */
[----:B------:R-:W3:Y:S01]  /*42260*/  LDL.LU R10, [R1+0x252c] ;  /* 0x00252c00010a7983 */ /* 0x000ee20000300800 */
[----:B------:R-:W-:-:S03]  /*42270*/  IADD3 R12, P0, R12, R2, RZ ;  /* 0x000000020c0c7210 */ /* 0x000fc60007f1e0ff */
[----:B-1----:R-:W3:Y:S02]  /*42280*/  LDL.LU R13, [R1+0x2534] ;  /* 0x00253400010d7983 */ /* 0x002ee40000300800 */
[--C-:B------:R-:W-:Y:S01]  /*42290*/  IMAD.X R14, R14, 0x1, R0.reuse, P0 ;  /* 0x000000010e0e7824 */ /* 0x100fe200000e0600 */
[----:B------:R-:W-:Y:S01]  /*422a0*/  IADD3 R150, P2, R150, R2, RZ ;  /* 0x0000000296967210 */ /* 0x000fe20007f5e0ff */
[----:B------:R1:W-:Y:S04]  /*422b0*/  STL [R1+0x2514], R12 ;  /* 0x0025140c01007387 */ /* 0x0003e80000100800 */
[----:B------:R1:W-:Y:S01]  /*422c0*/  LDGSTS.E [R5+0x8], desc[UR4][R6.64], P1 ;  /* 0x0000800006057fae */ /* 0x0003e20008921844 */
[----:B------:R-:W-:-:S03]  /*422d0*/  IMAD.X R151, R151, 0x1, R0, P2 ;  /* 0x0000000197977824 */ /* 0x000fc600010e0600 */
        /* <DEDUP_REMOVED lines=56> */
[----:B--2---:R-:W-:Y:S02]  /*42660*/  IMAD.X R14, R14, 0x1, R0, P2 ;  /* 0x000000010e0e7824 */ /* 0x004fe400010e0600 */
        /* <DEDUP_REMOVED lines=30> */
[----:B------:R1:W-:Y:S01]  /*42850*/  LDGSTS.E [R5+0x14000], desc[UR4][R6.64], P1 ;  /* 0x1400000006057fae */ /* 0x0003e20008921844 */
[----:B---3--:R-:W-:Y:S01]  /*42860*/  IADD3 R12, P0, R12, R2, RZ ;  /* 0x000000020c0c7210 */ /* 0x008fe20007f1e0ff */
[----:B-1----:R-:W-:-:S02]  /*42870*/  IMAD.MOV.U32 R6, RZ, RZ, R150 ;  /* 0x000000ffff067224 */ /* 0x002fc400078e0096 */
[----:B------:R-:W-:Y:S02]  /*42880*/  IMAD.MOV.U32 R7, RZ, RZ, R151 ;  /* 0x000000ffff077224 */ /* 0x000fe400078e0097 */
[----:B--2---:R-:W-:-:S03]  /*42890*/  IMAD.X R14, R14, 0x1, R0, P0 ;  /* 0x000000010e0e7824 */ /* 0x004fc600000e0600 */
[----:B------:R1:W-:Y:S04]  /*428a0*/  LDGSTS.E [R5+0x18000], desc[UR4][R6.64], P1 ;  /* 0x1800000006057fae */ /* 0x0003e80008921844 */
[----:B------:R-:W-:Y:S04]  /*428b0*/  STL [R1+0x28e4], R12 ;  /* 0x0028e40c01007387 */ /* 0x000fe80000100800 */
        /* <DEDUP_REMOVED lines=28> */
[----:B------:R-:W4:Y:S04]  /*42a80*/  LDL.LU R11, [R1+0x291c] ;  /* 0x00291c00010b7983 */ /* 0x000f280000300800 */
[----:B------:R1:W-:Y:S01]  /*42a90*/  LDGSTS.E [R5+0x14004], desc[UR4][R6.64], P0 ;  /* 0x1400400006057fae */ /* 0x0003e20008121844 */
[----:B---3--:R-:W-:-:S05]  /*42aa0*/  IADD3 R12, P1, R12, R2, RZ ;  /* 0x000000020c0c7210 */ /* 0x008fca0007f3e0ff */
[----:B--2---:R-:W-:Y:S01]  /*42ab0*/  IMAD.X R14, R14, 0x1, R0, P1 ;  /* 0x000000010e0e7824 */ /* 0x004fe200008e0600 */
[----:B------:R-:W-:Y:S04]  /*42ac0*/  STL [R1+0x28fc], R12 ;  /* 0x0028fc0c01007387 */ /* 0x000fe80000100800 */
[----:B------:R2:W-:Y:S01]  /*42ad0*/  STL [R1+0x28f8], R14 ;  /* 0x0028f80e01007387 */ /* 0x0005e20000100800 */
[----:B-1----:R-:W-:Y:S02]  /*42ae0*/  IMAD.MOV.U32 R7, RZ, RZ, R14 ;  /* 0x000000ffff077224 */ /* 0x002fe400078e000e */
[----:B------:R-:W-:-:S05]  /*42af0*/  IMAD.MOV.U32 R6, RZ, RZ, R12 ;  /* 0x000000ffff067224 */ /* 0x000fca00078e000c */
[----:B------:R1:W-:Y:S04]  /*42b00*/  LDGSTS.E [R5+0x18004], desc[UR4][R6.64], P0 ;  /* 0x1800400006057fae */ /* 0x0003e80008121844 */
[----:B--2---:R-:W2:Y:S04]  /*42b10*/  LDL.LU R14, [R1+0x2910] ;  /* 0x00291000010e7983 */ /* 0x004ea80000300800 */
[----:B------:R-:W3:Y:S01]  /*42b20*/  LDL.LU R12, [R1+0x2918] ;  /* 0x00291800010c7983 */ /* 0x000ee20000300800 */
        /* <DEDUP_REMOVED lines=70> */
[----:B------:R1:W-:Y:S01]  /*42f90*/  LDGSTS.E [R5+0x1400c], desc[UR4][R6.64], P0 ;  /* 0x1400c00006057fae */ /* 0x0003e20008121844 */
[----:B------:R-:W4:Y:S03]  /*42fa0*/  S2R R246, SR_TID.X ;  /* 0x0000000000f67919 */ /* 0x000f260000002100 */
[----:B------:R-:W-:Y:S01]  /*42fb0*/  STL [R1+0x293c], R14 ;  /* 0x00293c0e01007387 */ /* 0x000fe20000100800 */
[----:B-1----:R-:W-:Y:S01]  /*42fc0*/  IMAD.MOV.U32 R6, RZ, RZ, R14 ;  /* 0x000000ffff067224 */ /* 0x002fe200078e000e */
[----:B----4-:R-:W-:Y:S01]  /*42fd0*/  LOP3.LUT R247, R246, 0x7f, RZ, 0xc0, !PT ;  /* 0x0000007ff6f77812 */ /* 0x010fe200078ec0ff */
        /* <DEDUP_REMOVED lines=20> */
[----:B------:R-:W3:Y:S01]  /*43120*/  LDL.LU R13, [R1+0x2564] ;  /* 0x00256400010d7983 */ /* 0x000ee20000300800 */
[----:B--2---:R-:W-:-:S03]  /*43130*/  IMAD.X R12, R12, 0x1, R0, P1 ;  /* 0x000000010c0c7824 */ /* 0x004fc600008e0600 */
[----:B------:R1:W-:Y:S04]  /*43140*/  STL [R1+0x254c], R10 ;  /* 0x00254c0a01007387 */ /* 0x0003e80000100800 */
[----:B------:R2:W-:Y:S04]  /*43150*/  STL [R1+0x2548], R12 ;  /* 0x0025480c01007387 */ /* 0x0005e80000100800 */
[----:B------:R-:W3:Y:S01]  /*43160*/  LDL.LU R14, [R1+0x2560] ;  /* 0x00256000010e7983 */ /* 0x000ee20000300800 */
[----:B------:R-:W-:-:S04]  /*43170*/  UISETP.GT.AND UP1, UPT, UR16, 0x8, UPT ;  /* 0x000000081000788c */ /* 0x000fc8000bf24270 */
[----:B------:R-:W-:-:S04]  /*43180*/  USEL UR8, URZ, 0x4, !UP1 ;  /* 0x000000043f087887 */ /* 0x000fc8000c800000 */
[----:B------:R-:W-:-:S06]  /*43190*/  USEL UR8, UR8, URZ, !UP0 ;  /* 0x0000003f08087287 */ /* 0x000fcc000c000000 */
[----:B------:R-:W-:Y:S01]  /*431a0*/  ISETP.NE.U32.AND P0, PT, RZ, UR8, PT ;  /* 0x00000008ff007c0c */ /* 0x000fe2000bf05070 */
[----:B------:R-:W-:Y:S02]  /*431b0*/  IMAD.MOV.U32 R6, RZ, RZ, R10 ;  /* 0x000000ffff067224 */ /* 0x000fe400078e000a */
[----:B------:R-:W-:Y:S01]  /*431c0*/  IMAD.MOV.U32 R7, RZ, RZ, R12 ;  /* 0x000000ffff077224 */ /* 0x000fe200078e000c */
[----:B-1----:R-:W3:Y:S04]  /*431d0*/  LDL.LU R10, [R1+0x256c] ;  /* 0x00256c00010a7983 */ /* 0x002ee80000300800 */
[----:B--2---:R-:W2:Y:S05]  /*431e0*/  LDL.LU R12, [R1+0x2574] ;  /* 0x00257400010c7983 */ /* 0x004eaa0000300800 */
        /* <DEDUP_REMOVED lines=12> */
[----:B-1----:R-:W4:Y:S01]  /*432b0*/  LDL.LU R18, [R1+0x2570] ;  /* 0x0025700001127983 */ /* 0x002f220000300800 */
[----:B---3--:R-:W-:-:S03]  /*432c0*/  IADD3 R13, P1, R13, R2, RZ ;  /* 0x000000020d0d7210 */ /* 0x008fc60007f3e0ff */
[----:B------:R1:W-:Y:S04]  /*432d0*/  LDGSTS.E [R5+0x4000], desc[UR4][R6.64], P0 ;  /* 0x0400000006057fae */ /* 0x0003e80008121844 */
[----:B------:R-:W-:Y:S01]  /*432e0*/  STL [R1+0x2564], R13 ;  /* 0x0025640d01007387 */ /* 0x000fe20000100800 */
[----:B------:R-:W-:Y:S02]  /*432f0*/  IMAD.X R14, R14, 0x1, R0, P1 ;  /* 0x000000010e0e7824 */ /* 0x000fe400008e0600 */
[----:B-1----:R-:W-:Y:S02]  /*43300*/  IMAD.MOV.U32 R6, RZ, RZ, R150 ;  /* 0x000000ffff067224 */ /* 0x002fe400078e0096 */
[----:B------:R-:W-:Y:S01]  /*43310*/  IMAD.MOV.U32 R7, RZ, RZ, R151 ;  /* 0x000000ffff077224 */ /* 0x000fe200078e0097 */
[----:B------:R1:W-:Y:S04]  /*43320*/  STL [R1+0x2560], R14 ;  /* 0x0025600e01007387 */ /* 0x0003e80000100800 */
[----:B------:R3:W-:Y:S02]  /*43330*/  LDGSTS.E [R5+0x8000], desc[UR4][R6.64], P0 ;  /* 0x0800000006057fae */ /* 0x0007e40008121844 */
[----:B---3--:R-:W-:-:S02]  /*43340*/  IMAD.MOV.U32 R7, RZ, RZ, R14 ;  /* 0x000000ffff077224 */ /* 0x008fc400078e000e */
[----:B------:R-:W-:Y:S01]  /*43350*/  IMAD.MOV.U32 R6, RZ, RZ, R13 ;  /* 0x000000ffff067224 */ /* 0x000fe200078e000d */
[----:B-1----:R-:W3:Y:S04]  /*43360*/  LDL.LU R14, [R1+0x2578] ;  /* 0x00257800010e7983 */ /* 0x002ee80000300800 */
[----:B------:R-:W3:Y:S01]  /*43370*/  LDL.LU R13, [R1+0x257c] ;  /* 0x00257c00010d7983 */ /* 0x000ee20000300800 */
[----:B------:R-:W-:Y:S01]  /*43380*/  UISETP.GT.AND UP1, UPT, UR16, 0x9, UPT ;  /* 0x000000091000788c */ /* 0x000fe2000bf24270 */
[----:B------:R-:W-:Y:S02]  /*43390*/  IADD3 R10, P1, R10, R2, RZ ;  /* 0x000000020a0a7210 */ /* 0x000fe40007f3e0ff */
[----:B------:R1:W-:Y:S01]  /*433a0*/  LDGSTS.E [R5+0xc000], desc[UR4][R6.64], P0 ;  /* 0x0c00000006057fae */ /* 0x0003e20008121844 */
[----:B------:R-:W-:-:S04]  /*433b0*/  USEL UR8, URZ, 0x4, !UP1 ;  /* 0x000000043f087887 */ /* 0x000fc8000c800000 */
[----:B------:R-:W-:Y:S01]  /*433c0*/  USEL UR8, UR8, URZ, !UP0 ;  /* 0x0000003f08087287 */ /* 0x000fe2000c000000 */
[----:B--2---:R-:W-:-:S05]  /*433d0*/  IADD3 R12, P2, R12, R2, RZ ;  /* 0x000000020c0c7210 */ /* 0x004fca0007f5e0ff */
        /* <DEDUP_REMOVED lines=12> */
[----:B--2---:R-:W-:-:S03]  /*434a0*/  IMAD.MOV.U32 R7, RZ, RZ, R18 ;  /* 0x000000ffff077224 */ /* 0x004fc600078e0012 */
[----:B-1----:R-:W2:Y:S01]  /*434b0*/  LDL.LU R18, [R1+0x2580] ;  /* 0x0025800001127983 */ /* 0x002ea20000300800 */
[----:B------:R-:W-:-:S03]  /*434c0*/  IMAD.MOV.U32 R6, RZ, RZ, R12 ;  /* 0x000000ffff067224 */ /* 0x000fc600078e000c */
[----:B------:R-:W2:Y:S04]  /*434d0*/  LDL.LU R12, [R1+0x2588] ;  /* 0x00258800010c7983 */ /* 0x000ea80000300800 */
[----:B------:R1:W-:Y:S01]  /*434e0*/  LDGSTS.E [R5+0x4004], desc[UR4][R6.64], P0 ;  /* 0x0400400006057fae */ /* 0x0003e20008121844 */
[----:B---3--:R-:W-:-:S05]  /*434f0*/  IADD3 R13, P1, R13, R2, RZ ;  /* 0x000000020d0d7210 */ /* 0x008fca0007f3e0ff */
[----:B------:R-:W-:Y:S01]  /*43500*/  IMAD.X R14, R14, 0x1, R0, P1 ;  /* 0x000000010e0e7824 */ /* 0x000fe200008e0600 */
[----:B------:R-:W-:Y:S01]  /*43510*/  STL [R1+0x257c], R13 ;  /* 0x00257c0d01007387 */ /* 0x000fe20000100800 */
[----:B-1----:R-:W-:Y:S02]  /*43520*/  IMAD.MOV.U32 R6, RZ, RZ, R13 ;  /* 0x000000ffff067224 */ /* 0x002fe400078e000d */
[----:B------:R-:W-:Y:S01]  /*43530*/  IMAD.MOV.U32 R7, RZ, RZ, R14 ;  /* 0x000000ffff077224 */ /* 0x000fe200078e000e */
[----:B------:R1:W-:Y:S04]  /*43540*/  STL [R1+0x2578], R14 ;  /* 0x0025780e01007387 */ /* 0x0003e80000100800 */
[----:B------:R3:W-:Y:S04]  /*43550*/  LDGSTS.E [R5+0x8004], desc[UR4][R6.64], P0 ;  /* 0x0800400006057fae */ /* 0x0007e80008121844 */
[----:B-1----:R-:W3:Y:S04]  /*43560*/  LDL.LU R14, [R1+0x2590] ;  /* 0x00259000010e7983 */ /* 0x002ee80000300800 */
[----:B------:R-:W3:Y:S04]  /*43570*/  LDL.LU R13, [R1+0x2594] ;  /* 0x00259400010d7983 */ /* 0x000ee80000300800 */
[----:B------:R-:W3:Y:S04]  /*43580*/  LDL.LU R151, [R1+0x2598] ;  /* 0x0025980001977983 */ /* 0x000ee80000300800 */
[----:B------:R-:W3:Y:S01]  /*43590*/  LDL.LU R150, [R1+0x259c] ;  /* 0x00259c0001967983 */ /* 0x000ee20000300800 */
[----:B------:R-:W-:-:S04]  /*435a0*/  UISETP.GT.AND UP1, UPT, UR16, 0xa, UPT ;  /* 0x0000000a1000788c */ /* 0x000fc8000bf24270 */
[----:B------:R-:W-:-:S04]  /*435b0*/  USEL UR8, URZ, 0x4, !UP1 ;  /* 0x000000043f087887 */ /* 0x000fc8000c800000 */
[----:B------:R-:W-:-:S06]  /*435c0*/  USEL UR8, UR8, URZ, !UP0 ;  /* 0x0000003f08087287 */ /* 0x000fcc000c000000 */
[----:B------:R-:W-:Y:S02]  /*435d0*/  ISETP.NE.U32.AND P1, PT, RZ, UR8, PT ;  /* 0x00000008ff007c0c */ /* 0x000fe4000bf25070 */
[----:B----4-:R-:W-:-:S05]  /*435e0*/  IADD3 R11, P2, R11, R2, RZ ;  /* 0x000000020b0b7210 */ /* 0x010fca0007f5e0ff */
[----:B------:R1:W-:Y:S01]  /*435f0*/  STL [R1+0x2584], R11 ;  /* 0x0025840b01007387 */ /* 0x0003e20000100800 */
[----:B------:R-:W-:Y:S01]  /*43600*/  IADD3 R10, P3, R10, R2, RZ ;  /* 0x000000020a0a7210 */ /* 0x000fe20007f7e0ff */
[--C-:B--2---:R-:W-:Y:S02]  /*43610*/  IMAD.X R18, R18, 0x1, R0.reuse, P2 ;  /* 0x0000000112127824 */ /* 0x104fe400010e0600 */
[----:B---3--:R-:W-:Y:S02]  /*43620*/  IMAD.MOV.U32 R6, RZ, RZ, R11 ;  /* 0x000000ffff067224 */ /* 0x008fe400078e000b */
        /* <DEDUP_REMOVED lines=8> */
[----:B-1----:R-:W-:-:S02]  /*436b0*/  IMAD.MOV.U32 R6, RZ, RZ, R10 ;  /* 0x000000ffff067224 */ /* 0x002fc400078e000a */
[----:B------:R-:W-:Y:S01]  /*436c0*/  IMAD.MOV.U32 R7, RZ, RZ, R12 ;  /* 0x000000ffff077224 */ /* 0x000fe200078e000c */
[----:B---3--:R-:W3:Y:S04]  /*436d0*/  LDL.LU R10, [R1+0x25ac] ;  /* 0x0025ac00010a7983 */ /* 0x008ee80000300800 */
[----:B------:R-:W3:Y:S01]  /*436e0*/  LDL.LU R12, [R1+0x25b4] ;  /* 0x0025b400010c7983 */ /* 0x000ee20000300800 */
[----:B------:R-:W-:-:S03]  /*436f0*/  IADD3 R13, P0, R13, R2, RZ ;  /* 0x000000020d0d7210 */ /* 0x000fc60007f1e0ff */
[----:B------:R1:W-:Y:S02]  /*43700*/  LDGSTS.E [R5+0x8], desc[UR4][R6.64], P1 ;  /* 0x0000800006057fae */ /* 0x0003e40008921844 */
[--C-:B------:R-:W-:Y:S01]  /*43710*/  IMAD.X R14, R14, 0x1, R0.reuse, P0 ;  /* 0x000000010e0e7824 */ /* 0x100fe200000e0600 */
[----:B------:R-:W-:Y:S01]  /*43720*/  IADD3 R150, P2, R150, R2, RZ ;  /* 0x0000000296967210 */ /* 0x000fe20007f5e0ff */
[----:B------:R1:W-:Y:S04]  /*43730*/  STL [R1+0x2594], R13 ;  /* 0x0025940d01007387 */ /* 0x0003e80000100800 */
[----:B------:R1:W-:Y:S01]  /*43740*/  STL [R1+0x2590], R14 ;  /* 0x0025900e01007387 */ /* 0x0003e20000100800 */
[----:B------:R-:W-:Y:S02]  /*43750*/  IMAD.X R151, R151, 0x1, R0, P2 ;  /* 0x0000000197977824 */ /* 0x000fe400010e0600 */
[----:B-1----:R-:W-:Y:S01]  /*43760*/  IMAD.MOV.U32 R6, RZ, RZ, R13 ;  /* 0x000000ffff067224 */ /* 0x002fe200078e000d */
[----:B------:R-:W-:Y:S04]  /*43770*/  STL [R1+0x259c], R150 ;  /* 0x00259c9601007387 */ /* 0x000fe80000100800 */
        /* <DEDUP_REMOVED lines=151> */
[----:B------:R1:W-:Y:S02]  /*440f0*/  LDGSTS.E [R5+0x10008], desc[UR4][R6.64], P1 ;  /* 0x1000800006057fae */ /* 0x0003e40008921844 */
[----:B--2---:R-:W-:-:S02]  /*44100*/  IMAD.X R14, R14, 0x1, R0, P0 ;  /* 0x000000010e0e7824 */ /* 0x004fc400000e0600 */
[----:B------:R2:W-:Y:S01]  /*44110*/  STL [R1+0x2994], R10 ;  /* 0x0029940a01007387 */ /* 0x0005e20000100800 */
[----:B---3--:R-:W-:-:S03]  /*44120*/  IMAD.X R13, R13, 0x1, R0, P2 ;  /* 0x000000010d0d7824 */ /* 0x008fc600010e0600 */
[----:B------:R-:W-:Y:S04]  /*44130*/  STL [R1+0x2990], R14 ;  /* 0x0029900e01007387 */ /* 0x000fe80000100800 */
[----:B------:R-:W-:Y:S01]  /*44140*/  STL [R1+0x299c], R11 ;  /* 0x00299c0b01007387 */ /* 0x000fe20000100800 */
[----:B-1----:R-:W-:-:S03]  /*44150*/  IMAD.MOV.U32 R6, RZ, RZ, R10 ;  /* 0x000000ffff067224 */ /* 0x002fc600078e000a */
[----:B------:R-:W3:Y:S01]  /*44160*/  LDL.LU R150, [R1+0x29ac] ;  /* 0x0029ac0001967983 */ /* 0x000ee20000300800 */
[----:B------:R-:W-:-:S03]  /*44170*/  IMAD.MOV.U32 R7, RZ, RZ, R14 ;  /* 0x000000ffff077224 */ /* 0x000fc600078e000e */
[----:B------:R1:W-:Y:S04]  /*44180*/  STL [R1+0x2998], R13 ;  /* 0x0029980d01007387 */ /* 0x0003e80000100800 */
[----:B--2---:R-:W2:Y:S04]  /*44190*/  LDL.LU R10, [R1+0x29b4] ;  /* 0x0029b400010a7983 */ /* 0x004ea80000300800 */
[----:B------:R-:W2:Y:S04]  /*441a0*/  LDL.LU R151, [R1+0x29a8] ;  /* 0x0029a80001977983 */ /* 0x000ea80000300800 */
[----:B------:R1:W-:Y:S02]  /*441b0*/  LDGSTS.E [R5+0x14008], desc[UR4][R6.64], P1 ;  /* 0x1400800006057fae */ /* 0x0003e40008921844 */
[----:B-1----:R-:W-:-:S02]  /*441c0*/  IMAD.MOV.U32 R7, RZ, RZ, R13 ;  /* 0x000000ffff077224 */ /* 0x002fc400078e000d */
[----:B------:R-:W2:Y:S01]  /*441d0*/  LDL.LU R13, [R1+0x29b0] ;  /* 0x0029b000010d7983 */ /* 0x000ea20000300800 */
[----:B------:R-:W-:-:S03]  /*441e0*/  IMAD.MOV.U32 R6, RZ, RZ, R11 ;  /* 0x000000ffff067224 */ /* 0x000fc600078e000b */
[----:B------:R-:W2:Y:S04]  /*441f0*/  LDL.LU R14, [R1+0x29bc] ;  /* 0x0029bc00010e7983 */ /* 0x000ea80000300800 */
[----:B------:R-:W2:Y:S04]  /*44200*/  LDL.LU R11, [R1+0x29c4] ;  /* 0x0029c400010b7983 */ /* 0x000ea80000300800 */
        /* <DEDUP_REMOVED lines=14> */
[-C--:B---3--:R-:W-:Y:S02]  /*442f0*/  IADD3 R150, P1, R150, R2.reuse, RZ ;  /* 0x0000000296967210 */ /* 0x088fe40007f3e0ff */
[----:B--2---:R-:W-:-:S03]  /*44300*/  IADD3 R10, P2, R10, R2, RZ ;  /* 0x000000020a0a7210 */ /* 0x004fc60007f5e0ff */
        /* <DEDUP_REMOVED lines=15> */
[----:B------:R-:W1:Y:S01]  /*44400*/  S2R R246, SR_TID.X ;  /* 0x0000000000f67919 */ /* 0x000e620000002100 */
[----:B------:R4:W-:Y:S04]  /*44410*/  LDGSTS.E [R5+0x1400c], desc[UR4][R6.64], P0 ;  /* 0x1400c00006057fae */ /* 0x0009e80008121844 */
[----:B------:R-:W-:Y:S01]  /*44420*/  STL [R1+0x29bc], R14 ;  /* 0x0029bc0e01007387 */ /* 0x000fe20000100800 */
[----:B----4-:R-:W-:Y:S01]  /*44430*/  IMAD.MOV.U32 R6, RZ, RZ, R14 ;  /* 0x000000ffff067224 */ /* 0x010fe200078e000e */
        /* <DEDUP_REMOVED lines=17> */
[----:B------:R-:W-:Y:S01]  /*44550*/  IMAD R12, R247, 0x80, R12 ;  /* 0x00000080f70c7824 */ /* 0x000fe200078e020c */
[----:B---3--:R-:W-:-:S04]  /*44560*/  IADD3 R10, P1, R10, R2, RZ ;  /* 0x000000020a0a7210 */ /* 0x008fc80007f3e0ff */
[----:B------:R-:W-:Y:S01]  /*44570*/  LOP3.LUT R12, R12, 0x30, RZ, 0x3c, !PT ;  /* 0x000000300c0c7812 */ /* 0x000fe200078e3cff */
[----:B--2---:R-:W-:-:S04]  /*44580*/  IMAD.X R13, R13, 0x1, R0, P1 ;  /* 0x000000010d0d7824 */ /* 0x004fc800008e0600 */
[----:B-1----:R-:W-:Y:S02]  /*44590*/  VIADD R5, R12, UR11 ;  /* 0x0000000b0c057c36 */ /* 0x002fe40008000000 */
        /* <DEDUP_REMOVED lines=25> */
[----:B--2---:R-:W-:-:S03]  /*44730*/  IADD3 R12, P1, R12, R2, RZ ;  /* 0x000000020c0c7210 */ /* 0x004fc60007f3e0ff */
[----:B------:R1:W-:Y:S04]  /*44740*/  LDGSTS.E [R5+0x4000], desc[UR4][R6.64], P0 ;  /* 0x0400000006057fae */ /* 0x0003e80008121844 */
[----:B------:R-:W-:Y:S01]  /*44750*/  STL [R1+0x25e4], R12 ;  /* 0x0025e40c01007387 */ /* 0x000fe20000100800 */
[----:B------:R-:W-:Y:S02]  /*44760*/  IMAD.X R14, R14, 0x1, R0, P1 ;  /* 0x000000010e0e7824 */ /* 0x000fe400008e0600 */
[----:B-1----:R-:W-:Y:S02]  /*44770*/  IMAD.MOV.U32 R6, RZ, RZ, R150 ;  /* 0x000000ffff067224 */ /* 0x002fe400078e0096 */
[----:B------:R-:W-:Y:S01]  /*44780*/  IMAD.MOV.U32 R7, RZ, RZ, R151 ;  /* 0x000000ffff077224 */ /* 0x000fe200078e0097 */
[----:B------:R1:W-:Y:S04]  /*44790*/  STL [R1+0x25e0], R14 ;  /* 0x0025e00e01007387 */ /* 0x0003e80000100800 */
[----:B------:R2:W-:Y:S02]  /*447a0*/  LDGSTS.E [R5+0x8000], desc[UR4][R6.64], P0 ;  /* 0x0800000006057fae */ /* 0x0005e40008121844 */
[----:B--2---:R-:W-:-:S02]  /*447b0*/  IMAD.MOV.U32 R7, RZ, RZ, R14 ;  /* 0x000000ffff077224 */ /* 0x004fc400078e000e */
[----:B------:R-:W-:Y:S01]  /*447c0*/  IMAD.MOV.U32 R6, RZ, RZ, R12 ;  /* 0x000000ffff067224 */ /* 0x000fe200078e000c */
[----:B-1----:R-:W2:Y:S04]  /*447d0*/  LDL.LU R14, [R1+0x25f8] ;  /* 0x0025f800010e7983 */ /* 0x002ea80000300800 */
[----:B------:R-:W2:Y:S01]  /*447e0*/  LDL.LU R12, [R1+0x25fc] ;  /* 0x0025fc00010c7983 */ /* 0x000ea20000300800 */
[----:B------:R-:W-:Y:S01]  /*447f0*/  UISETP.GT.AND UP1, UPT, UR16, 0xd, UPT ;  /* 0x0000000d1000788c */ /* 0x000fe2000bf24270 */
[----:B------:R-:W-:Y:S02]  /*44800*/  IADD3 R10, P1, R10, R2, RZ ;  /* 0x000000020a0a7210 */ /* 0x000fe40007f3e0ff */
        /* <DEDUP_REMOVED lines=51> */
[----:B------:R-:W3:Y:S04]  /*44b40*/  LDL.LU R10, [R1+0x262c] ;  /* 0x00262c00010a7983 */ /* 0x000ee80000300800 */
[----:B-1----:R-:W3:Y:S01]  /*44b50*/  LDL.LU R13, [R1+0x2634] ;  /* 0x00263400010d7983 */ /* 0x002ee20000300800 */
        /* <DEDUP_REMOVED lines=207> */
[-C--:B------:R-:W-:Y:S01]  /*45850*/  IADD3 R14, P1, R14, R2.reuse, RZ ;  /* 0x000000020e0e7210 */ /* 0x080fe20007f3e0ff */
[----:B------:R-:W1:Y:S01]  /*45860*/  S2R R246, SR_TID.X ;  /* 0x0000000000f67919 */ /* 0x000e620000002100 */
[----:B------:R-:W-:Y:S01]  /*45870*/  IADD3 R11, P2, R11, R2, RZ ;  /* 0x000000020b0b7210 */ /* 0x000fe20007f5e0ff */
        /* <DEDUP_REMOVED lines=226> */
[----:B------:R-:W-:Y:S01]  /*466a0*/  UISETP.GT.AND UP1, UPT, UR16, 0x31, UPT ;  /* 0x000000311000788c */ /* 0x000fe2000bf24270 */
[----:B-1----:R-:W-:-:S03]  /*466b0*/  IMAD.MOV.U32 R6, RZ, RZ, R12 ;  /* 0x000000ffff067224 */ /* 0x002fc600078e000c */
        /* <DEDUP_REMOVED lines=96> */
[----:B------:R-:W1:Y:S01]  /*46cc0*/  S2R R246, SR_TID.X ;  /* 0x0000000000f67919 */ /* 0x000e620000002100 */
[----:B------:R-:W-:-:S02]  /*46cd0*/  IADD3 R14, P1, R14, R2, RZ ;  /* 0x000000020e0e7210 */ /* 0x000fc40007f3e0ff */
[----:B------:R-:W-:Y:S01]  /*46ce0*/  IADD3 R11, P2, R11, R2, RZ ;  /* 0x000000020b0b7210 */ /* 0x000fe20007f5e0ff */
[----:B------:R4:W-:Y:S04]  /*46cf0*/  LDGSTS.E [R5+0x1400c], desc[UR4][R6.64], P0 ;  /* 0x1400c00006057fae */ /* 0x0009e80008121844 */
[----:B------:R-:W-:Y:S01]  /*46d00*/  STL [R1+0x2abc], R14 ;  /* 0x002abc0e01007387 */ /* 0x000fe20000100800 */
[----:B----4-:R-:W-:Y:S01]  /*46d10*/  IMAD.MOV.U32 R6, RZ, RZ, R14 ;  /* 0x000000ffff067224 */ /* 0x010fe200078e000e */
[----:B-1----:R-:W-:Y:S01]  /*46d20*/  LOP3.LUT R247, R246, 0x7f, RZ, 0xc0, !PT ;  /* 0x0000007ff6f77812 */ /* 0x002fe200078ec0ff */
[--C-:B------:R-:W-:Y:S02]  /*46d30*/  IMAD.X R18, R18, 0x1, R0.reuse, P1 ;  /* 0x0000000112127824 */ /* 0x100fe400008e0600 */
[----:B------:R-:W-:-:S02]  /*46d40*/  IMAD.X R12, R12, 0x1, R0, P2 ;  /* 0x000000010c0c7824 */ /* 0x000fc400010e0600 */
        /* <DEDUP_REMOVED lines=8> */
[----:B------:R-:W4:Y:S01]  /*46dd0*/  LDL.LU R151, [R1+0x26d8] ;  /* 0x0026d80001977983 */ /* 0x000f220000300800 */
[----:B------:R-:W-:-:S03]  /*46de0*/  IMAD.MOV.U32 R7, RZ, RZ, R12 ;  /* 0x000000ffff077224 */ /* 0x000fc600078e000c */
[----:B------:R-:W4:Y:S01]  /*46df0*/  LDL.LU R150, [R1+0x26dc] ;  /* 0x0026dc0001967983 */ /* 0x000f220000300800 */
        /* <DEDUP_REMOVED lines=209> */
[----:B------:R-:W-:-:S04]  /*47b10*/  UISETP.GT.AND UP1, UPT, UR16, 0x35, UPT ;  /* 0x000000351000788c */ /* 0x000fc8000bf24270 */
[----:B------:R-:W-:Y:S01]  /*47b20*/  USEL UR8, URZ, 0x4, !UP1 ;  /* 0x000000043f087887 */ /* 0x000fe2000c800000 */
[----:B-1----:R-:W-:-:S03]  /*47b30*/  IMAD.MOV.U32 R6, RZ, RZ, R13 ;  /* 0x000000ffff067224 */ /* 0x002fc600078e000d */
        /* <DEDUP_REMOVED lines=65> */
[----:B------:R-:W3:Y:S01]  /*47f50*/  LDL.LU R11, [R1+0x2b44] ;  /* 0x002b4400010b7983 */ /* 0x000ee20000300800 */
[----:B------:R-:W-:-:S03]  /*47f60*/  UISETP.GT.AND UP1, UPT, UR16, 0x37, UPT ;  /* 0x000000371000788c */ /* 0x000fc6000bf24270 */
[----:B------:R1:W-:Y:S01]  /*47f70*/  LDGSTS.E [R5+0x18008], desc[UR4][R6.64], P1 ;  /* 0x1800800006057fae */ /* 0x0003e20008921844 */
        /* <DEDUP_REMOVED lines=43> */
[----:B------:R-:W4:Y:S01]  /*48230*/  LDL.LU R11, [R1+0x2754] ;  /* 0x00275400010b7983 */ /* 0x000f220000300800 */
[----:B------:R-:W-:Y:S02]  /*48240*/  IMAD.MOV.U32 R7, RZ, RZ, R13 ;  /* 0x000000ffff077224 */ /* 0x000fe400078e000d */
[----:B------:R-:W-:Y:S01]  /*48250*/  IMAD.SHL.U32 R13, R246, 0x10, RZ ;  /* 0x00000010f60d7824 */ /* 0x000fe200078e00ff */
[----:B------:R-:W4:Y:S04]  /*48260*/  LDL.LU R151, [R1+0x2758] ;  /* 0x0027580001977983 */ /* 0x000f280000300800 */
[----:B------:R-:W4:Y:S01]  /*48270*/  LDL.LU R150, [R1+0x275c] ;  /* 0x00275c0001967983 */ /* 0x000f220000300800 */
[----:B------:R-:W-:-:S03]  /*48280*/  LOP3.LUT R13, R13, 0x70, RZ, 0xc0, !PT ;  /* 0x000000700d0d7812 */ /* 0x000fc600078ec0ff */
[----:B------:R1:W-:Y:S02]  /*48290*/  LDGSTS.E [R5+0x1c00c], desc[UR4][R6.64], P0 ;  /* 0x1c00c00006057fae */ /* 0x0003e40008121844 */
        /* <DEDUP_REMOVED lines=95> */
[----:B---3--:R-:W3:Y:S01]  /*48890*/  LDL.LU R10, [R1+0x27ac] ;  /* 0x0027ac00010a7983 */ /* 0x008ee20000300800 */
[----:B------:R-:W-:-:S03]  /*488a0*/  IADD3 R13, P0, R13, R2, RZ ;  /* 0x000000020d0d7210 */ /* 0x000fc60007f1e0ff */
[----:B------:R-:W3:Y:S02]  /*488b0*/  LDL.LU R12, [R1+0x27b4] ;  /* 0x0027b400010c7983 */ /* 0x000ee40000300800 */
        /* <DEDUP_REMOVED lines=12> */
[----:B------:R1:W-:Y:S01]  /*48980*/  LDGSTS.E [R5+0x4008], desc[UR4][R6.64], P1 ;  /* 0x0400800006057fae */ /* 0x0003e20008921844 */
[----:B------:R-:W-:Y:S01]  /*48990*/  UISETP.GT.AND UP1, UPT, UR16, 0x1b, UPT ;  /* 0x0000001b1000788c */ /* 0x000fe2000bf24270 */
[----:B-1----:R-:W-:-:S02]  /*489a0*/  IMAD.MOV.U32 R6, RZ, RZ, R150 ;  /* 0x000000ffff067224 */ /* 0x002fc400078e0096 */
[----:B------:R-:W-:-:S05]  /*489b0*/  IMAD.MOV.U32 R7, RZ, RZ, R151 ;  /* 0x000000ffff077224 */ /* 0x000fca00078e0097 */
[----:B------:R1:W-:Y:S01]  /*489c0*/  LDGSTS.E [R5+0x8008], desc[UR4][R6.64], P1 ;  /* 0x0800800006057fae */ /* 0x0003e20008921844 */
        /* <DEDUP_REMOVED lines=89> */
[----:B------:R-:W-:Y:S01]  /*48f60*/  IADD3 R10, P2, R10, R2, RZ ;  /* 0x000000020a0a7210 */ /* 0x000fe20007f5e0ff */
[----:B------:R-:W-:Y:S02]  /*48f70*/  UISETP.GT.AND UP1, UPT, UR16, 0x39, UPT ;  /* 0x000000391000788c */ /* 0x000fe4000bf24270 */
[----:B------:R4:W-:Y:S02]  /*48f80*/  STL [R1+0x2b6c], R12 ;  /* 0x002b6c0c01007387 */ /* 0x0009e40000100800 */
[----:B------:R-:W-:-:S04]  /*48f90*/  USEL UR8, URZ, 0x4, !UP1 ;  /* 0x000000043f087887 */ /* 0x000fc8000c800000 */
[----:B------:R-:W-:Y:S01]  /*48fa0*/  USEL UR8, UR8, URZ, !UP0 ;  /* 0x0000003f08087287 */ /* 0x000fe2000c000000 */
[----:B-1----:R-:W-:-:S05]  /*48fb0*/  IMAD.MOV.U32 R6, RZ, RZ, R12 ;  /* 0x000000ffff067224 */ /* 0x002fca00078e000c */
        /* <DEDUP_REMOVED lines=22> */
[----:B------:R-:W-:Y:S01]  /*49120*/  IMAD.MOV.U32 R6, RZ, RZ, R13 ;  /* 0x000000ffff067224 */ /* 0x000fe200078e000d */
[----:B------:R-:W-:-:S04]  /*49130*/  UISETP.GT.AND UP1, UPT, UR16, 0x3a, UPT ;  /* 0x0000003a1000788c */ /* 0x000fc8000bf24270 */
[----:B------:R1:W-:Y:S04]  /*49140*/  LDGSTS.E [R5+0x18004], desc[UR4][R6.64], P0 ;  /* 0x1800400006057fae */ /* 0x0003e80008121844 */
[----:B--2---:R-:W2:Y:S04]  /*49150*/  LDL.LU R14, [R1+0x2b90] ;  /* 0x002b9000010e7983 */ /* 0x004ea80000300800 */
[----:B------:R-:W3:Y:S01]  /*49160*/  LDL.LU R13, [R1+0x2b98] ;  /* 0x002b9800010d7983 */ /* 0x000ee20000300800 */
        /* <DEDUP_REMOVED lines=35> */
[----:B------:R-:W-:Y:S01]  /*493a0*/  IMAD.MOV.U32 R6, RZ, RZ, R11 ;  /* 0x000000ffff067224 */ /* 0x000fe200078e000b */
[----:B------:R-:W-:Y:S02]  /*493b0*/  UISETP.GT.AND UP1, UPT, UR16, 0x3b, UPT ;  /* 0x0000003b1000788c */ /* 0x000fe4000bf24270 */
[----:B------:R-:W3:Y:S04]  /*493c0*/  LDL.LU R14, [R1+0x2bbc] ;  /* 0x002bbc00010e7983 */ /* 0x000ee80000300800 */
[----:B------:R-:W3:Y:S01]  /*493d0*/  LDL.LU R11, [R1+0x2bc4] ;  /* 0x002bc400010b7983 */ /* 0x000ee20000300800 */
[----:B------:R-:W-:-:S03]  /*493e0*/  USEL UR8, URZ, 0x4, !UP1 ;  /* 0x000000043f087887 */ /* 0x000fc6000c800000 */
[----:B------:R1:W-:Y:S01]  /*493f0*/  LDGSTS.E [R5+0x18008], desc[UR4][R6.64], P1 ;  /* 0x1800800006057fae */ /* 0x0003e20008921844 */
        /* <DEDUP_REMOVED lines=33> */
[----:B------:R-:W-:-:S04]  /*49610*/  IMAD.X R18, R18, 0x1, R0, P1 ;  /* 0x0000000112127824 */ /* 0x000fc800008e0600 */
[----:B------:R-:W-:Y:S02]  /*49620*/  IMAD.MOV.U32 R7, RZ, RZ, R18 ;  /* 0x000000ffff077224 */ /* 0x000fe400078e0012 */
[----:B------:R-:W-:Y:S01]  /*49630*/  IMAD.X R12, R12, 0x1, R0, P2 ;  /* 0x000000010c0c7824 */ /* 0x000fe200010e0600 */
[----:B------:R1:W-:Y:S04]  /*49640*/  STL [R1+0x2bb8], R18 ;  /* 0x002bb81201007387 */ /* 0x0003e80000100800 */
[----:B------:R4:W-:Y:S04]  /*49650*/  LDGSTS.E [R5+0x1800c], desc[UR4][R6.64], P0 ;  /* 0x1800c00006057fae */ /* 0x0009e80008121844 */
[----:B------:R1:W-:Y:S04]  /*49660*/  STL [R1+0x2bc4], R11 ;  /* 0x002bc40b01007387 */ /* 0x0003e80000100800 */
[----:B------:R1:W-:Y:S01]  /*49670*/  STL [R1+0x2bc0], R12 ;  /* 0x002bc00c01007387 */ /* 0x0003e20000100800 */
[----:B----4-:R-:W-:-:S03]  /*49680*/  IMAD.MOV.U32 R6, RZ, RZ, R11 ;  /* 0x000000ffff067224 */ /* 0x010fc600078e000b */
[----:B-1----:R-:W4:Y:S01]  /*49690*/  LDL.LU R18, [R1+0x27d0] ;  /* 0x0027d00001127983 */ /* 0x002f220000300800 */
[----:B------:R-:W-:Y:S02]  /*496a0*/  IMAD.SHL.U32 R11, R246, 0x10, RZ ;  /* 0x00000010f60b7824 */ /* 0x000fe400078e00ff */
[----:B------:R-:W-:Y:S02]  /*496b0*/  IMAD.MOV.U32 R7, RZ, RZ, R12 ;  /* 0x000000ffff077224 */ /* 0x000fe400078e000c */
[----:B------:R-:W4:Y:S01]  /*496c0*/  LDL.LU R12, [R1+0x27d4] ;  /* 0x0027d400010c7983 */ /* 0x000f220000300800 */
[----:B------:R-:W-:-:S03]  /*496d0*/  LOP3.LUT R11, R11, 0x70, RZ, 0xc0, !PT ;  /* 0x000000700b0b7812 */ /* 0x000fc600078ec0ff */
[----:B------:R-:W4:Y:S02]  /*496e0*/  LDL.LU R151, [R1+0x27d8] ;  /* 0x0027d80001977983 */ /* 0x000f240000300800 */
[----:B------:R-:W-:Y:S02]  /*496f0*/  IMAD R11, R247, 0x80, R11 ;  /* 0x00000080f70b7824 */ /* 0x000fe400078e020b */
[----:B------:R-:W4:Y:S03]  /*49700*/  LDL.LU R150, [R1+0x27dc] ;  /* 0x0027dc0001967983 */ /* 0x000f260000300800 */
[----:B------:R-:W-:Y:S01]  /*49710*/  LOP3.LUT R11, R11, 0x70, RZ, 0x3c, !PT ;  /* 0x000000700b0b7812 */ /* 0x000fe200078e3cff */
[----:B------:R1:W-:Y:S04]  /*49720*/  LDGSTS.E [R5+0x1c00c], desc[UR4][R6.64], P0 ;  /* 0x1c00c00006057fae */ /* 0x0003e80008121844 */
[----:B-1----:R-:W-:-:S02]  /*49730*/  VIADD R5, R11, UR11 ;  /* 0x0000000b0b057c36 */ /* 0x002fc40008000000 */
[----:B------:R-:W4:Y:S01]  /*49740*/  LDL.LU R11, [R1+0x27e4] ;  /* 0x0027e400010b7983 */ /* 0x000f220000300800 */
[----:B---3--:R-:W-:-:S05]  /*49750*/  IADD3 R10, P1, R10, R2, RZ ;  /* 0x000000020a0a7210 */ /* 0x008fca0007f3e0ff */
[----:B--2---:R-:W-:Y:S01]  /*49760*/  IMAD.X R13, R13, 0x1, R0, P1 ;  /* 0x000000010d0d7824 */ /* 0x004fe200008e0600 */
        /* <DEDUP_REMOVED lines=22> */
[----:B------:R-:W-:Y:S01]  /*498d0*/  STL [R1+0x27d8], R151 ;  /* 0x0027d89701007387 */ /* 0x000fe20000100800 */
[----:B------:R-:W-:-:S03]  /*498e0*/  IADD3 R11, P1, R11, R2, RZ ;  /* 0x000000020b0b7210 */ /* 0x000fc60007f3e0ff */
[----:B-1----:R-:W4:Y:S04]  /*498f0*/  LDL.LU R18, [R1+0x27f0] ;  /* 0x0027f00001127983 */ /* 0x002f280000300800 */
[----:B------:R1:W-:Y:S04]  /*49900*/  LDGSTS.E [R5+0x4000], desc[UR4][R6.64], P0 ;  /* 0x0400000006057fae */ /* 0x0003e80008121844 */
[----:B------:R-:W-:Y:S01]  /*49910*/  STL [R1+0x27e4], R11 ;  /* 0x0027e40b01007387 */ /* 0x000fe20000100800 */
[----:B---3--:R-:W-:Y:S02]  /*49920*/  IMAD.X R14, R14, 0x1, R0, P1 ;  /* 0x000000010e0e7824 */ /* 0x008fe400008e0600 */
[----:B-1----:R-:W-:-:S02]  /*49930*/  IMAD.MOV.U32 R6, RZ, RZ, R150 ;  /* 0x000000ffff067224 */ /* 0x002fc400078e0096 */
[----:B------:R-:W-:Y:S01]  /*49940*/  IMAD.MOV.U32 R7, RZ, RZ, R151 ;  /* 0x000000ffff077224 */ /* 0x000fe200078e0097 */
[----:B------:R1:W-:Y:S04]  /*49950*/  STL [R1+0x27e0], R14 ;  /* 0x0027e00e01007387 */ /* 0x0003e80000100800 */
[----:B------:R3:W-:Y:S02]  /*49960*/  LDGSTS.E [R5+0x8000], desc[UR4][R6.64], P0 ;  /* 0x0800000006057fae */ /* 0x0007e40008121844 */
[----:B---3--:R-:W-:Y:S02]  /*49970*/  IMAD.MOV.U32 R7, RZ, RZ, R14 ;  /* 0x000000ffff077224 */ /* 0x008fe400078e000e */
[----:B------:R-:W-:Y:S01]  /*49980*/  IMAD.MOV.U32 R6, RZ, RZ, R11 ;  /* 0x000000ffff067224 */ /* 0x000fe200078e000b */
[----:B-1----:R-:W3:Y:S04]  /*49990*/  LDL.LU R14, [R1+0x27f8] ;  /* 0x0027f800010e7983 */ /* 0x002ee80000300800 */
[----:B------:R-:W3:Y:S01]  /*499a0*/  LDL.LU R11, [R1+0x27fc] ;  /* 0x0027fc00010b7983 */ /* 0x000ee20000300800 */
[----:B------:R-:W-:Y:S01]  /*499b0*/  UISETP.GT.AND UP1, UPT, UR16, 0x1d, UPT ;  /* 0x0000001d1000788c */ /* 0x000fe2000bf24270 */
[----:B------:R-:W-:-:S02]  /*499c0*/  IADD3 R10, P1, R10, R2, RZ ;  /* 0x000000020a0a7210 */ /* 0x000fc40007f3e0ff */
        /* <DEDUP_REMOVED lines=26> */
[----:B------:R1:W-:Y:S01]  /*49b70*/  STL [R1+0x27f8], R14 ;  /* 0x0027f80e01007387 */ /* 0x0003e20000100800 */
[----:B------:R-:W-:-:S03]  /*49b80*/  UISETP.GT.AND UP1, UPT, UR16, 0x1e, UPT ;  /* 0x0000001e1000788c */ /* 0x000fc6000bf24270 */
[----:B------:R3:W-:Y:S04]  /*49b90*/  LDGSTS.E [R5+0x8004], desc[UR4][R6.64], P0 ;  /* 0x0800400006057fae */ /* 0x0007e80008121844 */
[----:B-1----:R-:W3:Y:S04]  /*49ba0*/  LDL.LU R14, [R1+0x2810] ;  /* 0x00281000010e7983 */ /* 0x002ee80000300800 */
[----:B------:R-:W3:Y:S04]  /*49bb0*/  LDL.LU R11, [R1+0x2814] ;  /* 0x00281400010b7983 */ /* 0x000ee80000300800 */
[----:B------:R-:W3:Y:S04]  /*49bc0*/  LDL.LU R151, [R1+0x2818] ;  /* 0x0028180001977983 */ /* 0x000ee80000300800 */
[----:B------:R-:W3:Y:S01]  /*49bd0*/  LDL.LU R150, [R1+0x281c] ;  /* 0x00281c0001967983 */ /* 0x000ee20000300800 */
[----:B------:R-:W-:-:S04]  /*49be0*/  USEL UR8, URZ, 0x4, !UP1 ;  /* 0x000000043f087887 */ /* 0x000fc8000c800000 */
[----:B------:R-:W-:-:S06]  /*49bf0*/  USEL UR8, UR8, URZ, !UP0 ;  /* 0x0000003f08087287 */ /* 0x000fcc000c000000 */
[----:B------:R-:W-:Y:S02]  /*49c00*/  ISETP.NE.U32.AND P1, PT, RZ, UR8, PT ;  /* 0x00000008ff007c0c */ /* 0x000fe4000bf25070 */
[----:B----4-:R-:W-:-:S05]  /*49c10*/  IADD3 R12, P2, R12, R2, RZ ;  /* 0x000000020c0c7210 */ /* 0x010fca0007f5e0ff */
[----:B------:R1:W-:Y:S01]  /*49c20*/  STL [R1+0x2804], R12 ;  /* 0x0028040c01007387 */ /* 0x0003e20000100800 */
[----:B------:R-:W-:Y:S01]  /*49c30*/  IADD3 R10, P3, R10, R2, RZ ;  /* 0x000000020a0a7210 */ /* 0x000fe20007f7e0ff */
[----:B--2---:R-:W-:Y:S02]  /*49c40*/  IMAD.X R18, R18, 0x1, R0, P2 ;  /* 0x0000000112127824 */ /* 0x004fe400010e0600 */
        /* <DEDUP_REMOVED lines=25> */
[----:B------:R-:W3:Y:S01]  /*49de0*/  LDL.LU R14, [R1+0x2830] ;  /* 0x00283000010e7983 */ /* 0x000ee20000300800 */
[----:B------:R-:W-:-:S03]  /*49df0*/  UISETP.GT.AND UP1, UPT, UR16, 0x1f, UPT ;  /* 0x0000001f1000788c */ /* 0x000fc6000bf24270 */
[----:B------:R1:W-:Y:S01]  /*49e00*/  LDGSTS.E [R5+0x4008], desc[UR4][R6.64], P1 ;  /* 0x0400800006057fae */ /* 0x0003e20008921844 */
[----:B------:R-:W-:Y:S01]  /*49e10*/  USEL UR8, URZ, 0x4, !UP1 ;  /* 0x000000043f087887 */ /* 0x000fe2000c800000 */
[----:B-1----:R-:W-:Y:S02]  /*49e20*/  IMAD.MOV.U32 R6, RZ, RZ, R150 ;  /* 0x000000ffff067224 */ /* 0x002fe400078e0096 */
[----:B------:R-:W-:-:S05]  /*49e30*/  IMAD.MOV.U32 R7, RZ, RZ, R151 ;  /* 0x000000ffff077224 */ /* 0x000fca00078e0097 */
[----:B------:R1:W-:Y:S01]  /*49e40*/  LDGSTS.E [R5+0x8008], desc[UR4][R6.64], P1 ;  /* 0x0800800006057fae */ /* 0x0003e20008921844 */
        /* <DEDUP_REMOVED lines=40> */
[----:B---3--:R-:W-:-:S05]  /*4a0d0*/  IADD3 R11, P2, R11, R2, RZ ;  /* 0x000000020b0b7210 */ /* 0x008fca0007f5e0ff */
[----:B------:R1:W-:Y:S01]  /*4a0e0*/  STL [R1+0x2844], R11 ;  /* 0x0028440b01007387 */ /* 0x0003e20000100800 */
[----:B------:R-:W-:Y:S01]  /*4a0f0*/  IADD3 R10, P3, R10, R2, RZ ;  /* 0x000000020a0a7210 */ /* 0x000fe20007f7e0ff */
[----:B----4-:R-:W-:Y:S02]  /*4a100*/  IMAD.MOV.U32 R6, RZ, RZ, R11 ;  /* 0x000000ffff067224 */ /* 0x010fe400078e000b */
[----:B--2---:R-:W-:-:S04]  /*4a110*/  IMAD.X R14, R14, 0x1, R0, P2 ;  /* 0x000000010e0e7824 */ /* 0x004fc800010e0600 */
[----:B------:R-:W-:Y:S01]  /*4a120*/  IMAD.MOV.U32 R7, RZ, RZ, R14 ;  /* 0x000000ffff077224 */ /* 0x000fe200078e000e */
[----:B------:R-:W-:Y:S01]  /*4a130*/  STL [R1+0x2840], R14 ;  /* 0x0028400e01007387 */ /* 0x000fe20000100800 */
[----:B------:R-:W-:-:S03]  /*4a140*/  IMAD.X R13, R13, 0x1, R0, P3 ;  /* 0x000000010d0d7824 */ /* 0x000fc600018e0600 */
[----:B------:R-:W-:Y:S04]  /*4a150*/  STL [R1+0x2bcc], R10 ;  /* 0x002bcc0a01007387 */ /* 0x000fe80000100800 */
[----:B-1----:R-:W2:Y:S04]  /*4a160*/  LDL.LU R11, [R1+0x2be4] ;  /* 0x002be400010b7983 */ /* 0x002ea80000300800 */
[----:B------:R1:W-:Y:S04]  /*4a170*/  LDGSTS.E [R5+0xc00c], desc[UR4][R6.64], P0 ;  /* 0x0c00c00006057fae */ /* 0x0003e80008121844 */
[----:B------:R3:W-:Y:S01]  /*4a180*/  STL [R1+0x2bc8], R13 ;  /* 0x002bc80d01007387 */ /* 0x0007e20000100800 */
[----:B-1----:R-:W-:-:S03]  /*4a190*/  IMAD.MOV.U32 R7, RZ, RZ, R13 ;  /* 0x000000ffff077224 */ /* 0x002fc600078e000d */
[----:B---3--:R-:W3:Y:S01]  /*4a1a0*/  LDL.LU R13, [R1+0x2be0] ;  /* 0x002be000010d7983 */ /* 0x008ee20000300800 */
[----:B------:R-:W-:Y:S01]  /*4a1b0*/  UISETP.GT.AND UP1, UPT, UR16, 0x3c, UPT ;  /* 0x0000003c1000788c */ /* 0x000fe2000bf24270 */
[----:B------:R-:W-:Y:S02]  /*4a1c0*/  IMAD.MOV.U32 R6, RZ, RZ, R10 ;  /* 0x000000ffff067224 */ /* 0x000fe400078e000a */
[----:B------:R-:W4:Y:S01]  /*4a1d0*/  LDL.LU R14, [R1+0x2bec] ;  /* 0x002bec00010e7983 */ /* 0x000f220000300800 */
[----:B------:R-:W-:-:S03]  /*4a1e0*/  USEL UR8, URZ, 0x4, !UP1 ;  /* 0x000000043f087887 */ /* 0x000fc6000c800000 */
[----:B------:R-:W4:Y:S01]  /*4a1f0*/  LDL.LU R10, [R1+0x2bf4] ;  /* 0x002bf400010a7983 */ /* 0x000f220000300800 */
[----:B------:R-:W-:-:S06]  /*4a200*/  USEL UR8, UR8, URZ, !UP0 ;  /* 0x0000003f08087287 */ /* 0x000fcc000c000000 */
[----:B------:R-:W-:-:S13]  /*4a210*/  ISETP.NE.U32.AND P1, PT, RZ, UR8, PT ;  /* 0x00000008ff007c0c */ /* 0x000fda000bf25070 */
[----:B------:R1:W-:Y:S01]  /*4a220*/  LDGSTS.E [R5+0x10000], desc[UR4][R6.64], P1 ;  /* 0x1000000006057fae */ /* 0x0003e20008921844 */
[----:B------:R-:W-:-:S05]  /*4a230*/  IADD3 R12, P0, R12, R2, RZ ;  /* 0x000000020c0c7210 */ /* 0x000fca0007f1e0ff */
[----:B------:R-:W-:Y:S01]  /*4a240*/  IMAD.X R18, R18, 0x1, R0, P0 ;  /* 0x0000000112127824 */ /* 0x000fe200000e0600 */
[----:B------:R-:W-:Y:S01]  /*4a250*/  IADD3 R150, P2, R150, R2, RZ ;  /* 0x0000000296967210 */ /* 0x000fe20007f5e0ff */
[----:B------:R-:W-:Y:S02]  /*4a260*/  STL [R1+0x2bd4], R12 ;  /* 0x002bd40c01007387 */ /* 0x000fe40000100800 */
[----:B-1----:R-:W-:Y:S02]  /*4a270*/  IMAD.MOV.U32 R7, RZ, RZ, R18 ;  /* 0x000000ffff077224 */ /* 0x002fe400078e0012 */
[----:B------:R-:W-:Y:S01]  /*4a280*/  IMAD.X R151, R151, 0x1, R0, P2 ;  /* 0x0000000197977824 */ /* 0x000fe200010e0600 */
[----:B------:R1:W-:Y:S01]  /*4a290*/  STL [R1+0x2bd0], R18 ;  /* 0x002bd01201007387 */ /* 0x0003e20000100800 */
[----:B------:R-:W-:-:S03]  /*4a2a0*/  IMAD.MOV.U32 R6, RZ, RZ, R12 ;  /* 0x000000ffff067224 */ /* 0x000fc600078e000c */
[----:B------:R-:W-:Y:S04]  /*4a2b0*/  STL [R1+0x2bdc], R150 ;  /* 0x002bdc9601007387 */ /* 0x000fe80000100800 */
[----:B------:R1:W-:Y:S04]  /*4a2c0*/  LDGSTS.E [R5+0x14000], desc[UR4][R6.64], P1 ;  /* 0x1400000006057fae */ /* 0x0003e80008921844 */
[----:B-1----:R-:W4:Y:S04]  /*4a2d0*/  LDL.LU R18, [R1+0x2be8] ;  /* 0x002be80001127983 */ /* 0x002f280000300800 */
[----:B------:R-:W-:Y:S04]  /*4a2e0*/  STL [R1+0x2bd8], R151 ;  /* 0x002bd89701007387 */ /* 0x000fe80000100800 */
[----:B------:R-:W4:Y:S01]  /*4a2f0*/  LDL.LU R12, [R1+0x2bf0] ;  /* 0x002bf000010c7983 */ /* 0x000f220000300800 */
[----:B------:R-:W-:-:S02]  /*4a300*/  IMAD.MOV.U32 R6, RZ, RZ, R150 ;  /* 0x000000ffff067224 */ /* 0x000fc400078e0096 */
[----:B------:R-:W-:-:S05]  /*4a310*/  IMAD.MOV.U32 R7, RZ, RZ, R151 ;  /* 0x000000ffff077224 */ /* 0x000fca00078e0097 */
[----:B------:R1:W-:Y:S01]  /*4a320*/  LDGSTS.E [R5+0x18000], desc[UR4][R6.64], P1 ;  /* 0x1800000006057fae */ /* 0x0003e20008921844 */
[----:B--2---:R-:W-:-:S05]  /*4a330*/  IADD3 R11, P0, R11, R2, RZ ;  /* 0x000000020b0b7210 */ /* 0x004fca0007f1e0ff */
[----:B------:R-:W-:Y:S01]  /*4a340*/  STL [R1+0x2be4], R11 ;  /* 0x002be40b01007387 */ /* 0x000fe20000100800 */
[----:B-1----:R-:W-:Y:S02]  /*4a350*/  IMAD.MOV.U32 R6, RZ, RZ, R11 ;  /* 0x000000ffff067224 */ /* 0x002fe400078e000b */
[----:B---3--:R-:W-:-:S04]  /*4a360*/  IMAD.X R13, R13, 0x1, R0, P0 ;  /* 0x000000010d0d7824 */ /* 0x008fc800000e0600 */
[----:B------:R-:W-:Y:S01]  /*4a370*/  IMAD.MOV.U32 R7, RZ, RZ, R13 ;  /* 0x000000ffff077224 */ /* 0x000fe200078e000d */
[----:B------:R1:W-:Y:S01]  /*4a380*/  STL [R1+0x2be0], R13 ;  /* 0x002be00d01007387 */ /* 0x0003e20000100800 */
[----:B------:R-:W-:-:S03]  /*4a390*/  UISETP.GT.AND UP1, UPT, UR16, 0x3d, UPT ;  /* 0x0000003d1000788c */ /* 0x000fc6000bf24270 */
[----:B------:R2:W-:Y:S04]  /*4a3a0*/  LDGSTS.E [R5+0x1c000], desc[UR4][R6.64], P1 ;  /* 0x1c00000006057fae */ /* 0x0005e80008921844 */
[----:B-1----:R-:W3:Y:S04]  /*4a3b0*/  LDL.LU R13, [R1+0x2bf8] ;  /* 0x002bf800010d7983 */ /* 0x002ee80000300800 */
[----:B------:R-:W3:Y:S01]  /*4a3c0*/  LDL.LU R11, [R1+0x2bfc] ;  /* 0x002bfc00010b7983 */ /* 0x000ee20000300800 */
[-C--:B----4-:R-:W-:Y:S01]  /*4a3d0*/  IADD3 R14, P1, R14, R2.reuse, RZ ;  /* 0x000000020e0e7210 */ /* 0x090fe20007f3e0ff */
[----:B------:R-:W-:Y:S01]  /*4a3e0*/  USEL UR8, URZ, 0x4, !UP1 ;  /* 0x000000043f087887 */ /* 0x000fe2000c800000 */
[----:B------:R-:W-:-:S03]  /*4a3f0*/  IADD3 R10, P2, R10, R2, RZ ;  /* 0x000000020a0a7210 */ /* 0x000fc60007f5e0ff */
[----:B------:R-:W-:Y:S01]  /*4a400*/  USEL UR8, UR8, URZ, !UP0 ;  /* 0x0000003f08087287 */ /* 0x000fe2000c000000 */
[----:B------:R1:W-:Y:S01]  /*4a410*/  STL [R1+0x2bec], R14 ;  /* 0x002bec0e01007387 */ /* 0x0003e20000100800 */
[----:B--2---:R-:W-:-:S04]  /*4a420*/  IMAD.MOV.U32 R6, RZ, RZ, R14 ;  /* 0x000000ffff067224 */ /* 0x004fc800078e000e */
[----:B------:R-:W-:Y:S01]  /*4a430*/  ISETP.NE.U32.AND P0, PT, RZ, UR8, PT ;  /* 0x00000008ff007c0c */ /* 0x000fe2000bf05070 */
[----:B------:R-:W-:-:S05]  /*4a440*/  IMAD.X R18, R18, 0x1, R0, P1 ;  /* 0x0000000112127824 */ /* 0x000fca00008e0600 */
[----:B------:R2:W-:Y:S01]  /*4a450*/  STL [R1+0x2be8], R18 ;  /* 0x002be81201007387 */ /* 0x0005e20000100800 */
[----:B------:R-:W-:-:S03]  /*4a460*/  IMAD.X R12, R12, 0x1, R0, P2 ;  /* 0x000000010c0c7824 */ /* 0x000fc600010e0600 */
[----:B------:R-:W-:Y:S04]  /*4a470*/  STL [R1+0x2bf4], R10 ;  /* 0x002bf40a01007387 */ /* 0x000fe80000100800 */
[----:B------:R-:W4:Y:S04]  /*4a480*/  LDL.LU R150, [R1+0x2c04] ;  /* 0x002c040001967983 */ /* 0x000f280000300800 */
[----:B------:R2:W-:Y:S04]  /*4a490*/  STL [R1+0x2bf0], R12 ;  /* 0x002bf00c01007387 */ /* 0x0005e80000100800 */
[----:B-1----:R-:W4:Y:S01]  /*4a4a0*/  LDL.LU R14, [R1+0x2c0c] ;  /* 0x002c0c00010e7983 */ /* 0x002f220000300800 */
[----:B------:R-:W-:-:S03]  /*4a4b0*/  IMAD.MOV.U32 R7, RZ, RZ, R18 ;  /* 0x000000ffff077224 */ /* 0x000fc600078e0012 */
[----:B------:R-:W4:Y:S04]  /*4a4c0*/  LDL.LU R151, [R1+0x2c00] ;  /* 0x002c000001977983 */ /* 0x000f280000300800 */
[----:B--2---:R-:W2:Y:S04]  /*4a4d0*/  LDL.LU R18, [R1+0x2c08] ;  /* 0x002c080001127983 */ /* 0x004ea80000300800 */
[----:B------:R1:W-:Y:S02]  /*4a4e0*/  LDGSTS.E [R5+0x10004], desc[UR4][R6.64], P0 ;  /* 0x1000400006057fae */ /* 0x0003e40008121844 */
[----:B-1----:R-:W-:-:S02]  /*4a4f0*/  IMAD.MOV.U32 R6, RZ, RZ, R10 ;  /* 0x000000ffff067224 */ /* 0x002fc400078e000a */
[----:B------:R-:W-:Y:S02]  /*4a500*/  IMAD.MOV.U32 R7, RZ, RZ, R12 ;  /* 0x000000ffff077224 */ /* 0x000fe400078e000c */
[----:B------:R-:W2:Y:S04]  /*4a510*/  LDL.LU R12, [R1+0x2c14] ;  /* 0x002c1400010c7983 */ /* 0x000ea80000300800 */
[----:B------:R-:W2:Y:S04]  /*4a520*/  LDL.LU R10, [R1+0x2c1c] ;  /* 0x002c1c00010a7983 */ /* 0x000ea80000300800 */
[----:B------:R1:W-:Y:S01]  /*4a530*/  LDGSTS.E [R5+0x14004], desc[UR4][R6.64], P0 ;  /* 0x1400400006057fae */ /* 0x0003e20008121844 */
[----:B---3--:R-:W-:-:S05]  /*4a540*/  IADD3 R11, P1, R11, R2, RZ ;  /* 0x000000020b0b7210 */ /* 0x008fca0007f3e0ff */
[----:B------:R-:W-:Y:S01]  /*4a550*/  IMAD.X R13, R13, 0x1, R0, P1 ;  /* 0x000000010d0d7824 */ /* 0x000fe200008e0600 */
[----:B------:R-:W-:Y:S03]  /*4a560*/  STL [R1+0x2bfc], R11 ;  /* 0x002bfc0b01007387 */ /* 0x000fe60000100800 */
[----:B-1----:R-:W-:Y:S01]  /*4a570*/  IMAD.MOV.U32 R7, RZ, RZ, R13 ;  /* 0x000000ffff077224 */ /* 0x002fe200078e000d */
[----:B------:R1:W-:Y:S01]  /*4a580*/  STL [R1+0x2bf8], R13 ;  /* 0x002bf80d01007387 */ /* 0x0003e20000100800 */
[----:B------:R-:W-:Y:S01]  /*4a590*/  IMAD.MOV.U32 R6, RZ, RZ, R11 ;  /* 0x000000ffff067224 */ /* 0x000fe200078e000b */
[----:B------:R-:W-:Y:S02]  /*4a5a0*/  UISETP.GT.AND UP1, UPT, UR16, 0x3e, UPT ;  /* 0x0000003e1000788c */ /* 0x000fe4000bf24270 */
[----:B-1----:R-:W3:Y:S04]  /*4a5b0*/  LDL.LU R13, [R1+0x2c10] ;  /* 0x002c1000010d7983 */ /* 0x002ee80000300800 */
[----:B------:R-:W3:Y:S01]  /*4a5c0*/  LDL.LU R11, [R1+0x2c18] ;  /* 0x002c1800010b7983 */ /* 0x000ee20000300800 */
[----:B------:R-:W-:-:S03]  /*4a5d0*/  USEL UR8, URZ, 0x4, !UP1 ;  /* 0x000000043f087887 */ /* 0x000fc6000c800000 */
[----:B------:R1:W-:Y:S01]  /*4a5e0*/  LDGSTS.E [R5+0x18004], desc[UR4][R6.64], P0 ;  /* 0x1800400006057fae */ /* 0x0003e20008121844 */
[----:B------:R-:W-:-:S06]  /*4a5f0*/  USEL UR8, UR8, URZ, !UP0 ;  /* 0x0000003f08087287 */ /* 0x000fcc000c000000 */
[----:B------:R-:W-:Y:S02]  /*4a600*/  ISETP.NE.U32.AND P1, PT, RZ, UR8, PT ;  /* 0x00000008ff007c0c */ /* 0x000fe4000bf25070 */
[-C--:B----4-:R-:W-:Y:S02]  /*4a610*/  IADD3 R150, P2, R150, R2.reuse, RZ ;  /* 0x0000000296967210 */ /* 0x090fe40007f5e0ff */
[----:B------:R-:W-:-:S03]  /*4a620*/  IADD3 R14, P3, R14, R2, RZ ;  /* 0x000000020e0e7210 */ /* 0x000fc60007f7e0ff */
[--C-:B------:R-:W-:Y:S01]  /*4a630*/  IMAD.X R151, R151, 0x1, R0.reuse, P2 ;  /* 0x0000000197977824 */ /* 0x100fe200010e0600 */
[----:B------:R4:W-:Y:S01]  /*4a640*/  STL [R1+0x2c04], R150 ;  /* 0x002c049601007387 */ /* 0x0009e20000100800 */
[----:B--2---:R-:W-:-:S03]  /*4a650*/  IMAD.X R18, R18, 0x1, R0, P3 ;  /* 0x0000000112127824 */ /* 0x004fc600018e0600 */
[----:B------:R-:W-:Y:S01]  /*4a660*/  STL [R1+0x2c00], R151 ;  /* 0x002c009701007387 */ /* 0x000fe20000100800 */
[----:B-1----:R-:W-:Y:S02]  /*4a670*/  IMAD.MOV.U32 R6, RZ, RZ, R150 ;  /* 0x000000ffff067224 */ /* 0x002fe400078e0096 */
[----:B------:R-:W-:Y:S01]  /*4a680*/  IMAD.MOV.U32 R7, RZ, RZ, R151 ;  /* 0x000000ffff077224 */ /* 0x000fe200078e0097 */
[----:B------:R1:W-:Y:S04]  /*4a690*/  STL [R1+0x2c0c], R14 ;  /* 0x002c0c0e01007387 */ /* 0x0003e80000100800 */
[----:B------:R2:W-:Y:S04]  /*4a6a0*/  STL [R1+0x2c08], R18 ;  /* 0x002c081201007387 */ /* 0x0005e80000100800 */
[----:B------:R-:W2:Y:S04]  /*4a6b0*/  LDL.LU R247, [R1+0x2c20] ;  /* 0x002c200001f77983 */ /* 0x000ea80000300800 */
[----:B------:R-:W2:Y:S04]  /*4a6c0*/  LDL.LU R246, [R1+0x2c24] ;  /* 0x002c240001f67983 */ /* 0x000ea80000300800 */
[----:B------:R4:W-:Y:S01]  /*4a6d0*/  LDGSTS.E [R5+0x1c004], desc[UR4][R6.64], P0 ;  /* 0x1c00400006057fae */ /* 0x0009e20008121844 */
[----:B------:R-:W-:-:S02]  /*4a6e0*/  IADD3 R12, P0, R12, R2, RZ ;  /* 0x000000020c0c7210 */ /* 0x000fc40007f1e0ff */
[----:B------:R-:W-:-:S03]  /*4a6f0*/  IADD3 R10, P2, R10, R2, RZ ;  /* 0x000000020a0a7210 */ /* 0x000fc60007f5e0ff */
[----:B------:R-:W-:Y:S01]  /*4a700*/  STL [R1+0x2c14], R12 ;  /* 0x002c140c01007387 */ /* 0x000fe20000100800 */
[----:B----4-:R-:W-:Y:S02]  /*4a710*/  IMAD.MOV.U32 R6, RZ, RZ, R14 ;  /* 0x000000ffff067224 */ /* 0x010fe400078e000e */
[----:B------:R-:W-:-:S05]  /*4a720*/  IMAD.MOV.U32 R7, RZ, RZ, R18 ;  /* 0x000000ffff077224 */ /* 0x000fca00078e0012 */
[----:B------:R4:W-:Y:S01]  /*4a730*/  LDGSTS.E [R5+0x10008], desc[UR4][R6.64], P1 ;  /* 0x1000800006057fae */ /* 0x0009e20008921844 */
[--C-:B---3--:R-:W-:Y:S02]  /*4a740*/  IMAD.X R13, R13, 0x1, R0.reuse, P0 ;  /* 0x000000010d0d7824 */ /* 0x108fe400000e0600 */
[----:B------:R-:W-:-:S03]  /*4a750*/  IMAD.X R11, R11, 0x1, R0, P2 ;  /* 0x000000010b0b7824 */ /* 0x000fc600010e0600 */
[----:B------:R3:W-:Y:S04]  /*4a760*/  STL [R1+0x2c10], R13 ;  /* 0x002c100d01007387 */ /* 0x0007e80000100800 */
[----:B------:R3:W-:Y:S04]  /*4a770*/  STL [R1+0x2c1c], R10 ;  /* 0x002c1c0a01007387 */ /* 0x0007e80000100800 */
[----:B------:R-:W3:Y:S01]  /*4a780*/  LDL.LU R150, [R1+0x2c2c] ;  /* 0x002c2c0001967983 */ /* 0x000ee20000300800 */
[----:B----4-:R-:W-:-:S03]  /*4a790*/  IMAD.MOV.U32 R6, RZ, RZ, R12 ;  /* 0x000000ffff067224 */ /* 0x010fc600078e000c */
[----:B------:R4:W-:Y:S01]  /*4a7a0*/  STL [R1+0x2c18], R11 ;  /* 0x002c180b01007387 */ /* 0x0009e20000100800 */
[----:B------:R-:W-:-:S03]  /*4a7b0*/  IMAD.MOV.U32 R7, RZ, RZ, R13 ;  /* 0x000000ffff077224 */ /* 0x000fc600078e000d */
[----:B-1----:R-:W4:Y:S04]  /*4a7c0*/  LDL.LU R14, [R1+0x2c34] ;  /* 0x002c3400010e7983 */ /* 0x002f280000300800 */
[----:B------:R-:W4:Y:S04]  /*4a7d0*/  LDL.LU R151, [R1+0x2c28] ;  /* 0x002c280001977983 */ /* 0x000f280000300800 */
[----:B------:R1:W-:Y:S04]  /*4a7e0*/  LDGSTS.E [R5+0x14008], desc[UR4][R6.64], P1 ;  /* 0x1400800006057fae */ /* 0x0003e80008921844 */
[----:B--2---:R-:W2:Y:S04]  /*4a7f0*/  LDL.LU R18, [R1+0x2c30] ;  /* 0x002c300001127983 */ /* 0x004ea80000300800 */
[----:B---3--:R-:W3:Y:S01]  /*4a800*/  LDL.LU R13, [R1+0x2c38] ;  /* 0x002c3800010d7983 */ /* 0x008ee20000300800 */
[----:B-1----:R-:W-:-:S03]  /*4a810*/  IMAD.MOV.U32 R6, RZ, RZ, R10 ;  /* 0x000000ffff067224 */ /* 0x002fc600078e000a */
[----:B------:R-:W3:Y:S01]  /*4a820*/  LDL.LU R10, [R1+0x2c3c] ;  /* 0x002c3c00010a7983 */ /* 0x000ee20000300800 */
[----:B------:R-:W-:-:S03]  /*4a830*/  IMAD.MOV.U32 R7, RZ, RZ, R11 ;  /* 0x000000ffff077224 */ /* 0x000fc600078e000b */
[----:B------:R-:W3:Y:S04]  /*4a840*/  LDL.LU R12, [R1+0x2c40] ;  /* 0x002c4000010c7983 */ /* 0x000ee80000300800 */
[----:B----4-:R-:W4:Y:S01]  /*4a850*/  LDL.LU R11, [R1+0x2c44] ;  /* 0x002c4400010b7983 */ /* 0x010f220000300800 */
[----:B------:R-:W-:-:S03]  /*4a860*/  UISETP.GT.AND UP1, UPT, UR16, 0x3f, UPT ;  /* 0x0000003f1000788c */ /* 0x000fc6000bf24270 */
[----:B------:R1:W-:Y:S01]  /*4a870*/  LDGSTS.E [R5+0x18008], desc[UR4][R6.64], P1 ;  /* 0x1800800006057fae */ /* 0x0003e20008921844 */
[----:B------:R-:W-:-:S04]  /*4a880*/  USEL UR8, URZ, 0x4, !UP1 ;  /* 0x000000043f087887 */ /* 0x000fc8000c800000 */
[----:B------:R-:W-:Y:S01]  /*4a890*/  USEL UR8, UR8, URZ, !UP0 ;  /* 0x0000003f08087287 */ /* 0x000fe2000c000000 */
[----:B------:R-:W-:-:S05]  /*4a8a0*/  IADD3 R246, P0, R246, R2, RZ ;  /* 0x00000002f6f67210 */ /* 0x000fca0007f1e0ff */
[----:B------:R-:W-:Y:S01]  /*4a8b0*/  IMAD.X R247, R247, 0x1, R0, P0 ;  /* 0x00000001f7f77824 */ /* 0x000fe200000e0600 */
[----:B------:R-:W-:Y:S01]  /*4a8c0*/  STL [R1+0x2c24], R246 ;  /* 0x002c24f601007387 */ /* 0x000fe20000100800 */
[----:B-1----:R-:W-:Y:S02]  /*4a8d0*/  IMAD.MOV.U32 R6, RZ, RZ, R246 ;  /* 0x000000ffff067224 */ /* 0x002fe400078e00f6 */
[----:B------:R-:W-:Y:S01]  /*4a8e0*/  IMAD.MOV.U32 R7, RZ, RZ, R247 ;  /* 0x000000ffff077224 */ /* 0x000fe200078e00f7 */
[----:B------:R1:W-:Y:S01]  /*4a8f0*/  STL [R1+0x2c20], R247 ;  /* 0x002c20f701007387 */ /* 0x0003e20000100800 */
[----:B------:R-:W-:-:S03]  /*4a900*/  ISETP.NE.U32.AND P0, PT, RZ, UR8, PT ;  /* 0x00000008ff007c0c */ /* 0x000fc6000bf05070 */
[----:B------:R1:W-:Y:S02]  /*4a910*/  LDGSTS.E [R5+0x1c008], desc[UR4][R6.64], P1 ;  /* 0x1c00800006057fae */ /* 0x0003e40008921844 */
[----:B-1----:R-:W1:Y:S01]  /*4a920*/  S2R R247, SR_TID.X ;  /* 0x0000000000f77919 */ /* 0x002e620000002100 */
[----:B------:R-:W-:-:S05]  /*4a930*/  IADD3 R150, P1, R150, R2, RZ ;  /* 0x0000000296967210 */ /* 0x000fca0007f3e0ff */
[----:B------:R-:W-:Y:S01]  /*4a940*/  IMAD.MOV.U32 R6, RZ, RZ, R150 ;  /* 0x000000ffff067224 */ /* 0x000fe200078e0096 */
[----:B------:R-:W-:Y:S01]  /*4a950*/  IADD3 R14, P2, R14, R2, RZ ;  /* 0x000000020e0e7210 */ /* 0x000fe20007f5e0ff */
[----:B------:R-:W-:-:S04]  /*4a960*/  IMAD.X R151, R151, 0x1, R0, P1 ;  /* 0x0000000197977824 */ /* 0x000fc800008e0600 */
[----:B------:R-:W-:Y:S02]  /*4a970*/  IMAD.MOV.U32 R7, RZ, RZ, R151 ;  /* 0x000000ffff077224 */ /* 0x000fe400078e0097 */
[----:B--2---:R-:W-:-:S03]  /*4a980*/  IMAD.X R18, R18, 0x1, R0, P2 ;  /* 0x0000000112127824 */ /* 0x004fc600010e0600 */
[----:B------:R2:W-:Y:S01]  /*4a990*/  LDGSTS.E [R5+0x1000c], desc[UR4][R6.64], P0 ;  /* 0x1000c00006057fae */ /* 0x0005e20008121844 */
[-C--:B---3--:R-:W-:Y:S01]  /*4a9a0*/  IADD3 R10, P1, R10, R2.reuse, RZ ;  /* 0x000000020a0a7210 */ /* 0x088fe20007f3e0ff */
[----:B--2---:R-:W-:Y:S02]  /*4a9b0*/  IMAD.MOV.U32 R6, RZ, RZ, R14 ;  /* 0x000000ffff067224 */ /* 0x004fe400078e000e */
[----:B------:R-:W-:Y:S02]  /*4a9c0*/  IMAD.MOV.U32 R7, RZ, RZ, R18 ;  /* 0x000000ffff077224 */ /* 0x000fe400078e0012 */
[--C-:B------:R-:W-:Y:S01]  /*4a9d0*/  IMAD.X R13, R13, 0x1, R0.reuse, P1 ;  /* 0x000000010d0d7824 */ /* 0x100fe200008e0600 */
[----:B----4-:R-:W-:Y:S02]  /*4a9e0*/  IADD3 R11, P2, R11, R2, RZ ;  /* 0x000000020b0b7210 */ /* 0x010fe40007f5e0ff */
[----:B------:R2:W-:Y:S03]  /*4a9f0*/  LDGSTS.E [R5+0x1400c], desc[UR4][R6.64], P0 ;  /* 0x1400c00006057fae */ /* 0x0005e60008121844 */
[----:B------:R-:W-:Y:S01]  /*4aa00*/  IMAD.X R12, R12, 0x1, R0, P2 ;  /* 0x000000010c0c7824 */ /* 0x000fe200010e0600 */
[----:B------:R-:W-:Y:S04]  /*4aa10*/  STL [R1+0x2c2c], R150 ;  /* 0x002c2c9601007387 */ /* 0x000fe80000100800 */
[----:B------:R-:W-:Y:S01]  /*4aa20*/  STL [R1+0x2c28], R151 ;  /* 0x002c289701007387 */ /* 0x000fe20000100800 */
[----:B--2---:R-:W-:-:S02]  /*4aa30*/  IMAD.MOV.U32 R6, RZ, RZ, R10 ;  /* 0x000000ffff067224 */ /* 0x004fc400078e000a */
[----:B------:R-:W-:Y:S01]  /*4aa40*/  IMAD.MOV.U32 R7, RZ, RZ, R13 ;  /* 0x000000ffff077224 */ /* 0x000fe200078e000d */
[----:B------:R-:W-:Y:S04]  /*4aa50*/  STL [R1+0x2c34], R14 ;  /* 0x002c340e01007387 */ /* 0x000fe80000100800 */
[----:B------:R-:W-:Y:S04]  /*4aa60*/  STL [R1+0x2c30], R18 ;  /* 0x002c301201007387 */ /* 0x000fe80000100800 */
[----:B------:R2:W-:Y:S04]  /*4aa70*/  LDGSTS.E [R5+0x1800c], desc[UR4][R6.64], P0 ;  /* 0x1800c00006057fae */ /* 0x0005e80008121844 */
[----:B------:R1:W-:Y:S04]  /*4aa80*/  STL [R1+0x2c3c], R10 ;  /* 0x002c3c0a01007387 */ /* 0x0003e80000100800 */
[----:B------:R-:W-:Y:S01]  /*4aa90*/  STL [R1+0x2c38], R13 ;  /* 0x002c380d01007387 */ /* 0x000fe20000100800 */
[----:B--2---:R-:W-:-:S02]  /*4aaa0*/  IMAD.MOV.U32 R6, RZ, RZ, R11 ;  /* 0x000000ffff067224 */ /* 0x004fc400078e000b */
[----:B------:R-:W-:Y:S01]  /*4aab0*/  IMAD.MOV.U32 R7, RZ, RZ, R12 ;  /* 0x000000ffff077224 */ /* 0x000fe200078e000c */
[----:B-1----:R-:W-:Y:S01]  /*4aac0*/  LOP3.LUT R10, R247, 0x3f, RZ, 0xc0, !PT ;  /* 0x0000003ff70a7812 */ /* 0x002fe200078ec0ff */
[----:B------:R-:W-:Y:S04]  /*4aad0*/  STL [R1+0x2c44], R11 ;  /* 0x002c440b01007387 */ /* 0x000fe80000100800 */
[----:B------:R1:W-:Y:S04]  /*4aae0*/  STL [R1+0x2c40], R12 ;  /* 0x002c400c01007387 */ /* 0x0003e80000100800 */
[----:B------:R2:W-:Y:S01]  /*4aaf0*/  LDGSTS.E [R5+0x1c00c], desc[UR4][R6.64], P0 ;  /* 0x1c00c00006057fae */ /* 0x0005e20008121844 */
[----:B------:R-:W-:-:S03]  /*4ab00*/  ISETP.GE.AND P0, PT, R10, UR16, PT ;  /* 0x000000100a007c0c */ /* 0x000fc6000bf06270 */
[----:B------:R-:W3:Y:S04]  /*4ab10*/  LDL.LU R14, [R1+0x1e0c] ;  /* 0x001e0c00010e7983 */ /* 0x000ee80000300800 */
[----:B------:R-:W4:Y:S04]  /*4ab20*/  LDL.LU R10, [R1+0x1e10] ;  /* 0x001e1000010a7983 */ /* 0x000f280000300800 */
[----:B------:R-:W3:Y:S04]  /*4ab30*/  LDL.LU R18, [R1+0x1e2c] ;  /* 0x001e2c0001127983 */ /* 0x000ee80000300800 */
[----:B-1----:R-:W3:Y:S04]  /*4ab40*/  LDL.LU R12, [R1+0x1e30] ;  /* 0x001e3000010c7983 */ /* 0x002ee80000300800 */
[----:B------:R-:W3:Y:S04]  /*4ab50*/  LDL.LU R13, [R1+0x1e4c] ;  /* 0x001e4c00010d7983 */ /* 0x000ee80000300800 */
[----:B------:R-:W3:Y:S04]  /*4ab60*/  LDL.LU R11, [R1+0x1e50] ;  /* 0x001e5000010b7983 */ /* 0x000ee80000300800 */
[----:B------:R-:W3:Y:S04]  /*4ab70*/  LDL.LU R151, [R1+0x1e6c] ;  /* 0x001e6c0001977983 */ /* 0x000ee80000300800 */
[----:B------:R-:W3:Y:S01]  /*4ab80*/  LDL.LU R150, [R1+0x1e70] ;  /* 0x001e700001967983 */ /* 0x000ee20000300800 */
[----:B------:R-:W-:-:S02]  /*4ab90*/  PLOP3.LUT P1, PT, PT, PT, UP0, 0x80, 0x0 ;  /* 0x000000000000781c */ /* 0x000fc40003f2f008 */
[----:B--2---:R-:W-:Y:S01]  /*4aba0*/  SEL R5, RZ, 0x4, P0 ;  /* 0x00000004ff057807 */ /* 0x004fe20000000000 */
[----:B------:R-:W0:Y:S03]  /*4abb0*/  LDGDEPBAR ;  /* 0x00000000000079af */ /* 0x000e260000000000 */
[----:B------:R-:W-:Y:S02]  /*4abc0*/  SEL R5, R5, RZ, !P1 ;  /* 0x000000ff05057207 */ /* 0x000fe40004800000 */
[-C--:B------:R-:W-:Y:S02]  /*4abd0*/  IADD3 R16, P1, R16, R4.reuse, RZ ;  /* 0x0000000410107210 */ /* 0x080fe40007f3e0ff */
[----:B------:R-:W-:Y:S02]  /*4abe0*/  ISETP.NE.U32.AND P0, PT, R5, RZ, PT ;  /* 0x000000ff0500720c */ /* 0x000fe40003f05070 */
[----:B------:R-:W-:Y:S01]  /*4abf0*/  IADD3 R153, P2, R153, R4, RZ ;  /* 0x0000000499997210 */ /* 0x000fe20007f5e0ff */
[----:B------:R-:W-:-:S02]  /*4ac00*/  IMAD.X R9, R9, 0x1, R3, P1 ;  /* 0x0000000109097824 */ /* 0x000fc400008e0603 */
[----:B------:R-:W-:Y:S02]  /*4ac10*/  VIADD R5, R15, UR11 ;  /* 0x0000000b0f057c36 */ /* 0x000fe40008000000 */
[----:B------:R-:W-:Y:S02]  /*4ac20*/  IMAD.MOV.U32 R6, RZ, RZ, R16 ;  /* 0x000000ffff067224 */ /* 0x000fe400078e0010 */
[----:B------:R-:W-:Y:S01]  /*4ac30*/  IMAD.MOV.U32 R7, RZ, RZ, R9 ;  /* 0x000000ffff077224 */ /* 0x000fe200078e0009 */
[----:B------:R-:W-:Y:S01]  /*4ac40*/  IADD3 R161, P1, R161, R4, RZ ;  /* 0x00000004a1a17210 */ /* 0x000fe20007f3e0ff */
[----:B------:R-:W-:-:S03]  /*4ac50*/  IMAD.X R152, R152, 0x1, R3, P2 ;  /* 0x0000000198987824 */ /* 0x000fc600010e0603 */
[----:B------:R1:W-:Y:S01]  /*4ac60*/  LDGSTS.E [R5+0x40000], desc[UR4][R6.64], P0 ;  /* 0x4000000006057fae */ /* 0x0003e20008121844 */
[----:B------:R-:W-:Y:S01]  /*4ac70*/  IMAD.X R160, R160, 0x1, R3, P1 ;  /* 0x00000001a0a07824 */ /* 0x000fe200008e0603 */
[-C--:B------:R-:W-:Y:S01]  /*4ac80*/  IADD3 R169, P2, R169, R4.reuse, RZ ;  /* 0x00000004a9a97210 */ /* 0x080fe20007f5e0ff */
[----:B-1----:R-:W-:Y:S02]  /*4ac90*/  IMAD.MOV.U32 R6, RZ, RZ, R153 ;  /* 0x000000ffff067224 */ /* 0x002fe400078e0099 */
[----:B------:R-:W-:Y:S01]  /*4aca0*/  IMAD.MOV.U32 R7, RZ, RZ, R152 ;  /* 0x000000ffff077224 */ /* 0x000fe200078e0098 */
[----:B------:R-:W-:Y:S01]  /*4acb0*/  IADD3 R177, P1, R177, R4, RZ ;  /* 0x00000004b1b17210 */ /* 0x000fe20007f3e0ff */
[----:B------:R-:W-:-:S03]  /*4acc0*/  IMAD.X R168, R168, 0x1, R3, P2 ;  /* 0x00000001a8a87824 */ /* 0x000fc600010e0603 */
[----:B------:R1:W-:Y:S01]  /*4acd0*/  LDGSTS.E [R5+0x40400], desc[UR4][R6.64], P0 ;  /* 0x4040000006057fae */ /* 0x0003e20008121844 */
[----:B------:R-:W-:Y:S01]  /*4ace0*/  IMAD.X R176, R176, 0x1, R3, P1 ;  /* 0x00000001b0b07824 */ /* 0x000fe200008e0603 */
[----:B------:R-:W-:Y:S01]  /*4acf0*/  IADD3 R185, P2, R185, R4, RZ ;  /* 0x00000004b9b97210 */ /* 0x000fe20007f5e0ff */
[----:B-1----:R-:W-:Y:S02]  /*4ad00*/  IMAD.MOV.U32 R6, RZ, RZ, R161 ;  /* 0x000000ffff067224 */ /* 0x002fe400078e00a1 */
[----:B------:R-:W-:-:S05]  /*4ad10*/  IMAD.MOV.U32 R7, RZ, RZ, R160 ;  /* 0x000000ffff077224 */ /* 0x000fca00078e00a0 */
        /* <DEDUP_REMOVED lines=41> */
[----:B------:R-:W-:Y:S02]  /*4afb0*/  IMAD.X R248, R248, 0x1, R3, P2 ;  /* 0x00000001f8f87824 */ /* 0x000fe400010e0603 */
[----:B-1----:R-:W-:Y:S02]  /*4afc0*/  IMAD.MOV.U32 R6, RZ, RZ, R233 ;  /* 0x000000ffff067224 */ /* 0x002fe400078e00e9 */
[----:B------:R-:W-:-:S05]  /*4afd0*/  IMAD.MOV.U32 R7, RZ, RZ, R232 ;  /* 0x000000ffff077224 */ /* 0x000fca00078e00e8 */
[----:B------:R1:W-:Y:S02]  /*4afe0*/  LDGSTS.E [R5+0x42c00], desc[UR4][R6.64], P0 ;  /* 0x42c0000006057fae */ /* 0x0003e40008121844 */
[----:B-1----:R-:W-:Y:S02]  /*4aff0*/  IMAD.MOV.U32 R6, RZ, RZ, R241 ;  /* 0x000000ffff067224 */ /* 0x002fe400078e00f1 */
[----:B------:R-:W-:-:S05]  /*4b000*/  IMAD.MOV.U32 R7, RZ, RZ, R240 ;  /* 0x000000ffff077224 */ /* 0x000fca00078e00f0 */
[----:B------:R1:W-:Y:S02]  /*4b010*/  LDGSTS.E [R5+0x43000], desc[UR4][R6.64], P0 ;  /* 0x4300000006057fae */ /* 0x0003e40008121844 */
[----:B-1----:R-:W-:Y:S02]  /*4b020*/  IMAD.MOV.U32 R6, RZ, RZ, R249 ;  /* 0x000000ffff067224 */ /* 0x002fe400078e00f9 */
[----:B------:R-:W-:-:S05]  /*4b030*/  IMAD.MOV.U32 R7, RZ, RZ, R248 ;  /* 0x000000ffff077224 */ /* 0x000fca00078e00f8 */
[----:B------:R1:W-:Y:S01]  /*4b040*/  LDGSTS.E [R5+0x43400], desc[UR4][R6.64], P0 ;  /* 0x4340000006057fae */ /* 0x0003e20008121844 */
[----:B----4-:R-:W-:-:S05]  /*4b050*/  IADD3 R10, P1, R10, R4, RZ ;  /* 0x000000040a0a7210 */ /* 0x010fca0007f3e0ff */
[--C-:B---3--:R-:W-:Y:S01]  /*4b060*/  IMAD.X R14, R14, 0x1, R3.reuse, P1 ;  /* 0x000000010e0e7824 */ /* 0x108fe200008e0603 */
[-C--:B------:R-:W-:Y:S01]  /*4b070*/  IADD3 R12, P2, R12, R4.reuse, RZ ;  /* 0x000000040c0c7210 */ /* 0x080fe20007f5e0ff */
[----:B------:R2:W-:Y:S01]  /*4b080*/  STL [R1+0x1e10], R10 ;  /* 0x001e100a01007387 */ /* 0x0005e20000100800 */
[----:B-1----:R-:W-:Y:S02]  /*4b090*/  IMAD.MOV.U32 R6, RZ, RZ, R10 ;  /* 0x000000ffff067224 */ /* 0x002fe400078e000a */
[----:B------:R-:W-:Y:S01]  /*4b0a0*/  IMAD.MOV.U32 R7, RZ, RZ, R14 ;  /* 0x000000ffff077224 */ /* 0x000fe200078e000e */
[----:B------:R1:W-:Y:S01]  /*4b0b0*/  STL [R1+0x1e0c], R14 ;  /* 0x001e0c0e01007387 */ /* 0x0003e20000100800 */
[--C-:B------:R-:W-:Y:S01]  /*4b0c0*/  IMAD.X R18, R18, 0x1, R3.reuse, P2 ;  /* 0x0000000112127824 */ /* 0x100fe200010e0603 */
[----:B------:R-:W-:Y:S02]  /*4b0d0*/  IADD3 R11, P1, R11, R4, RZ ;  /* 0x000000040b0b7210 */ /* 0x000fe40007f3e0ff */
[----:B------:R3:W-:Y:S04]  /*4b0e0*/  STL [R1+0x1e30], R12 ;  /* 0x001e300c01007387 */ /* 0x0007e80000100800 */
[----:B--2---:R-:W2:Y:S01]  /*4b0f0*/  LDL.LU R10, [R1+0x1e90] ;  /* 0x001e9000010a7983 */ /* 0x004ea20000300800 */
[----:B------:R-:W-:-:S03]  /*4b100*/  IMAD.X R13, R13, 0x1, R3, P1 ;  /* 0x000000010d0d7824 */ /* 0x000fc600008e0603 */
[----:B------:R4:W-:Y:S01]  /*4b110*/  STL [R1+0x1e2c], R18 ;  /* 0x001e2c1201007387 */ /* 0x0009e20000100800 */
[----:B------:R-:W-:-:S03]  /*4b120*/  IADD3 R150, P2, R150, R4, RZ ;  /* 0x0000000496967210 */ /* 0x000fc60007f5e0ff */
[----:B------:R3:W-:Y:S04]  /*4b130*/  LDGSTS.E [R5+0x43800], desc[UR4][R6.64], P0 ;  /* 0x4380000006057fae */ /* 0x0007e80008121844 */
[----:B-1----:R-:W2:Y:S01]  /*4b140*/  LDL.LU R14, [R1+0x1eb0] ;  /* 0x001eb000010e7983 */ /* 0x002ea20000300800 */
[----:B------:R-:W-:Y:S02]  /*4b150*/  IMAD.X R151, R151, 0x1, R3, P2 ;  /* 0x0000000197977824 */ /* 0x000fe400010e0603 */
[----:B---3--:R-:W-:Y:S02]  /*4b160*/  IMAD.MOV.U32 R6, RZ, RZ, R12 ;  /* 0x000000ffff067224 */ /* 0x008fe400078e000c */
[----:B------:R-:W-:Y:S01]  /*4b170*/  IMAD.MOV.U32 R7, RZ, RZ, R18 ;  /* 0x000000ffff077224 */ /* 0x000fe200078e0012 */
[----:B------:R-:W3:Y:S04]  /*4b180*/  LDL.LU R12, [R1+0x1e8c] ;  /* 0x001e8c00010c7983 */ /* 0x000ee80000300800 */
[----:B----4-:R-:W4:Y:S04]  /*4b190*/  LDL.LU R18, [R1+0x1eac] ;  /* 0x001eac0001127983 */ /* 0x010f280000300800 */
[----:B------:R1:W-:Y:S04]  /*4b1a0*/  LDGSTS.E [R5+0x43c00], desc[UR4][R6.64], P0 ;  /* 0x43c0000006057fae */ /* 0x0003e80008121844 */
[----:B------:R1:W-:Y:S04]  /*4b1b0*/  STL [R1+0x1e50], R11 ;  /* 0x001e500b01007387 */ /* 0x0003e80000100800 */
[----:B------:R1:W-:Y:S02]  /*4b1c0*/  STL [R1+0x1e4c], R13 ;  /* 0x001e4c0d01007387 */ /* 0x0003e40000100800 */
[----:B-1----:R-:W-:-:S02]  /*4b1d0*/  IMAD.MOV.U32 R6, RZ, RZ, R11 ;  /* 0x000000ffff067224 */ /* 0x002fc400078e000b */
[----:B------:R1:W-:Y:S01]  /*4b1e0*/  STL [R1+0x1e70], R150 ;  /* 0x001e709601007387 */ /* 0x0003e20000100800 */
[----:B------:R-:W-:-:S03]  /*4b1f0*/  IMAD.MOV.U32 R7, RZ, RZ, R13 ;  /* 0x000000ffff077224 */ /* 0x000fc600078e000d */
[----:B------:R-:W4:Y:S04]  /*4b200*/  LDL.LU R11, [R1+0x1ed0] ;  /* 0x001ed000010b7983 */ /* 0x000f280000300800 */
[----:B------:R1:W-:Y:S04]  /*4b210*/  STL [R1+0x1e6c], R151 ;  /* 0x001e6c9701007387 */ /* 0x0003e80000100800 */
[----:B------:R1:W-:Y:S04]  /*4b220*/  LDGSTS.E [R5+0x44000], desc[UR4][R6.64], P0 ;  /* 0x4400000006057fae */ /* 0x0003e80008121844 */
[----:B------:R-:W4:Y:S01]  /*4b230*/  LDL.LU R13, [R1+0x1ef0] ;  /* 0x001ef000010d7983 */ /* 0x000f220000300800 */
[----:B-1----:R-:W-:-:S03]  /*4b240*/  IMAD.MOV.U32 R6, RZ, RZ, R150 ;  /* 0x000000ffff067224 */ /* 0x002fc600078e0096 */
[----:B------:R-:W4:Y:S01]  /*4b250*/  LDL.LU R150, [R1+0x1ecc] ;  /* 0x001ecc0001967983 */ /* 0x000f220000300800 */
[----:B------:R-:W-:-:S03]  /*4b260*/  IMAD.MOV.U32 R7, RZ, RZ, R151 ;  /* 0x000000ffff077224 */ /* 0x000fc600078e0097 */
[----:B------:R-:W4:Y:S04]  /*4b270*/  LDL.LU R151, [R1+0x1eec] ;  /* 0x001eec0001977983 */ /* 0x000f280000300800 */
[----:B------:R1:W-:Y:S01]  /*4b280*/  LDGSTS.E [R5+0x44400], desc[UR4][R6.64], P0 ;  /* 0x4440000006057fae */ /* 0x0003e20008121844 */
[----:B--2---:R-:W-:-:S05]  /*4b290*/  IADD3 R10, P1, R10, R4, RZ ;  /* 0x000000040a0a7210 */ /* 0x004fca0007f3e0ff */
[----:B------:R2:W-:Y:S01]  /*4b2a0*/  STL [R1+0x1e90], R10 ;  /* 0x001e900a01007387 */ /* 0x0005e20000100800 */
[----:B-1----:R-:W-:Y:S01]  /*4b2b0*/  IMAD.MOV.U32 R6, RZ, RZ, R10 ;  /* 0x000000ffff067224 */ /* 0x002fe200078e000a */
[----:B------:R-:W-:Y:S01]  /*4b2c0*/  IADD3 R14, P2, R14, R4, RZ ;  /* 0x000000040e0e7210 */ /* 0x000fe20007f5e0ff */
[----:B---3--:R-:W-:-:S04]  /*4b2d0*/  IMAD.X R12, R12, 0x1, R3, P1 ;  /* 0x000000010c0c7824 */ /* 0x008fc800008e0603 */
[----:B----4-:R-:W-:Y:S01]  /*4b2e0*/  IMAD.X R18, R18, 0x1, R3, P2 ;  /* 0x0000000112127824 */ /* 0x010fe200010e0603 */
[----:B------:R1:W-:Y:S01]  /*4b2f0*/  STL [R1+0x1e8c], R12 ;  /* 0x001e8c0c01007387 */ /* 0x0003e20000100800 */
[----:B------:R-:W-:-:S03]  /*4b300*/  IMAD.MOV.U32 R7, RZ, RZ, R12 ;  /* 0x000000ffff077224 */ /* 0x000fc600078e000c */
[----:B------:R3:W-:Y:S04]  /*4b310*/  STL [R1+0x1eb0], R14 ;  /* 0x001eb00e01007387 */ /* 0x0007e80000100800 */
[----:B--2---:R-:W2:Y:S04]  /*4b320*/  LDL.LU R10, [R1+0x1f10] ;  /* 0x001f1000010a7983 */ /* 0x004ea80000300800 */
[----:B------:R4:W-:Y:S04]  /*4b330*/  STL [R1+0x1eac], R18 ;  /* 0x001eac1201007387 */ /* 0x0009e80000100800 */
[----:B------:R3:W-:Y:S01]  /*4b340*/  LDGSTS.E [R5+0x44800], desc[UR4][R6.64], P0 ;  /* 0x4480000006057fae */ /* 0x0007e20008121844 */
[----:B------:R-:W-:-:S03]  /*4b350*/  IADD3 R11, P1, R11, R4, RZ ;  /* 0x000000040b0b7210 */ /* 0x000fc60007f3e0ff */
[----:B-1----:R-:W2:Y:S01]  /*4b360*/  LDL.LU R12, [R1+0x1f30] ;  /* 0x001f3000010c7983 */ /* 0x002ea20000300800 */
[----:B---3--:R-:W-:Y:S02]  /*4b370*/  IMAD.MOV.U32 R6, RZ, RZ, R14 ;  /* 0x000000ffff067224 */ /* 0x008fe400078e000e */
[----:B------:R-:W-:Y:S01]  /*4b380*/  IMAD.MOV.U32 R7, RZ, RZ, R18 ;  /* 0x000000ffff077224 */ /* 0x000fe200078e0012 */
[----:B------:R-:W3:Y:S01]  /*4b390*/  LDL.LU R14, [R1+0x1f0c] ;  /* 0x001f0c00010e7983 */ /* 0x000ee20000300800 */
[----:B------:R-:W-:-:S03]  /*4b3a0*/  IADD3 R13, P2, R13, R4, RZ ;  /* 0x000000040d0d7210 */ /* 0x000fc60007f5e0ff */
[----:B----4-:R-:W4:Y:S04]  /*4b3b0*/  LDL.LU R18, [R1+0x1f2c] ;  /* 0x001f2c0001127983 */ /* 0x010f280000300800 */
[----:B------:R1:W-:Y:S01]  /*4b3c0*/  LDGSTS.E [R5+0x44c00], desc[UR4][R6.64], P0 ;  /* 0x44c0000006057fae */ /* 0x0003e20008121844 */
[----:B------:R-:W-:-:S03]  /*4b3d0*/  IMAD.X R150, R150, 0x1, R3, P1 ;  /* 0x0000000196967824 */ /* 0x000fc600008e0603 */
[----:B------:R1:W-:Y:S01]  /*4b3e0*/  STL [R1+0x1ed0], R11 ;  /* 0x001ed00b01007387 */ /* 0x0003e20000100800 */
[----:B------:R-:W-:-:S03]  /*4b3f0*/  IMAD.X R151, R151, 0x1, R3, P2 ;  /* 0x0000000197977824 */ /* 0x000fc600010e0603 */
[----:B------:R1:W-:Y:S02]  /*4b400*/  STL [R1+0x1ecc], R150 ;  /* 0x001ecc9601007387 */ /* 0x0003e40000100800 */
[----:B-1----:R-:W-:Y:S02]  /*4b410*/  IMAD.MOV.U32 R6, RZ, RZ, R11 ;  /* 0x000000ffff067224 */ /* 0x002fe400078e000b */
        /* <DEDUP_REMOVED lines=212> */
[----:B------:R-:W-:Y:S01]  /*4c160*/  STL [R1+0x21d0], R11 ;  /* 0x0021d00b01007387 */ /* 0x000fe20000100800 */
[----:B------:R-:W-:-:S03]  /*4c170*/  IMAD.X R151, R151, 0x1, R3, P2 ;  /* 0x0000000197977824 */ /* 0x000fc600010e0603 */
[----:B------:R1:W-:Y:S02]  /*4c180*/  STL [R1+0x21cc], R150 ;  /* 0x0021cc9601007387 */ /* 0x0003e40000100800 */
[----:B-1----:R-:W-:Y:S02]  /*4c190*/  IMAD.MOV.U32 R6, RZ, RZ, R11 ;  /* 0x000000ffff067224 */ /* 0x002fe400078e000b */
[----:B------:R-:W-:Y:S01]  /*4c1a0*/  STL [R1+0x21f0], R13 ;  /* 0x0021f00d01007387 */ /* 0x000fe20000100800 */
        /* <DEDUP_REMOVED lines=11> */
[----:B------:R-:W-:Y:S01]  /*4c260*/  STL [R1+0x2210], R10 ;  /* 0x0022100a01007387 */ /* 0x000fe20000100800 */
[----:B-1----:R-:W-:Y:S01]  /*4c270*/  IMAD.MOV.U32 R6, RZ, RZ, R10 ;  /* 0x000000ffff067224 */ /* 0x002fe200078e000a */
[----:B------:R-:W-:Y:S01]  /*4c280*/  IADD3 R12, P2, R12, R4, RZ ;  /* 0x000000040c0c7210 */ /* 0x000fe20007f5e0ff */
[----:B---3--:R-:W-:-:S04]  /*4c290*/  IMAD.X R14, R14, 0x1, R3, P1 ;  /* 0x000000010e0e7824 */ /* 0x008fc800008e0603 */
[----:B------:R-:W-:Y:S01]  /*4c2a0*/  IMAD.MOV.U32 R7, RZ, RZ, R14 ;  /* 0x000000ffff077224 */ /* 0x000fe200078e000e */
[----:B------:R1:W-:Y:S01]  /*4c2b0*/  STL [R1+0x220c], R14 ;  /* 0x00220c0e01007387 */ /* 0x0003e20000100800 */
[----:B----4-:R-:W-:-:S03]  /*4c2c0*/  IMAD.X R18, R18, 0x1, R3, P2 ;  /* 0x0000000112127824 */ /* 0x010fc600010e0603 */
[----:B------:R-:W-:Y:S04]  /*4c2d0*/  STL [R1+0x2230], R12 ;  /* 0x0022300c01007387 */ /* 0x000fe80000100800 */
[----:B------:R2:W-:Y:S04]  /*4c2e0*/  LDGSTS.E [R5+0x53800], desc[UR4][R6.64], P0 ;  /* 0x5380000006057fae */ /* 0x0005e80008121844 */
[----:B-1----:R-:W3:Y:S04]  /*4c2f0*/  LDL.LU R14, [R1+0x2290] ;  /* 0x00229000010e7983 */ /* 0x002ee80000300800 */
[----:B------:R1:W-:Y:S01]  /*4c300*/  STL [R1+0x222c], R18 ;  /* 0x00222c1201007387 */ /* 0x0003e20000100800 */
[----:B------:R-:W-:Y:S01]  /*4c310*/  IADD3 R150, P1, R150, R4, RZ ;  /* 0x0000000496967210 */ /* 0x000fe20007f3e0ff */
[----:B--2---:R-:W-:-:S02]  /*4c320*/  IMAD.MOV.U32 R6, RZ, RZ, R12 ;  /* 0x000000ffff067224 */ /* 0x004fc400078e000c */
[----:B------:R-:W2:Y:S01]  /*4c330*/  LDL.LU R10, [R1+0x22b0] ;  /* 0x0022b000010a7983 */ /* 0x000ea20000300800 */
[----:B------:R-:W-:-:S03]  /*4c340*/  IMAD.MOV.U32 R7, RZ, RZ, R18 ;  /* 0x000000ffff077224 */ /* 0x000fc600078e0012 */
[----:B-1----:R-:W4:Y:S04]  /*4c350*/  LDL.LU R18, [R1+0x228c] ;  /* 0x00228c0001127983 */ /* 0x002f280000300800 */
[----:B------:R1:W-:Y:S01]  /*4c360*/  LDGSTS.E [R5+0x53c00], desc[UR4][R6.64], P0 ;  /* 0x53c0000006057fae */ /* 0x0003e20008121844 */
[----:B------:R-:W-:-:S03]  /*4c370*/  IADD3 R11, P2, R11, R4, RZ ;  /* 0x000000040b0b7210 */ /* 0x000fc60007f5e0ff */
[----:B------:R-:W4:Y:S01]  /*4c380*/  LDL.LU R12, [R1+0x22ac] ;  /* 0x0022ac00010c7983 */ /* 0x000f220000300800 */
        /* <DEDUP_REMOVED lines=8> */
[----:B------:R1:W-:Y:S02]  /*4c410*/  STL [R1+0x226c], R13 ;  /* 0x00226c0d01007387 */ /* 0x0003e40000100800 */
[----:B-1----:R-:W-:-:S02]  /*4c420*/  IMAD.MOV.U32 R7, RZ, RZ, R13 ;  /* 0x000000ffff077224 */ /* 0x002fc400078e000d */
[----:B------:R-:W-:Y:S01]  /*4c430*/  IMAD.MOV.U32 R6, RZ, RZ, R11 ;  /* 0x000000ffff067224 */ /* 0x000fe200078e000b */
[----:B------:R-:W4:Y:S04]  /*4c440*/  LDL.LU R13, [R1+0x22cc] ;  /* 0x0022cc00010d7983 */ /* 0x000f280000300800 */
[----:B------:R-:W4:Y:S04]  /*4c450*/  LDL.LU R11, [R1+0x22d0] ;  /* 0x0022d000010b7983 */ /* 0x000f280000300800 */
[----:B------:R-:W4:Y:S04]  /*4c460*/  LDL.LU R247, [R1+0x22ec] ;  /* 0x0022ec0001f77983 */ /* 0x000f280000300800 */
[----:B------:R-:W4:Y:S04]  /*4c470*/  LDL.LU R246, [R1+0x22f0] ;  /* 0x0022f00001f67983 */ /* 0x000f280000300800 */
[----:B------:R1:W-:Y:S01]  /*4c480*/  LDGSTS.E [R5+0x54400], desc[UR4][R6.64], P0 ;  /* 0x5440000006057fae */ /* 0x0003e20008121844 */
[----:B---3--:R-:W-:-:S05]  /*4c490*/  IADD3 R14, P1, R14, R4, RZ ;  /* 0x000000040e0e7210 */ /* 0x008fca0007f3e0ff */
[----:B------:R3:W-:Y:S01]  /*4c4a0*/  STL [R1+0x2290], R14 ;  /* 0x0022900e01007387 */ /* 0x0007e20000100800 */
[----:B--2---:R-:W-:Y:S01]  /*4c4b0*/  IADD3 R10, P2, R10, R4, RZ ;  /* 0x000000040a0a7210 */ /* 0x004fe20007f5e0ff */
[----:B----4-:R-:W-:-:S05]  /*4c4c0*/  IMAD.X R18, R18, 0x1, R3, P1 ;  /* 0x0000000112127824 */ /* 0x010fca00008e0603 */
[----:B------:R2:W-:Y:S01]  /*4c4d0*/  STL [R1+0x228c], R18 ;  /* 0x00228c1201007387 */ /* 0x0005e20000100800 */
[----:B------:R-:W-:-:S03]  /*4c4e0*/  IMAD.X R12, R12, 0x1, R3, P2 ;  /* 0x000000010c0c7824 */ /* 0x000fc600010e0603 */
[----:B------:R-:W-:Y:S01]  /*4c4f0*/  STL [R1+0x22b0], R10 ;  /* 0x0022b00a01007387 */ /* 0x000fe20000100800 */
[----:B-1----:R-:W-:-:S03]  /*4c500*/  IMAD.MOV.U32 R6, RZ, RZ, R14 ;  /* 0x000000ffff067224 */ /* 0x002fc600078e000e */
[----:B------:R-:W4:Y:S01]  /*4c510*/  LDL.LU R150, [R1+0x2310] ;  /* 0x0023100001967983 */ /* 0x000f220000300800 */
[----:B------:R-:W-:-:S03]  /*4c520*/  IMAD.MOV.U32 R7, RZ, RZ, R18 ;  /* 0x000000ffff077224 */ /* 0x000fc600078e0012 */
[----:B------:R1:W-:Y:S04]  /*4c530*/  STL [R1+0x22ac], R12 ;  /* 0x0022ac0c01007387 */ /* 0x0003e80000100800 */
[----:B---3--:R-:W3:Y:S04]  /*4c540*/  LDL.LU R14, [R1+0x2330] ;  /* 0x00233000010e7983 */ /* 0x008ee80000300800 */
[----:B------:R-:W3:Y:S04]  /*4c550*/  LDL.LU R151, [R1+0x230c] ;  /* 0x00230c0001977983 */ /* 0x000ee80000300800 */
[----:B------:R1:W-:Y:S04]  /*4c560*/  LDGSTS.E [R5+0x54800], desc[UR4][R6.64], P0 ;  /* 0x5480000006057fae */ /* 0x0003e80008121844 */
[----:B--2---:R-:W2:Y:S01]  /*4c570*/  LDL.LU R18, [R1+0x232c] ;  /* 0x00232c0001127983 */ /* 0x004ea20000300800 */
[----:B-1----:R-:W-:-:S02]  /*4c580*/  IMAD.MOV.U32 R6, RZ, RZ, R10 ;  /* 0x000000ffff067224 */ /* 0x002fc400078e000a */
[----:B------:R-:W-:Y:S02]  /*4c590*/  IMAD.MOV.U32 R7, RZ, RZ, R12 ;  /* 0x000000ffff077224 */ /* 0x000fe400078e000c */
[----:B------:R-:W2:Y:S04]  /*4c5a0*/  LDL.LU R12, [R1+0x2350] ;  /* 0x00235000010c7983 */ /* 0x000ea80000300800 */
[----:B------:R-:W2:Y:S04]  /*4c5b0*/  LDL.LU R10, [R1+0x2370] ;  /* 0x00237000010a7983 */ /* 0x000ea80000300800 */
        /* <DEDUP_REMOVED lines=11> */
[----:B-1----:R-:W2:Y:S04]  /*4c670*/  LDL.LU R13, [R1+0x234c] ;  /* 0x00234c00010d7983 */ /* 0x002ea80000300800 */
[----:B------:R1:W-:Y:S04]  /*4c680*/  STL [R1+0x22ec], R247 ;  /* 0x0022ecf701007387 */ /* 0x0003e80000100800 */
[----:B------:R-:W2:Y:S01]  /*4c690*/  LDL.LU R11, [R1+0x236c] ;  /* 0x00236c00010b7983 */ /* 0x000ea20000300800 */
[----:B------:R-:W-:-:S02]  /*4c6a0*/  IMAD.MOV.U32 R6, RZ, RZ, R246 ;  /* 0x000000ffff067224 */ /* 0x000fc400078e00f6 */
[----:B------:R-:W-:-:S05]  /*4c6b0*/  IMAD.MOV.U32 R7, RZ, RZ, R247 ;  /* 0x000000ffff077224 */ /* 0x000fca00078e00f7 */
[----:B------:R1:W-:Y:S01]  /*4c6c0*/  LDGSTS.E [R5+0x55400], desc[UR4][R6.64], P0 ;  /* 0x5540000006057fae */ /* 0x0003e20008121844 */
[----:B----4-:R-:W-:-:S05]  /*4c6d0*/  IADD3 R150, P1, R150, R4, RZ ;  /* 0x0000000496967210 */ /* 0x010fca0007f3e0ff */
[----:B-1----:R-:W-:Y:S01]  /*4c6e0*/  IMAD.MOV.U32 R6, RZ, RZ, R150 ;  /* 0x000000ffff067224 */ /* 0x002fe200078e0096 */
[----:B---3--:R-:W-:Y:S01]  /*4c6f0*/  IADD3 R14, P2, R14, R4, RZ ;  /* 0x000000040e0e7210 */ /* 0x008fe20007f5e0ff */
[----:B------:R-:W-:-:S04]  /*4c700*/  IMAD.X R151, R151, 0x1, R3, P1 ;  /* 0x0000000197977824 */ /* 0x000fc800008e0603 */
[----:B------:R-:W-:Y:S02]  /*4c710*/  IMAD.MOV.U32 R7, RZ, RZ, R151 ;  /* 0x000000ffff077224 */ /* 0x000fe400078e0097 */
[----:B--2---:R-:W-:-:S03]  /*4c720*/  IMAD.X R18, R18, 0x1, R3, P2 ;  /* 0x0000000112127824 */ /* 0x004fc600010e0603 */
[----:B------:R1:W-:Y:S04]  /*4c730*/  LDGSTS.E [R5+0x55800], desc[UR4][R6.64], P0 ;  /* 0x5580000006057fae */ /* 0x0003e80008121844 */
[----:B------:R2:W-:Y:S01]  /*4c740*/  STL [R1+0x2310], R150 ;  /* 0x0023109601007387 */ /* 0x0005e20000100800 */
[-C--:B------:R-:W-:Y:S01]  /*4c750*/  IADD3 R12, P1, R12, R4.reuse, RZ ;  /* 0x000000040c0c7210 */ /* 0x080fe20007f3e0ff */
[----:B-1----:R-:W-:Y:S02]  /*4c760*/  IMAD.MOV.U32 R6, RZ, RZ, R14 ;  /* 0x000000ffff067224 */ /* 0x002fe400078e000e */
[----:B------:R-:W-:Y:S01]  /*4c770*/  STL [R1+0x230c], R151 ;  /* 0x00230c9701007387 */ /* 0x000fe20000100800 */
[----:B------:R-:W-:Y:S01]  /*4c780*/  IMAD.MOV.U32 R7, RZ, RZ, R18 ;  /* 0x000000ffff077224 */ /* 0x000fe200078e0012 */
[----:B------:R-:W-:-:S02]  /*4c790*/  IADD3 R10, P2, R10, R4, RZ ;  /* 0x000000040a0a7210 */ /* 0x000fc40007f5e0ff */
[----:B------:R1:W-:Y:S04]  /*4c7a0*/  STL [R1+0x2330], R14 ;  /* 0x0023300e01007387 */ /* 0x0003e80000100800 */
[----:B------:R3:W-:Y:S04]  /*4c7b0*/  STL [R1+0x232c], R18 ;  /* 0x00232c1201007387 */ /* 0x0007e80000100800 */
[----:B------:R-:W4:Y:S04]  /*4c7c0*/  LDL.LU R247, [R1+0x23ac] ;  /* 0x0023ac0001f77983 */ /* 0x000f280000300800 */
[----:B------:R-:W4:Y:S04]  /*4c7d0*/  LDL.LU R246, [R1+0x23b0] ;  /* 0x0023b00001f67983 */ /* 0x000f280000300800 */
[----:B------:R1:W-:Y:S04]  /*4c7e0*/  LDGSTS.E [R5+0x55c00], desc[UR4][R6.64], P0 ;  /* 0x55c0000006057fae */ /* 0x0003e80008121844 */
[----:B------:R-:W-:Y:S01]  /*4c7f0*/  STL [R1+0x2350], R12 ;  /* 0x0023500c01007387 */ /* 0x000fe20000100800 */
[----:B------:R-:W-:-:S02]  /*4c800*/  IMAD.X R13, R13, 0x1, R3, P1 ;  /* 0x000000010d0d7824 */ /* 0x000fc400008e0603 */
[----:B-1----:R-:W-:Y:S02]  /*4c810*/  IMAD.MOV.U32 R6, RZ, RZ, R12 ;  /* 0x000000ffff067224 */ /* 0x002fe400078e000c */
[----:B------:R-:W-:Y:S01]  /*4c820*/  IMAD.MOV.U32 R7, RZ, RZ, R13 ;  /* 0x000000ffff077224 */ /* 0x000fe200078e000d */
[----:B------:R1:W-:Y:S01]  /*4c830*/  STL [R1+0x234c], R13 ;  /* 0x00234c0d01007387 */ /* 0x0003e20000100800 */
[----:B------:R-:W-:-:S03]  /*4c840*/  IMAD.X R11, R11, 0x1, R3, P2 ;  /* 0x000000010b0b7824 */ /* 0x000fc600010e0603 */
[----:B------:R-:W-:Y:S04]  /*4c850*/  STL [R1+0x2370], R10 ;  /* 0x0023700a01007387 */ /* 0x000fe80000100800 */
[----:B--2---:R-:W2:Y:S04]  /*4c860*/  LDL.LU R150, [R1+0x23d0] ;  /* 0x0023d00001967983 */ /* 0x004ea80000300800 */
[----:B------:R1:W-:Y:S04]  /*4c870*/  STL [R1+0x236c], R11 ;  /* 0x00236c0b01007387 */ /* 0x0003e80000100800 */
[----:B------:R-:W2:Y:S04]  /*4c880*/  LDL.LU R14, [R1+0x23f0] ;  /* 0x0023f000010e7983 */ /* 0x000ea80000300800 */
[----:B------:R1:W-:Y:S04]  /*4c890*/  LDGSTS.E [R5+0x56000], desc[UR4][R6.64], P0 ;  /* 0x5600000006057fae */ /* 0x0003e80008121844 */
[----:B------:R-:W2:Y:S04]  /*4c8a0*/  LDL.LU R151, [R1+0x23cc] ;  /* 0x0023cc0001977983 */ /* 0x000ea80000300800 */
[----:B---3--:R-:W3:Y:S01]  /*4c8b0*/  LDL.LU R18, [R1+0x23ec] ;  /* 0x0023ec0001127983 */ /* 0x008ee20000300800 */
[----:B-1----:R-:W-:-:S03]  /*4c8c0*/  IMAD.MOV.U32 R6, RZ, RZ, R10 ;  /* 0x000000ffff067224 */ /* 0x002fc600078e000a */
[----:B------:R-:W3:Y:S01]  /*4c8d0*/  LDL.LU R13, [R1+0x240c] ;  /* 0x00240c00010d7983 */ /* 0x000ee20000300800 */
[----:B------:R-:W-:-:S03]  /*4c8e0*/  IMAD.MOV.U32 R7, RZ, RZ, R11 ;  /* 0x000000ffff077224 */ /* 0x000fc600078e000b */
[----:B------:R-:W3:Y:S04]  /*4c8f0*/  LDL.LU R12, [R1+0x2410] ;  /* 0x00241000010c7983 */ /* 0x000ee80000300800 */
[----:B------:R-:W3:Y:S04]  /*4c900*/  LDL.LU R11, [R1+0x242c] ;  /* 0x00242c00010b7983 */ /* 0x000ee80000300800 */
[----:B------:R-:W3:Y:S04]  /*4c910*/  LDL.LU R10, [R1+0x2430] ;  /* 0x00243000010a7983 */ /* 0x000ee80000300800 */
[----:B------:R1:W-:Y:S04]  /*4c920*/  LDGSTS.E [R5+0x56400], desc[UR4][R6.64], P0 ;  /* 0x5640000006057fae */ /* 0x0003e80008121844 */
[----:B------:R-:W3:Y:S04]  /*4c930*/  LDL.LU R6, [R1+0x238c] ;  /* 0x00238c0001067983 */ /* 0x000ee80000300800 */
[----:B------:R-:W1:Y:S01]  /*4c940*/  LDL.LU R7, [R1+0x2390] ;  /* 0x0023900001077983 */ /* 0x000e620000300800 */
[----:B----4-:R-:W-:-:S05]  /*4c950*/  IADD3 R246, P2, R246, R4, RZ ;  /* 0x00000004f6f67210 */ /* 0x010fca0007f5e0ff */
[----:B------:R-:W-:Y:S01]  /*4c960*/  IMAD.X R247, R247, 0x1, R3, P2 ;  /* 0x00000001f7f77824 */ /* 0x000fe200010e0603 */
[----:B--2---:R-:W-:-:S05]  /*4c970*/  IADD3 R14, P2, R14, R4, RZ ;  /* 0x000000040e0e7210 */ /* 0x004fca0007f5e0ff */
[----:B---3--:R-:W-:Y:S01]  /*4c980*/  IMAD.X R18, R18, 0x1, R3, P2 ;  /* 0x0000000112127824 */ /* 0x008fe200010e0603 */
[----:B-1----:R-:W-:-:S05]  /*4c990*/  IADD3 R7, P1, R7, R4, RZ ;  /* 0x0000000407077210 */ /* 0x002fca0007f3e0ff */
[----:B------:R-:W-:Y:S01]  /*4c9a0*/  IMAD.X R6, R6, 0x1, R3, P1 ;  /* 0x0000000106067824 */ /* 0x000fe200008e0603 */
[----:B------:R1:W-:Y:S04]  /*4c9b0*/  STL [R1+0x2390], R7 ;  /* 0x0023900701007387 */ /* 0x0003e80000100800 */
[----:B------:R2:W-:Y:S01]  /*4c9c0*/  STL [R1+0x238c], R6 ;  /* 0x00238c0601007387 */ /* 0x0005e20000100800 */
[----:B-1----:R-:W-:-:S04]  /*4c9d0*/  LOP3.LUT R7, R7, R6, RZ, 0x3c, !PT ;  /* 0x0000000607077212 */ /* 0x002fc800078e3cff */
[----:B--2---:R-:W-:-:S04]  /*4c9e0*/  LOP3.LUT R6, R7, R6, RZ, 0x3c, !PT ;  /* 0x0000000607067212 */ /* 0x004fc800078e3cff */
[----:B------:R-:W-:Y:S02]  /*4c9f0*/  LOP3.LUT R7, R7, R6, RZ, 0x3c, !PT ;  /* 0x0000000607077212 */ /* 0x000fe400078e3cff */
[----:B------:R-:W-:-:S03]  /*4ca00*/  IADD3 R150, P1, R150, R4, RZ ;  /* 0x0000000496967210 */ /* 0x000fc60007f3e0ff */
[----:B------:R1:W-:Y:S02]  /*4ca10*/  LDGSTS.E [R5+0x56800], desc[UR4][R6.64], P0 ;  /* 0x5680000006057fae */ /* 0x0003e40008121844 */
        /* <DEDUP_REMOVED lines=9> */
[----:B------:R1:W-:Y:S04]  /*4cab0*/  LDGSTS.E [R5+0x57000], desc[UR4][R6.64], P0 ;  /* 0x5700000006057fae */ /* 0x0003e80008121844 */
[----:B------:R-:W-:Y:S01]  /*4cac0*/  STL [R1+0x23b0], R246 ;  /* 0x0023b0f601007387 */ /* 0x000fe20000100800 */
[----:B-1----:R-:W-:Y:S02]  /*4cad0*/  IMAD.MOV.U32 R6, RZ, RZ, R14 ;  /* 0x000000ffff067224 */ /* 0x002fe400078e000e */
[----:B------:R-:W-:Y:S01]  /*4cae0*/  IMAD.MOV.U32 R7, RZ, RZ, R18 ;  /* 0x000000ffff077224 */ /* 0x000fe200078e0012 */
[----:B------:R-:W-:Y:S01]  /*4caf0*/  STL [R1+0x23ac], R247 ;  /* 0x0023acf701007387 */ /* 0x000fe20000100800 */
[----:B------:R-:W-:-:S03]  /*4cb00*/  IMAD.X R11, R11, 0x1, R3, P2 ;  /* 0x000000010b0b7824 */ /* 0x000fc600010e0603 */
[----:B------:R1:W-:Y:S04]  /*4cb10*/  LDGSTS.E [R5+0x57400], desc[UR4][R6.64], P0 ;  /* 0x5740000006057fae */ /* 0x0003e80008121844 */
[----:B------:R-:W-:Y:S04]  /*4cb20*/  STL [R1+0x23d0], R150 ;  /* 0x0023d09601007387 */ /* 0x000fe80000100800 */
[----:B------:R-:W-:Y:S01]  /*4cb30*/  STL [R1+0x23cc], R151 ;  /* 0x0023cc9701007387 */ /* 0x000fe20000100800 */
[----:B-1----:R-:W-:Y:S02]  /*4cb40*/  IMAD.MOV.U32 R6, RZ, RZ, R12 ;  /* 0x000000ffff067224 */ /* 0x002fe400078e000c */
[----:B------:R-:W-:Y:S01]  /*4cb50*/  IMAD.MOV.U32 R7, RZ, RZ, R13 ;  /* 0x000000ffff077224 */ /* 0x000fe200078e000d */
[----:B------:R-:W-:Y:S04]  /*4cb60*/  STL [R1+0x23f0], R14 ;  /* 0x0023f00e01007387 */ /* 0x000fe80000100800 */
[----:B------:R-:W-:Y:S04]  /*4cb70*/  STL [R1+0x23ec], R18 ;  /* 0x0023ec1201007387 */ /* 0x000fe80000100800 */
[----:B------:R-:W-:Y:S04]  /*4cb80*/  STL [R1+0x2410], R12 ;  /* 0x0024100c01007387 */ /* 0x000fe80000100800 */
[----:B------:R-:W-:Y:S04]  /*4cb90*/  STL [R1+0x240c], R13 ;  /* 0x00240c0d01007387 */ /* 0x000fe80000100800 */
[----:B------:R1:W-:Y:S04]  /*4cba0*/  LDGSTS.E [R5+0x57800], desc[UR4][R6.64], P0 ;  /* 0x5780000006057fae */ /* 0x0003e80008121844 */
[----:B------:R2:W-:Y:S01]  /*4cbb0*/  STL [R1+0x2430], R10 ;  /* 0x0024300a01007387 */ /* 0x0005e20000100800 */
[----:B-1----:R-:W-:-:S02]  /*4cbc0*/  IMAD.MOV.U32 R6, RZ, RZ, R10 ;  /* 0x000000ffff067224 */ /* 0x002fc400078e000a */
[----:B------:R-:W-:Y:S01]  /*4cbd0*/  IMAD.MOV.U32 R7, RZ, RZ, R11 ;  /* 0x000000ffff077224 */ /* 0x000fe200078e000b */
[----:B--2---:R-:W-:Y:S01]  /*4cbe0*/  LOP3.LUT R10, R15, 0x20, RZ, 0x3c, !PT ;  /* 0x000000200f0a7812 */ /* 0x004fe200078e3cff */
[----:B------:R1:W-:Y:S04]  /*4cbf0*/  STL [R1+0x242c], R11 ;  /* 0x00242c0b01007387 */ /* 0x0003e80000100800 */
[----:B------:R2:W-:Y:S04]  /*4cc00*/  LDGSTS.E [R5+0x57c00], desc[UR4][R6.64], P0 ;  /* 0x57c0000006057fae */ /* 0x0005e80008121844 */
[----:B------:R-:W3:Y:S01]  /*4cc10*/  LDL.LU R14, [R1+0x1e14] ;  /* 0x001e1400010e7983 */ /* 0x000ee20000300800 */
[----:B--2---:R-:W-:-:S03]  /*4cc20*/  VIADD R5, R10, UR11 ;  /* 0x0000000b0a057c36 */ /* 0x004fc60008000000 */
[----:B------:R-:W2:Y:S04]  /*4cc30*/  LDL.LU R10, [R1+0x1e18] ;  /* 0x001e1800010a7983 */ /* 0x000ea80000300800 */
[----:B------:R-:W4:Y:S04]  /*4cc40*/  LDL.LU R18, [R1+0x1e34] ;  /* 0x001e340001127983 */ /* 0x000f280000300800 */
[----:B------:R-:W4:Y:S04]  /*4cc50*/  LDL.LU R12, [R1+0x1e38] ;  /* 0x001e3800010c7983 */ /* 0x000f280000300800 */
[----:B------:R-:W4:Y:S04]  /*4cc60*/  LDL.LU R13, [R1+0x1e54] ;  /* 0x001e5400010d7983 */ /* 0x000f280000300800 */
[----:B-1----:R-:W4:Y:S04]  /*4cc70*/  LDL.LU R11, [R1+0x1e58] ;  /* 0x001e5800010b7983 */ /* 0x002f280000300800 */
[----:B------:R-:W4:Y:S04]  /*4cc80*/  LDL.LU R151, [R1+0x1e74] ;  /* 0x001e740001977983 */ /* 0x000f280000300800 */
[----:B------:R-:W4:Y:S01]  /*4cc90*/  LDL.LU R150, [R1+0x1e78] ;  /* 0x001e780001967983 */ /* 0x000f220000300800 */
[----:B------:R-:W-:-:S02]  /*4cca0*/  IADD3 R19, P1, R19, R4, RZ ;  /* 0x0000000413137210 */ /* 0x000fc40007f3e0ff */
[----:B------:R-:W-:-:S03]  /*4ccb0*/  IADD3 R155, P2, R155, R4, RZ ;  /* 0x000000049b9b7210 */ /* 0x000fc60007f5e0ff */
[----:B------:R-:W-:Y:S02]  /*4ccc0*/  IMAD.X R17, R17, 0x1, R3, P1 ;  /* 0x0000000111117824 */ /* 0x000fe400008e0603 */
        /* <DEDUP_REMOVED lines=67> */
[----:B--2---:R-:W-:-:S05]  /*4d100*/  IADD3 R10, P1, R10, R4, RZ ;  /* 0x000000040a0a7210 */ /* 0x004fca0007f3e0ff */
[--C-:B---3--:R-:W-:Y:S01]  /*4d110*/  IMAD.X R14, R14, 0x1, R3.reuse, P1 ;  /* 0x000000010e0e7824 */ /* 0x108fe200008e0603 */
[-C--:B----4-:R-:W-:Y:S01]  /*4d120*/  IADD3 R12, P2, R12, R4.reuse, RZ ;  /* 0x000000040c0c7210 */ /* 0x090fe20007f5e0ff */
        /* <DEDUP_REMOVED lines=411> */
[-C--:B------:R-:W-:Y:S01]  /*4eae0*/  IADD3 R12, P1, R12, R4.reuse, RZ ;  /* 0x000000040c0c7210 */ /* 0x080fe20007f3e0ff */
[----:B-1----:R-:W-:Y:S02]  /*4eaf0*/  IMAD.MOV.U32 R6, RZ, RZ, R246 ;  /* 0x000000ffff067224 */ /* 0x002fe400078e00f6 */
[----:B------:R-:W-:Y:S01]  /*4eb00*/  IMAD.MOV.U32 R7, RZ, RZ, R247 ;  /* 0x000000ffff077224 */ /* 0x000fe200078e00f7 */
[----:B------:R-:W-:-:S04]  /*4eb10*/  IADD3 R10, P2, R10, R4, RZ ;  /* 0x000000040a0a7210 */ /* 0x000fc80007f5e0ff */
[----:B------:R1:W-:Y:S01]  /*4eb20*/  LDGSTS.E [R5+0x56d00], desc[UR4][R6.64], P0 ;  /* 0x56d0000006057fae */ /* 0x0003e20008121844 */
[----:B------:R-:W-:-:S03]  /*4eb30*/  IMAD.X R13, R13, 0x1, R3, P1 ;  /* 0x000000010d0d7824 */ /* 0x000fc600008e0603 */
[----:B------:R-:W-:Y:S01]  /*4eb40*/  STL [R1+0x23b8], R246 ;  /* 0x0023b8f601007387 */ /* 0x000fe20000100800 */
[----:B------:R-:W-:-:S03]  /*4eb50*/  IMAD.X R11, R11, 0x1, R3, P2 ;  /* 0x000000010b0b7824 */ /* 0x000fc600010e0603 */
[----:B------:R-:W-:Y:S01]  /*4eb60*/  STL [R1+0x23b4], R247 ;  /* 0x0023b4f701007387 */ /* 0x000fe20000100800 */
[----:B-1----:R-:W-:Y:S02]  /*4eb70*/  IMAD.MOV.U32 R6, RZ, RZ, R150 ;  /* 0x000000ffff067224 */ /* 0x002fe400078e0096 */
[----:B------:R-:W-:Y:S01]  /*4eb80*/  IMAD.MOV.U32 R7, RZ, RZ, R151 ;  /* 0x000000ffff077224 */ /* 0x000fe200078e0097 */
[----:B------:R-:W-:Y:S04]  /*4eb90*/  STL [R1+0x23d8], R150 ;  /* 0x0023d89601007387 */ /* 0x000fe80000100800 */
[----:B------:R1:W-:Y:S04]  /*4eba0*/  LDGSTS.E [R5+0x57100], desc[UR4][R6.64], P0 ;  /* 0x5710000006057fae */ /* 0x0003e80008121844 */
[----:B------:R-:W-:Y:S04]  /*4ebb0*/  STL [R1+0x23d4], R151 ;  /* 0x0023d49701007387 */ /* 0x000fe80000100800 */
[----:B------:R-:W-:Y:S01]  /*4ebc0*/  STL [R1+0x23f8], R14 ;  /* 0x0023f80e01007387 */ /* 0x000fe20000100800 */
[----:B-1----:R-:W-:-:S02]  /*4ebd0*/  IMAD.MOV.U32 R6, RZ, RZ, R14 ;  /* 0x000000ffff067224 */ /* 0x002fc400078e000e */
[----:B------:R-:W-:Y:S01]  /*4ebe0*/  IMAD.MOV.U32 R7, RZ, RZ, R18 ;  /* 0x000000ffff077224 */ /* 0x000fe200078e0012 */
[----:B------:R-:W-:Y:S04]  /*4ebf0*/  STL [R1+0x23f4], R18 ;  /* 0x0023f41201007387 */ /* 0x000fe80000100800 */
[----:B------:R-:W-:Y:S04]  /*4ec00*/  STL [R1+0x2418], R12 ;  /* 0x0024180c01007387 */ /* 0x000fe80000100800 */
[----:B------:R1:W-:Y:S04]  /*4ec10*/  STL [R1+0x2414], R13 ;  /* 0x0024140d01007387 */ /* 0x0003e80000100800 */
[----:B------:R2:W-:Y:S04]  /*4ec20*/  LDGSTS.E [R5+0x57500], desc[UR4][R6.64], P0 ;  /* 0x5750000006057fae */ /* 0x0005e80008121844 */
[----:B------:R3:W-:Y:S04]  /*4ec30*/  STL [R1+0x2438], R10 ;  /* 0x0024380a01007387 */ /* 0x0007e80000100800 */
[----:B------:R4:W-:Y:S01]  /*4ec40*/  STL [R1+0x2434], R11 ;  /* 0x0024340b01007387 */ /* 0x0009e20000100800 */
[----:B--2---:R-:W-:-:S03]  /*4ec50*/  IMAD.MOV.U32 R7, RZ, RZ, R13 ;  /* 0x000000ffff077224 */ /* 0x004fc600078e000d */
[----:B-1----:R-:W2:Y:S01]  /*4ec60*/  LDL.LU R13, [R1+0x1e00] ;  /* 0x001e0000010d7983 */ /* 0x002ea20000300800 */
[----:B------:R-:W-:Y:S01]  /*4ec70*/  IMAD.MOV.U32 R6, RZ, RZ, R12 ;  /* 0x000000ffff067224 */ /* 0x000fe200078e000c */
[-C--:B------:R-:W-:Y:S02]  /*4ec80*/  IADD3 R21, P1, R21, R4.reuse, RZ ;  /* 0x0000000415157210 */ /* 0x080fe40007f3e0ff */
[-C--:B------:R-:W-:Y:S01]  /*4ec90*/  IADD3 R157, P2, R157, R4.reuse, RZ ;  /* 0x000000049d9d7210 */ /* 0x080fe20007f5e0ff */
[----:B------:R-:W2:Y:S04]  /*4eca0*/  LDL.LU R14, [R1+0x1e1c] ;  /* 0x001e1c00010e7983 */ /* 0x000ea80000300800 */
[----:B------:R1:W-:Y:S01]  /*4ecb0*/  LDGSTS.E [R5+0x57900], desc[UR4][R6.64], P0 ;  /* 0x5790000006057fae */ /* 0x0003e20008121844 */
[--C-:B------:R-:W-:Y:S01]  /*4ecc0*/  IMAD.X R20, R20, 0x1, R3.reuse, P1 ;  /* 0x0000000114147824 */ /* 0x100fe200008e0603 */
[----:B------:R-:W-:Y:S01]  /*4ecd0*/  IADD3 R165, P1, R165, R4, RZ ;  /* 0x00000004a5a57210 */ /* 0x000fe20007f3e0ff */
[----:B------:R-:W-:-:S02]  /*4ece0*/  IMAD.X R156, R156, 0x1, R3, P2 ;  /* 0x000000019c9c7824 */ /* 0x000fc400010e0603 */
[----:B-1----:R-:W-:Y:S01]  /*4ecf0*/  IMAD.MOV.U32 R6, RZ, RZ, R10 ;  /* 0x000000ffff067224 */ /* 0x002fe200078e000a */
[----:B---3--:R-:W-:Y:S01]  /*4ed00*/  LOP3.LUT R10, R15, 0x40, RZ, 0x3c, !PT ;  /* 0x000000400f0a7812 */ /* 0x008fe200078e3cff */
[----:B------:R-:W-:-:S05]  /*4ed10*/  IMAD.MOV.U32 R7, RZ, RZ, R11 ;  /* 0x000000ffff077224 */ /* 0x000fca00078e000b */
[----:B------:R1:W-:Y:S01]  /*4ed20*/  LDGSTS.E [R5+0x57d00], desc[UR4][R6.64], P0 ;  /* 0x57d0000006057fae */ /* 0x0003e20008121844 */
[----:B------:R-:W-:Y:S01]  /*4ed30*/  IMAD.X R164, R164, 0x1, R3, P1 ;  /* 0x00000001a4a47824 */ /* 0x000fe200008e0603 */
[-C--:B------:R-:W-:Y:S01]  /*4ed40*/  IADD3 R173, P2, R173, R4.reuse, RZ ;  /* 0x00000004adad7210 */ /* 0x080fe20007f5e0ff */
[----:B-1----:R-:W-:Y:S02]  /*4ed50*/  VIADD R5, R10, UR11 ;  /* 0x0000000b0a057c36 */ /* 0x002fe40008000000 */
[----:B------:R-:W-:Y:S02]  /*4ed60*/  IMAD.MOV.U32 R6, RZ, RZ, R21 ;  /* 0x000000ffff067224 */ /* 0x000fe400078e0015 */
[----:B------:R-:W-:Y:S01]  /*4ed70*/  IMAD.MOV.U32 R7, RZ, RZ, R20 ;  /* 0x000000ffff077224 */ /* 0x000fe200078e0014 */
[-C--:B------:R-:W-:Y:S01]  /*4ed80*/  IADD3 R181, P1, R181, R4.reuse, RZ ;  /* 0x00000004b5b57210 */ /* 0x080fe20007f3e0ff */
[--C-:B------:R-:W-:Y:S01]  /*4ed90*/  IMAD.X R172, R172, 0x1, R3.reuse, P2 ;  /* 0x00000001acac7824 */ /* 0x100fe200010e0603 */
[----:B------:R-:W3:Y:S04]  /*4eda0*/  LDL.LU R10, [R1+0x1e20] ;  /* 0x001e2000010a7983 */ /* 0x000ee80000300800 */
[----:B------:R1:W-:Y:S01]  /*4edb0*/  LDGSTS.E [R5+0x40200], desc[UR4][R6.64], P0 ;  /* 0x4020000006057fae */ /* 0x0003e20008121844 */
[----:B------:R-:W-:Y:S01]  /*4edc0*/  IMAD.X R180, R180, 0x1, R3, P1 ;  /* 0x00000001b4b47824 */ /* 0x000fe200008e0603 */
[----:B------:R-:W-:-:S02]  /*4edd0*/  IADD3 R189, P2, R189, R4, RZ ;  /* 0x00000004bdbd7210 */ /* 0x000fc40007f5e0ff */
[----:B------:R-:W3:Y:S01]  /*4ede0*/  LDL.LU R18, [R1+0x1e3c] ;  /* 0x001e3c0001127983 */ /* 0x000ee20000300800 */
[----:B-1----:R-:W-:Y:S02]  /*4edf0*/  IMAD.MOV.U32 R6, RZ, RZ, R157 ;  /* 0x000000ffff067224 */ /* 0x002fe400078e009d */
[----:B------:R-:W-:Y:S01]  /*4ee00*/  IMAD.MOV.U32 R7, RZ, RZ, R156 ;  /* 0x000000ffff077224 */ /* 0x000fe200078e009c */
[-C--:B------:R-:W-:Y:S01]  /*4ee10*/  IADD3 R197, P1, R197, R4.reuse, RZ ;  /* 0x00000004c5c57210 */ /* 0x080fe20007f3e0ff */
[--C-:B------:R-:W-:Y:S01]  /*4ee20*/  IMAD.X R188, R188, 0x1, R3.reuse, P2 ;  /* 0x00000001bcbc7824 */ /* 0x100fe200010e0603 */
[----:B------:R-:W3:Y:S04]  /*4ee30*/  LDL.LU R12, [R1+0x1e40] ;  /* 0x001e4000010c7983 */ /* 0x000ee80000300800 */
[----:B------:R1:W-:Y:S01]  /*4ee40*/  LDGSTS.E [R5+0x40600], desc[UR4][R6.64], P0 ;  /* 0x4060000006057fae */ /* 0x0003e20008121844 */
[----:B------:R-:W-:Y:S01]  /*4ee50*/  IMAD.X R196, R196, 0x1, R3, P1 ;  /* 0x00000001c4c47824 */ /* 0x000fe200008e0603 */
[----:B------:R-:W-:-:S02]  /*4ee60*/  IADD3 R205, P2, R205, R4, RZ ;  /* 0x00000004cdcd7210 */ /* 0x000fc40007f5e0ff */
[----:B----4-:R-:W4:Y:S01]  /*4ee70*/  LDL.LU R11, [R1+0x1e60] ;  /* 0x001e6000010b7983 */ /* 0x010f220000300800 */
[----:B-1----:R-:W-:Y:S02]  /*4ee80*/  IMAD.MOV.U32 R6, RZ, RZ, R165 ;  /* 0x000000ffff067224 */ /* 0x002fe400078e00a5 */
[----:B------:R-:W-:Y:S01]  /*4ee90*/  IMAD.MOV.U32 R7, RZ, RZ, R164 ;  /* 0x000000ffff077224 */ /* 0x000fe200078e00a4 */
[----:B------:R-:W-:Y:S01]  /*4eea0*/  IADD3 R213, P1, R213, R4, RZ ;  /* 0x00000004d5d57210 */ /* 0x000fe20007f3e0ff */
[----:B------:R-:W-:Y:S01]  /*4eeb0*/  IMAD.X R204, R204, 0x1, R3, P2 ;  /* 0x00000001cccc7824 */ /* 0x000fe200010e0603 */
[----:B------:R-:W4:Y:S04]  /*4eec0*/  LDL.LU R150, [R1+0x1e80] ;  /* 0x001e800001967983 */ /* 0x000f280000300800 */
[----:B------:R1:W-:Y:S02]  /*4eed0*/  LDGSTS.E [R5+0x40a00], desc[UR4][R6.64], P0 ;  /* 0x40a0000006057fae */ /* 0x0003e40008121844 */
[----:B-1----:R-:W-:-:S02]  /*4eee0*/  IMAD.MOV.U32 R6, RZ, RZ, R173 ;  /* 0x000000ffff067224 */ /* 0x002fc400078e00ad */
        /* <DEDUP_REMOVED lines=39> */
[----:B------:R2:W-:Y:S01]  /*4f160*/  STL [R1+0x1e00], R13 ;  /* 0x001e000d01007387 */ /* 0x0005e20000100800 */
[----:B-1----:R-:W-:-:S03]  /*4f170*/  IMAD.MOV.U32 R6, RZ, RZ, R13 ;  /* 0x000000ffff067224 */ /* 0x002fc600078e000d */
[----:B--2---:R-:W2:Y:S04]  /*4f180*/  LDL.LU R13, [R1+0x1e5c] ;  /* 0x001e5c00010d7983 */ /* 0x004ea80000300800 */
[----:B------:R-:W2:Y:S01]  /*4f190*/  LDL.LU R151, [R1+0x1e7c] ;  /* 0x001e7c0001977983 */ /* 0x000ea20000300800 */
[----:B------:R-:W-:-:S04]  /*4f1a0*/  IMAD.X R252, R252, 0x1, R3, P2 ;  /* 0x00000001fcfc7824 */ /* 0x000fc800010e0603 */
[----:B------:R-:W-:-:S05]  /*4f1b0*/  IMAD.MOV.U32 R7, RZ, RZ, R252 ;  /* 0x000000ffff077224 */ /* 0x000fca00078e00fc */
[----:B------:R1:W-:Y:S01]  /*4f1c0*/  LDGSTS.E [R5+0x43600], desc[UR4][R6.64], P0 ;  /* 0x4360000006057fae */ /* 0x0003e20008121844 */
[----:B---3--:R-:W-:-:S05]  /*4f1d0*/  IADD3 R10, P1, R10, R4, RZ ;  /* 0x000000040a0a7210 */ /* 0x008fca0007f3e0ff */
[----:B------:R-:W-:Y:S01]  /*4f1e0*/  IMAD.X R14, R14, 0x1, R3, P1 ;  /* 0x000000010e0e7824 */ /* 0x000fe200008e0603 */
[----:B------:R3:W-:Y:S01]  /*4f1f0*/  STL [R1+0x1e20], R10 ;  /* 0x001e200a01007387 */ /* 0x0007e20000100800 */
[----:B-1----:R-:W-:Y:S02]  /*4f200*/  IMAD.MOV.U32 R6, RZ, RZ, R10 ;  /* 0x000000ffff067224 */ /* 0x002fe400078e000a */
[----:B------:R-:W-:Y:S01]  /*4f210*/  IMAD.MOV.U32 R7, RZ, RZ, R14 ;  /* 0x000000ffff077224 */ /* 0x000fe200078e000e */
[----:B------:R1:W-:Y:S04]  /*4f220*/  STL [R1+0x1e1c], R14 ;  /* 0x001e1c0e01007387 */ /* 0x0003e80000100800 */
[----:B------:R1:W-:Y:S01]  /*4f230*/  LDGSTS.E [R5+0x43a00], desc[UR4][R6.64], P0 ;  /* 0x43a0000006057fae */ /* 0x0003e20008121844 */
[----:B------:R-:W-:-:S05]  /*4f240*/  IADD3 R12, P2, R12, R4, RZ ;  /* 0x000000040c0c7210 */ /* 0x000fca0007f5e0ff */
[----:B------:R-:W-:Y:S01]  /*4f250*/  IMAD.X R18, R18, 0x1, R3, P2 ;  /* 0x0000000112127824 */ /* 0x000fe200010e0603 */
[----:B------:R1:W-:Y:S01]  /*4f260*/  STL [R1+0x1e40], R12 ;  /* 0x001e400c01007387 */ /* 0x0003e20000100800 */
[----:B----4-:R-:W-:-:S03]  /*4f270*/  IADD3 R11, P1, R11, R4, RZ ;  /* 0x000000040b0b7210 */ /* 0x010fc60007f3e0ff */
[----:B---3--:R-:W3:Y:S01]  /*4f280*/  LDL.LU R10, [R1+0x1ea0] ;  /* 0x001ea000010a7983 */ /* 0x008ee20000300800 */
[----:B-1----:R-:W-:Y:S02]  /*4f290*/  IMAD.MOV.U32 R6, RZ, RZ, R12 ;  /* 0x000000ffff067224 */ /* 0x002fe400078e000c */
[----:B------:R-:W-:Y:S01]  /*4f2a0*/  IMAD.MOV.U32 R7, RZ, RZ, R18 ;  /* 0x000000ffff077224 */ /* 0x000fe200078e0012 */
[----:B------:R1:W-:Y:S04]  /*4f2b0*/  STL [R1+0x1e3c], R18 ;  /* 0x001e3c1201007387 */ /* 0x0003e80000100800 */
[----:B------:R-:W4:Y:S01]  /*4f2c0*/  LDL.LU R14, [R1+0x1ec0] ;  /* 0x001ec000010e7983 */ /* 0x000f220000300800 */
[----:B------:R-:W-:-:S03]  /*4f2d0*/  IADD3 R150, P2, R150, R4, RZ ;  /* 0x0000000496967210 */ /* 0x000fc60007f5e0ff */
[----:B------:R-:W4:Y:S04]  /*4f2e0*/  LDL.LU R12, [R1+0x1e9c] ;  /* 0x001e9c00010c7983 */ /* 0x000f280000300800 */
[----:B-1----:R-:W4:Y:S04]  /*4f2f0*/  LDL.LU R18, [R1+0x1ebc] ;  /* 0x001ebc0001127983 */ /* 0x002f280000300800 */
[----:B------:R1:W-:Y:S04]  /*4f300*/  LDGSTS.E [R5+0x43e00], desc[UR4][R6.64], P0 ;  /* 0x43e0000006057fae */ /* 0x0003e80008121844 */
[----:B------:R2:W-:Y:S01]  /*4f310*/  STL [R1+0x1e60], R11 ;  /* 0x001e600b01007387 */ /* 0x0005e20000100800 */
[----:B-1----:R-:W-:-:S02]  /*4f320*/  IMAD.MOV.U32 R6, RZ, RZ, R11 ;  /* 0x000000ffff067224 */ /* 0x002fc400078e000b */
[--C-:B--2---:R-:W-:Y:S02]  /*4f330*/  IMAD.X R13, R13, 0x1, R3.reuse, P1 ;  /* 0x000000010d0d7824 */ /* 0x104fe400008e0603 */
[----:B------:R-:W-:-:S03]  /*4f340*/  IMAD.X R151, R151, 0x1, R3, P2 ;  /* 0x0000000197977824 */ /* 0x000fc600010e0603 */
[----:B------:R1:W-:Y:S01]  /*4f350*/  STL [R1+0x1e5c], R13 ;  /* 0x001e5c0d01007387 */ /* 0x0003e20000100800 */
[----:B------:R-:W-:-:S03]  /*4f360*/  IMAD.MOV.U32 R7, RZ, RZ, R13 ;  /* 0x000000ffff077224 */ /* 0x000fc600078e000d */
[----:B------:R2:W-:Y:S04]  /*4f370*/  STL [R1+0x1e80], R150 ;  /* 0x001e809601007387 */ /* 0x0005e80000100800 */
[----:B------:R-:W4:Y:S04]  /*4f380*/  LDL.LU R11, [R1+0x1ee0] ;  /* 0x001ee000010b7983 */ /* 0x000f280000300800 */
[----:B------:R2:W-:Y:S04]  /*4f390*/  STL [R1+0x1e7c], R151 ;  /* 0x001e7c9701007387 */ /* 0x0005e80000100800 */
[----:B------:R2:W-:Y:S04]  /*4f3a0*/  LDGSTS.E [R5+0x44200], desc[UR4][R6.64], P0 ;  /* 0x4420000006057fae */ /* 0x0005e80008121844 */
[----:B-1----:R-:W4:Y:S01]  /*4f3b0*/  LDL.LU R13, [R1+0x1f00] ;  /* 0x001f0000010d7983 */ /* 0x002f220000300800 */
[----:B--2---:R-:W-:-:S03]  /*4f3c0*/  IMAD.MOV.U32 R6, RZ, RZ, R150 ;  /* 0x000000ffff067224 */ /* 0x004fc600078e0096 */
[----:B------:R-:W2:Y:S01]  /*4f3d0*/  LDL.LU R150, [R1+0x1edc] ;  /* 0x001edc0001967983 */ /* 0x000ea20000300800 */
[----:B------:R-:W-:-:S03]  /*4f3e0*/  IMAD.MOV.U32 R7, RZ, RZ, R151 ;  /* 0x000000ffff077224 */ /* 0x000fc600078e0097 */
[----:B------:R-:W2:Y:S04]  /*4f3f0*/  LDL.LU R151, [R1+0x1efc] ;  /* 0x001efc0001977983 */ /* 0x000ea80000300800 */
[----:B------:R1:W-:Y:S01]  /*4f400*/  LDGSTS.E [R5+0x44600], desc[UR4][R6.64], P0 ;  /* 0x4460000006057fae */ /* 0x0003e20008121844 */
[-C--:B---3--:R-:W-:Y:S02]  /*4f410*/  IADD3 R10, P1, R10, R4.reuse, RZ ;  /* 0x000000040a0a7210 */ /* 0x088fe40007f3e0ff */
[----:B----4-:R-:W-:-:S03]  /*4f420*/  IADD3 R14, P2, R14, R4, RZ ;  /* 0x000000040e0e7210 */ /* 0x010fc60007f5e0ff */
[--C-:B------:R-:W-:Y:S01]  /*4f430*/  IMAD.X R12, R12, 0x1, R3.reuse, P1 ;  /* 0x000000010c0c7824 */ /* 0x100fe200008e0603 */
[----:B------:R3:W-:Y:S01]  /*4f440*/  STL [R1+0x1ea0], R10 ;  /* 0x001ea00a01007387 */ /* 0x0007e20000100800 */
[----:B-1----:R-:W-:Y:S02]  /*4f450*/  IMAD.MOV.U32 R6, RZ, RZ, R10 ;  /* 0x000000ffff067224 */ /* 0x002fe400078e000a */
[----:B------:R-:W-:Y:S01]  /*4f460*/  IMAD.X R18, R18, 0x1, R3, P2 ;  /* 0x0000000112127824 */ /* 0x000fe200010e0603 */
[----:B------:R1:W-:Y:S01]  /*4f470*/  STL [R1+0x1e9c], R12 ;  /* 0x001e9c0c01007387 */ /* 0x0003e20000100800 */
[----:B------:R-:W-:-:S03]  /*4f480*/  IMAD.MOV.U32 R7, RZ, RZ, R12 ;  /* 0x000000ffff077224 */ /* 0x000fc600078e000c */
[----:B------:R4:W-:Y:S04]  /*4f490*/  STL [R1+0x1ec0], R14 ;  /* 0x001ec00e01007387 */ /* 0x0009e80000100800 */
[----:B---3--:R-:W3:Y:S04]  /*4f4a0*/  LDL.LU R10, [R1+0x1f20] ;  /* 0x001f2000010a7983 */ /* 0x008ee80000300800 */
[----:B------:R4:W-:Y:S04]  /*4f4b0*/  STL [R1+0x1ebc], R18 ;  /* 0x001ebc1201007387 */ /* 0x0009e80000100800 */
[----:B------:R4:W-:Y:S04]  /*4f4c0*/  LDGSTS.E [R5+0x44a00], desc[UR4][R6.64], P0 ;  /* 0x44a0000006057fae */ /* 0x0009e80008121844 */
[----:B-1----:R-:W3:Y:S01]  /*4f4d0*/  LDL.LU R12, [R1+0x1f40] ;  /* 0x001f4000010c7983 */ /* 0x002ee20000300800 */
[----:B----4-:R-:W-:-:S02]  /*4f4e0*/  IMAD.MOV.U32 R6, RZ, RZ, R14 ;  /* 0x000000ffff067224 */ /* 0x010fc400078e000e */
[----:B------:R-:W-:Y:S01]  /*4f4f0*/  IMAD.MOV.U32 R7, RZ, RZ, R18 ;  /* 0x000000ffff077224 */ /* 0x000fe200078e0012 */
[----:B------:R-:W4:Y:S04]  /*4f500*/  LDL.LU R14, [R1+0x1f1c] ;  /* 0x001f1c00010e7983 */ /* 0x000f280000300800 */
[----:B------:R-:W4:Y:S04]  /*4f510*/  LDL.LU R18, [R1+0x1f3c] ;  /* 0x001f3c0001127983 */ /* 0x000f280000300800 */
[----:B------:R1:W-:Y:S01]  /*4f520*/  LDGSTS.E [R5+0x44e00], desc[UR4][R6.64], P0 ;  /* 0x44e0000006057fae */ /* 0x0003e20008121844 */
[----:B------:R-:W-:-:S05]  /*4f530*/  IADD3 R11, P1, R11, R4, RZ ;  /* 0x000000040b0b7210 */ /* 0x000fca0007f3e0ff */
[----:B------:R2:W-:Y:S01]  /*4f540*/  STL [R1+0x1ee0], R11 ;  /* 0x001ee00b01007387 */ /* 0x0005e20000100800 */
[----:B-1----:R-:W-:Y:S01]  /*4f550*/  IMAD.MOV.U32 R6, RZ, RZ, R11 ;  /* 0x000000ffff067224 */ /* 0x002fe200078e000b */
[----:B------:R-:W-:Y:S01]  /*4f560*/  IADD3 R13, P2, R13, R4, RZ ;  /* 0x000000040d0d7210 */ /* 0x000fe20007f5e0ff */
[----:B--2---:R-:W-:-:S04]  /*4f570*/  IMAD.X R150, R150, 0x1, R3, P1 ;  /* 0x0000000196967824 */ /* 0x004fc800008e0603 */
[----:B------:R-:W-:Y:S01]  /*4f580*/  IMAD.X R151, R151, 0x1, R3, P2 ;  /* 0x0000000197977824 */ /* 0x000fe200010e0603 */
        /* <DEDUP_REMOVED lines=12> */
[----:B---3--:R-:W-:-:S05]  /*4f650*/  IADD3 R10, P1, R10, R4, RZ ;  /* 0x000000040a0a7210 */ /* 0x008fca0007f3e0ff */
[----:B------:R3:W-:Y:S01]  /*4f660*/  STL [R1+0x1f20], R10 ;  /* 0x001f200a01007387 */ /* 0x0007e20000100800 */
[----:B-1----:R-:W-:Y:S01]  /*4f670*/  IMAD.MOV.U32 R6, RZ, RZ, R10 ;  /* 0x000000ffff067224 */ /* 0x002fe200078e000a */
[----:B------:R-:W-:Y:S01]  /*4f680*/  IADD3 R12, P2, R12, R4, RZ ;  /* 0x000000040c0c7210 */ /* 0x000fe20007f5e0ff */
[----:B----4-:R-:W-:-:S04]  /*4f690*/  IMAD.X R14, R14, 0x1, R3, P1 ;  /* 0x000000010e0e7824 */ /* 0x010fc800008e0603 */
        /* <DEDUP_REMOVED lines=194> */
[----:B------:R-:W-:Y:S01]  /*502c0*/  STL [R1+0x21e0], R11 ;  /* 0x0021e00b01007387 */ /* 0x000fe20000100800 */
[----:B-1----:R-:W-:Y:S01]  /*502d0*/  IMAD.MOV.U32 R6, RZ, RZ, R11 ;  /* 0x000000ffff067224 */ /* 0x002fe200078e000b */
[----:B------:R-:W-:Y:S01]  /*502e0*/  IADD3 R13, P2, R13, R4, RZ ;  /* 0x000000040d0d7210 */ /* 0x000fe20007f5e0ff */
[----:B--2---:R-:W-:-:S04]  /*502f0*/  IMAD.X R150, R150, 0x1, R3, P1 ;  /* 0x0000000196967824 */ /* 0x004fc800008e0603 */
[----:B------:R-:W-:Y:S01]  /*50300*/  IMAD.X R151, R151, 0x1, R3, P2 ;  /* 0x0000000197977824 */ /* 0x000fe200010e0603 */
[----:B------:R1:W-:Y:S01]  /*50310*/  STL [R1+0x21dc], R150 ;  /* 0x0021dc9601007387 */ /* 0x0003e20000100800 */
[----:B------:R-:W-:-:S03]  /*50320*/  IMAD.MOV.U32 R7, RZ, RZ, R150 ;  /* 0x000000ffff077224 */ /* 0x000fc600078e0096 */
        /* <DEDUP_REMOVED lines=11> */
[----:B------:R-:W-:Y:S01]  /*503e0*/  STL [R1+0x2220], R10 ;  /* 0x0022200a01007387 */ /* 0x000fe20000100800 */
[----:B-1----:R-:W-:Y:S01]  /*503f0*/  IMAD.MOV.U32 R6, RZ, RZ, R10 ;  /* 0x000000ffff067224 */ /* 0x002fe200078e000a */
[----:B------:R-:W-:Y:S01]  /*50400*/  IADD3 R12, P2, R12, R4, RZ ;  /* 0x000000040c0c7210 */ /* 0x000fe20007f5e0ff */
[----:B----4-:R-:W-:-:S04]  /*50410*/  IMAD.X R14, R14, 0x1, R3, P1 ;  /* 0x000000010e0e7824 */ /* 0x010fc800008e0603 */
[----:B------:R-:W-:Y:S01]  /*50420*/  IMAD.MOV.U32 R7, RZ, RZ, R14 ;  /* 0x000000ffff077224 */ /* 0x000fe200078e000e */
[----:B------:R1:W-:Y:S01]  /*50430*/  STL [R1+0x221c], R14 ;  /* 0x00221c0e01007387 */ /* 0x0003e20000100800 */
[----:B------:R-:W-:-:S03]  /*50440*/  IMAD.X R18, R18, 0x1, R3, P2 ;  /* 0x0000000112127824 */ /* 0x000fc600010e0603 */
[----:B------:R-:W-:Y:S04]  /*50450*/  STL [R1+0x2240], R12 ;  /* 0x0022400c01007387 */ /* 0x000fe80000100800 */
[----:B------:R3:W-:Y:S04]  /*50460*/  LDGSTS.E [R5+0x53a00], desc[UR4][R6.64], P0 ;  /* 0x53a0000006057fae */ /* 0x0007e80008121844 */
[----:B-1----:R-:W4:Y:S04]  /*50470*/  LDL.LU R14, [R1+0x22a0] ;  /* 0x0022a000010e7983 */ /* 0x002f280000300800 */
[----:B------:R1:W-:Y:S01]  /*50480*/  STL [R1+0x223c], R18 ;  /* 0x00223c1201007387 */ /* 0x0003e20000100800 */
[----:B---3--:R-:W-:-:S03]  /*50490*/  IMAD.MOV.U32 R6, RZ, RZ, R12 ;  /* 0x000000ffff067224 */ /* 0x008fc600078e000c */
[----:B------:R-:W3:Y:S01]  /*504a0*/  LDL.LU R10, [R1+0x22c0] ;  /* 0x0022c000010a7983 */ /* 0x000ee20000300800 */
[----:B------:R-:W-:-:S03]  /*504b0*/  IMAD.MOV.U32 R7, RZ, RZ, R18 ;  /* 0x000000ffff077224 */ /* 0x000fc600078e0012 */
[----:B-1----:R-:W3:Y:S04]  /*504c0*/  LDL.LU R18, [R1+0x229c] ;  /* 0x00229c0001127983 */ /* 0x002ee80000300800 */
[----:B------:R1:W-:Y:S04]  /*504d0*/  LDGSTS.E [R5+0x53e00], desc[UR4][R6.64], P0 ;  /* 0x53e0000006057fae */ /* 0x0003e80008121844 */
[----:B------:R-:W3:Y:S01]  /*504e0*/  LDL.LU R12, [R1+0x22bc] ;  /* 0x0022bc00010c7983 */ /* 0x000ee20000300800 */
[-C--:B------:R-:W-:Y:S02]  /*504f0*/  IADD3 R150, P1, R150, R4.reuse, RZ ;  /* 0x0000000496967210 */ /* 0x080fe40007f3e0ff */
[----:B------:R-:W-:-:S03]  /*50500*/  IADD3 R11, P2, R11, R4, RZ ;  /* 0x000000040b0b7210 */ /* 0x000fc60007f5e0ff */
[----:B-1----:R-:W-:Y:S02]  /*50510*/  IMAD.MOV.U32 R6, RZ, RZ, R150 ;  /* 0x000000ffff067224 */ /* 0x002fe400078e0096 */
[----:B--2---:R-:W-:Y:S01]  /*50520*/  IMAD.X R151, R151, 0x1, R3, P1 ;  /* 0x0000000197977824 */ /* 0x004fe200008e0603 */
[----:B------:R-:W-:Y:S03]  /*50530*/  STL [R1+0x2260], R150 ;  /* 0x0022609601007387 */ /* 0x000fe60000100800 */
[----:B------:R-:W-:Y:S02]  /*50540*/  IMAD.MOV.U32 R7, RZ, RZ, R151 ;  /* 0x000000ffff077224 */ /* 0x000fe400078e0097 */
[----:B------:R-:W-:Y:S01]  /*50550*/  IMAD.X R13, R13, 0x1, R3, P2 ;  /* 0x000000010d0d7824 */ /* 0x000fe200010e0603 */
[----:B------:R-:W-:Y:S04]  /*50560*/  STL [R1+0x225c], R151 ;  /* 0x00225c9701007387 */ /* 0x000fe80000100800 */
[----:B------:R-:W-:Y:S04]  /*50570*/  STL [R1+0x2280], R11 ;  /* 0x0022800b01007387 */ /* 0x000fe80000100800 */
[----:B------:R1:W-:Y:S04]  /*50580*/  LDGSTS.E [R5+0x54200], desc[UR4][R6.64], P0 ;  /* 0x5420000006057fae */ /* 0x0003e80008121844 */
[----:B------:R2:W-:Y:S01]  /*50590*/  STL [R1+0x227c], R13 ;  /* 0x00227c0d01007387 */ /* 0x0005e20000100800 */
[----:B-1----:R-:W-:-:S02]  /*505a0*/  IMAD.MOV.U32 R7, RZ, RZ, R13 ;  /* 0x000000ffff077224 */ /* 0x002fc400078e000d */
[----:B------:R-:W-:Y:S01]  /*505b0*/  IMAD.MOV.U32 R6, RZ, RZ, R11 ;  /* 0x000000ffff067224 */ /* 0x000fe200078e000b */
[----:B--2---:R-:W2:Y:S04]  /*505c0*/  LDL.LU R13, [R1+0x22dc] ;  /* 0x0022dc00010d7983 */ /* 0x004ea80000300800 */
[----:B------:R-:W2:Y:S04]  /*505d0*/  LDL.LU R11, [R1+0x22e0] ;  /* 0x0022e000010b7983 */ /* 0x000ea80000300800 */
[----:B------:R-:W2:Y:S04]  /*505e0*/  LDL.LU R247, [R1+0x22fc] ;  /* 0x0022fc0001f77983 */ /* 0x000ea80000300800 */
[----:B------:R-:W2:Y:S04]  /*505f0*/  LDL.LU R246, [R1+0x2300] ;  /* 0x0023000001f67983 */ /* 0x000ea80000300800 */
[----:B------:R1:W-:Y:S01]  /*50600*/  LDGSTS.E [R5+0x54600], desc[UR4][R6.64], P0 ;  /* 0x5460000006057fae */ /* 0x0003e20008121844 */
[----:B----4-:R-:W-:-:S05]  /*50610*/  IADD3 R14, P1, R14, R4, RZ ;  /* 0x000000040e0e7210 */ /* 0x010fca0007f3e0ff */
[----:B------:R4:W-:Y:S01]  /*50620*/  STL [R1+0x22a0], R14 ;  /* 0x0022a00e01007387 */ /* 0x0009e20000100800 */
[----:B---3--:R-:W-:Y:S01]  /*50630*/  IADD3 R10, P2, R10, R4, RZ ;  /* 0x000000040a0a7210 */ /* 0x008fe20007f5e0ff */
[----:B------:R-:W-:-:S05]  /*50640*/  IMAD.X R18, R18, 0x1, R3, P1 ;  /* 0x0000000112127824 */ /* 0x000fca00008e0603 */
[----:B------:R3:W-:Y:S01]  /*50650*/  STL [R1+0x229c], R18 ;  /* 0x00229c1201007387 */ /* 0x0007e20000100800 */
[----:B------:R-:W-:-:S03]  /*50660*/  IMAD.X R12, R12, 0x1, R3, P2 ;  /* 0x000000010c0c7824 */ /* 0x000fc600010e0603 */
[----:B------:R-:W-:Y:S01]  /*50670*/  STL [R1+0x22c0], R10 ;  /* 0x0022c00a01007387 */ /* 0x000fe20000100800 */
[----:B-1----:R-:W-:-:S03]  /*50680*/  IMAD.MOV.U32 R6, RZ, RZ, R14 ;  /* 0x000000ffff067224 */ /* 0x002fc600078e000e */
[----:B------:R-:W2:Y:S01]  /*50690*/  LDL.LU R150, [R1+0x2320] ;  /* 0x0023200001967983 */ /* 0x000ea20000300800 */
[----:B------:R-:W-:-:S03]  /*506a0*/  IMAD.MOV.U32 R7, RZ, RZ, R18 ;  /* 0x000000ffff077224 */ /* 0x000fc600078e0012 */
[----:B------:R1:W-:Y:S04]  /*506b0*/  STL [R1+0x22bc], R12 ;  /* 0x0022bc0c01007387 */ /* 0x0003e80000100800 */
[----:B----4-:R-:W4:Y:S04]  /*506c0*/  LDL.LU R14, [R1+0x2340] ;  /* 0x00234000010e7983 */ /* 0x010f280000300800 */
[----:B------:R-:W4:Y:S04]  /*506d0*/  LDL.LU R151, [R1+0x231c] ;  /* 0x00231c0001977983 */ /* 0x000f280000300800 */
[----:B------:R1:W-:Y:S04]  /*506e0*/  LDGSTS.E [R5+0x54a00], desc[UR4][R6.64], P0 ;  /* 0x54a0000006057fae */ /* 0x0003e80008121844 */
[----:B---3--:R-:W3:Y:S01]  /*506f0*/  LDL.LU R18, [R1+0x233c] ;  /* 0x00233c0001127983 */ /* 0x008ee20000300800 */
[----:B-1----:R-:W-:-:S02]  /*50700*/  IMAD.MOV.U32 R6, RZ, RZ, R10 ;  /* 0x000000ffff067224 */ /* 0x002fc400078e000a */
[----:B------:R-:W-:Y:S02]  /*50710*/  IMAD.MOV.U32 R7, RZ, RZ, R12 ;  /* 0x000000ffff077224 */ /* 0x000fe400078e000c */
[----:B------:R-:W3:Y:S04]  /*50720*/  LDL.LU R12, [R1+0x2360] ;  /* 0x00236000010c7983 */ /* 0x000ee80000300800 */
[----:B------:R-:W3:Y:S04]  /*50730*/  LDL.LU R10, [R1+0x2380] ;  /* 0x00238000010a7983 */ /* 0x000ee80000300800 */
[----:B------:R1:W-:Y:S01]  /*50740*/  LDGSTS.E [R5+0x54e00], desc[UR4][R6.64], P0 ;  /* 0x54e0000006057fae */ /* 0x0003e20008121844 */
[----:B--2---:R-:W-:-:S05]  /*50750*/  IADD3 R11, P1, R11, R4, RZ ;  /* 0x000000040b0b7210 */ /* 0x004fca0007f3e0ff */
        /* <DEDUP_REMOVED lines=9> */
[----:B-1----:R-:W3:Y:S04]  /*507f0*/  LDL.LU R13, [R1+0x235c] ;  /* 0x00235c00010d7983 */ /* 0x002ee80000300800 */
[----:B------:R1:W-:Y:S04]  /*50800*/  STL [R1+0x22fc], R247 ;  /* 0x0022fcf701007387 */ /* 0x0003e80000100800 */
[----:B------:R-:W3:Y:S01]  /*50810*/  LDL.LU R11, [R1+0x237c] ;  /* 0x00237c00010b7983 */ /* 0x000ee20000300800 */
[----:B--2---:R-:W-:-:S02]  /*50820*/  IMAD.MOV.U32 R6, RZ, RZ, R246 ;  /* 0x000000ffff067224 */ /* 0x004fc400078e00f6 */
[----:B------:R-:W-:-:S05]  /*50830*/  IMAD.MOV.U32 R7, RZ, RZ, R247 ;  /* 0x000000ffff077224 */ /* 0x000fca00078e00f7 */
[----:B------:R2:W-:Y:S01]  /*50840*/  LDGSTS.E [R5+0x55600], desc[UR4][R6.64], P0 ;  /* 0x5560000006057fae */ /* 0x0005e20008121844 */
[----:B------:R-:W-:-:S05]  /*50850*/  IADD3 R150, P1, R150, R4, RZ ;  /* 0x0000000496967210 */ /* 0x000fca0007f3e0ff */
[----:B--2---:R-:W-:Y:S01]  /*50860*/  IMAD.MOV.U32 R6, RZ, RZ, R150 ;  /* 0x000000ffff067224 */ /* 0x004fe200078e0096 */
[----:B----4-:R-:W-:Y:S01]  /*50870*/  IADD3 R14, P2, R14, R4, RZ ;  /* 0x000000040e0e7210 */ /* 0x010fe20007f5e0ff */
[----:B------:R-:W-:-:S04]  /*50880*/  IMAD.X R151, R151, 0x1, R3, P1 ;  /* 0x0000000197977824 */ /* 0x000fc800008e0603 */
[----:B------:R-:W-:Y:S02]  /*50890*/  IMAD.MOV.U32 R7, RZ, RZ, R151 ;  /* 0x000000ffff077224 */ /* 0x000fe400078e0097 */
[----:B---3--:R-:W-:-:S03]  /*508a0*/  IMAD.X R18, R18, 0x1, R3, P2 ;  /* 0x0000000112127824 */ /* 0x008fc600010e0603 */
[----:B------:R2:W-:Y:S04]  /*508b0*/  LDGSTS.E [R5+0x55a00], desc[UR4][R6.64], P0 ;  /* 0x55a0000006057fae */ /* 0x0005e80008121844 */
[----:B------:R3:W-:Y:S01]  /*508c0*/  STL [R1+0x2320], R150 ;  /* 0x0023209601007387 */ /* 0x0007e20000100800 */
[-C--:B------:R-:W-:Y:S01]  /*508d0*/  IADD3 R12, P1, R12, R4.reuse, RZ ;  /* 0x000000040c0c7210 */ /* 0x080fe20007f3e0ff */
[----:B--2---:R-:W-:Y:S02]  /*508e0*/  IMAD.MOV.U32 R6, RZ, RZ, R14 ;  /* 0x000000ffff067224 */ /* 0x004fe400078e000e */
[----:B------:R-:W-:Y:S01]  /*508f0*/  STL [R1+0x231c], R151 ;  /* 0x00231c9701007387 */ /* 0x000fe20000100800 */
[----:B------:R-:W-:Y:S01]  /*50900*/  IMAD.MOV.U32 R7, RZ, RZ, R18 ;  /* 0x000000ffff077224 */ /* 0x000fe200078e0012 */
[----:B------:R-:W-:-:S02]  /*50910*/  IADD3 R10, P2, R10, R4, RZ ;  /* 0x000000040a0a7210 */ /* 0x000fc40007f5e0ff */
[----:B------:R2:W-:Y:S04]  /*50920*/  STL [R1+0x2340], R14 ;  /* 0x0023400e01007387 */ /* 0x0005e80000100800 */
[----:B------:R4:W-:Y:S04]  /*50930*/  STL [R1+0x233c], R18 ;  /* 0x00233c1201007387 */ /* 0x0009e80000100800 */
[----:B-1----:R-:W4:Y:S04]  /*50940*/  LDL.LU R247, [R1+0x23bc] ;  /* 0x0023bc0001f77983 */ /* 0x002f280000300800 */
[----:B------:R-:W4:Y:S04]  /*50950*/  LDL.LU R246, [R1+0x23c0] ;  /* 0x0023c00001f67983 */ /* 0x000f280000300800 */
[----:B------:R1:W-:Y:S04]  /*50960*/  LDGSTS.E [R5+0x55e00], desc[UR4][R6.64], P0 ;  /* 0x55e0000006057fae */ /* 0x0003e80008121844 */
[----:B------:R-:W-:Y:S01]  /*50970*/  STL [R1+0x2360], R12 ;  /* 0x0023600c01007387 */ /* 0x000fe20000100800 */
[----:B-1----:R-:W-:-:S02]  /*50980*/  IMAD.MOV.U32 R6, RZ, RZ, R12 ;  /* 0x000000ffff067224 */ /* 0x002fc400078e000c */
[----:B------:R-:W-:-:S04]  /*50990*/  IMAD.X R13, R13, 0x1, R3, P1 ;  /* 0x000000010d0d7824 */ /* 0x000fc800008e0603 */
[----:B------:R-:W-:Y:S01]  /*509a0*/  IMAD.MOV.U32 R7, RZ, RZ, R13 ;  /* 0x000000ffff077224 */ /* 0x000fe200078e000d */
[----:B------:R1:W-:Y:S01]  /*509b0*/  STL [R1+0x235c], R13 ;  /* 0x00235c0d01007387 */ /* 0x0003e20000100800 */
[----:B------:R-:W-:-:S03]  /*509c0*/  IMAD.X R11, R11, 0x1, R3, P2 ;  /* 0x000000010b0b7824 */ /* 0x000fc600010e0603 */
[----:B------:R-:W-:Y:S04]  /*509d0*/  STL [R1+0x2380], R10 ;  /* 0x0023800a01007387 */ /* 0x000fe80000100800 */
[----:B---3--:R-:W3:Y:S04]  /*509e0*/  LDL.LU R150, [R1+0x23e0] ;  /* 0x0023e00001967983 */ /* 0x008ee80000300800 */
[----:B------:R1:W-:Y:S04]  /*509f0*/  STL [R1+0x237c], R11 ;  /* 0x00237c0b01007387 */ /* 0x0003e80000100800 */
[----:B--2---:R-:W2:Y:S04]  /*50a00*/  LDL.LU R14, [R1+0x2400] ;  /* 0x00240000010e7983 */ /* 0x004ea80000300800 */
[----:B------:R1:W-:Y:S04]  /*50a10*/  LDGSTS.E [R5+0x56200], desc[UR4][R6.64], P0 ;  /* 0x5620000006057fae */ /* 0x0003e80008121844 */
[----:B------:R-:W3:Y:S04]  /*50a20*/  LDL.LU R151, [R1+0x23dc] ;  /* 0x0023dc0001977983 */ /* 0x000ee80000300800 */
[----:B----4-:R-:W4:Y:S01]  /*50a30*/  LDL.LU R18, [R1+0x23fc] ;  /* 0x0023fc0001127983 */ /* 0x010f220000300800 */
        /* <DEDUP_REMOVED lines=9> */
[----:B------:R-:W-:-:S05]  /*50ad0*/  IADD3 R246, P2, R246, R4, RZ ;  /* 0x00000004f6f67210 */ /* 0x000fca0007f5e0ff */
[----:B------:R-:W-:Y:S01]  /*50ae0*/  IMAD.X R247, R247, 0x1, R3, P2 ;  /* 0x00000001f7f77824 */ /* 0x000fe200010e0603 */
[----:B--2---:R-:W-:-:S05]  /*50af0*/  IADD3 R14, P2, R14, R4, RZ ;  /* 0x000000040e0e7210 */ /* 0x004fca0007f5e0ff */
[----:B----4-:R-:W-:Y:S01]  /*50b00*/  IMAD.X R18, R18, 0x1, R3, P2 ;  /* 0x0000000112127824 */ /* 0x010fe200010e0603 */
[----:B-1----:R-:W-:-:S05]  /*50b10*/  IADD3 R7, P1, R7, R4, RZ ;  /* 0x0000000407077210 */ /* 0x002fca0007f3e0ff */
[----:B---3--:R-:W-:Y:S01]  /*50b20*/  IMAD.X R6, R6, 0x1, R3, P1 ;  /* 0x0000000106067824 */ /* 0x008fe200008e0603 */
        /* <DEDUP_REMOVED lines=12> */
[----:B------:R-:W-:Y:S01]  /*50bf0*/  IADD3 R10, P2, R10, R4, RZ ;  /* 0x000000040a0a7210 */ /* 0x000fe20007f5e0ff */
[----:B------:R-:W-:Y:S02]  /*50c00*/  IMAD.X R13, R13, 0x1, R3, P1 ;  /* 0x000000010d0d7824 */ /* 0x000fe400008e0603 */
[----:B------:R-:W-:Y:S01]  /*50c10*/  STL [R1+0x23c0], R246 ;  /* 0x0023c0f601007387 */ /* 0x000fe20000100800 */
[----:B-1----:R-:W-:Y:S02]  /*50c20*/  IMAD.MOV.U32 R6, RZ, RZ, R150 ;  /* 0x000000ffff067224 */ /* 0x002fe400078e0096 */
[----:B------:R-:W-:Y:S01]  /*50c30*/  IMAD.MOV.U32 R7, RZ, RZ, R151 ;  /* 0x000000ffff077224 */ /* 0x000fe200078e0097 */
[----:B------:R1:W-:Y:S04]  /*50c40*/  STL [R1+0x23bc], R247 ;  /* 0x0023bcf701007387 */ /* 0x0003e80000100800 */
[----:B------:R2:W-:Y:S01]  /*50c50*/  LDGSTS.E [R5+0x57200], desc[UR4][R6.64], P0 ;  /* 0x5720000006057fae */ /* 0x0005e20008121844 */
[----:B------:R-:W-:-:S03]  /*50c60*/  IMAD.X R11, R11, 0x1, R3, P2 ;  /* 0x000000010b0b7824 */ /* 0x000fc600010e0603 */
[----:B-1----:R-:W3:Y:S04]  /*50c70*/  LDL.LU R247, [R1+0x2e50] ;  /* 0x002e500001f77983 */ /* 0x002ee80000300800 */
[----:B------:R-:W4:Y:S01]  /*50c80*/  LDL.LU R246, [R1+0x2e4c] ;  /* 0x002e4c0001f67983 */ /* 0x000f220000300800 */
[----:B--2---:R-:W-:Y:S02]  /*50c90*/  IMAD.MOV.U32 R6, RZ, RZ, R14 ;  /* 0x000000ffff067224 */ /* 0x004fe400078e000e */
[----:B------:R-:W-:Y:S01]  /*50ca0*/  IMAD.MOV.U32 R7, RZ, RZ, R18 ;  /* 0x000000ffff077224 */ /* 0x000fe200078e0012 */
[----:B------:R-:W-:Y:S04]  /*50cb0*/  STL [R1+0x23e0], R150 ;  /* 0x0023e09601007387 */ /* 0x000fe80000100800 */
[----:B------:R1:W-:Y:S04]  /*50cc0*/  STL [R1+0x23dc], R151 ;  /* 0x0023dc9701007387 */ /* 0x0003e80000100800 */
[----:B------:R2:W-:Y:S04]  /*50cd0*/  LDGSTS.E [R5+0x57600], desc[UR4][R6.64], P0 ;  /* 0x5760000006057fae */ /* 0x0005e80008121844 */
[----:B------:R-:W-:Y:S04]  /*50ce0*/  STL [R1+0x2400], R14 ;  /* 0x0024000e01007387 */ /* 0x000fe80000100800 */
[----:B------:R-:W-:Y:S01]  /*50cf0*/  STL [R1+0x23fc], R18 ;  /* 0x0023fc1201007387 */ /* 0x000fe20000100800 */
[----:B--2---:R-:W-:-:S02]  /*50d00*/  IMAD.MOV.U32 R6, RZ, RZ, R12 ;  /* 0x000000ffff067224 */ /* 0x004fc400078e000c */
[----:B------:R-:W-:Y:S01]  /*50d10*/  IMAD.MOV.U32 R7, RZ, RZ, R13 ;  /* 0x000000ffff077224 */ /* 0x000fe200078e000d */
[----:B------:R-:W-:Y:S04]  /*50d20*/  STL [R1+0x2420], R12 ;  /* 0x0024200c01007387 */ /* 0x000fe80000100800 */
[----:B------:R-:W-:Y:S04]  /*50d30*/  STL [R1+0x241c], R13 ;  /* 0x00241c0d01007387 */ /* 0x000fe80000100800 */
[----:B------:R-:W-:Y:S04]  /*50d40*/  STL [R1+0x2440], R10 ;  /* 0x0024400a01007387 */ /* 0x000fe80000100800 */
[----:B------:R2:W-:Y:S04]  /*50d50*/  LDGSTS.E [R5+0x57a00], desc[UR4][R6.64], P0 ;  /* 0x57a0000006057fae */ /* 0x0005e80008121844 */
[----:B------:R2:W-:Y:S04]  /*50d60*/  STL [R1+0x243c], R11 ;  /* 0x00243c0b01007387 */ /* 0x0005e80000100800 */
[----:B-1----:R-:W4:Y:S01]  /*50d70*/  LDL.LU R151, [R1+0x1e04] ;  /* 0x001e040001977983 */ /* 0x002f220000300800 */
[----:B--2---:R-:W-:-:S03]  /*50d80*/  IMAD.MOV.U32 R7, RZ, RZ, R11 ;  /* 0x000000ffff077224 */ /* 0x004fc600078e000b */
[----:B------:R-:W2:Y:S01]  /*50d90*/  LDL.LU R11, [R1+0x1e08] ;  /* 0x001e0800010b7983 */ /* 0x000ea20000300800 */
[-C--:B------:R-:W-:Y:S01]  /*50da0*/  IADD3 R23, P1, R23, R4.reuse, RZ ;  /* 0x0000000417177210 */ /* 0x080fe20007f3e0ff */
[----:B------:R-:W-:Y:S01]  /*50db0*/  IMAD.MOV.U32 R6, RZ, RZ, R10 ;  /* 0x000000ffff067224 */ /* 0x000fe200078e000a */
[----:B------:R-:W-:Y:S01]  /*50dc0*/  LOP3.LUT R10, R15, 0x60, RZ, 0x3c, !PT ;  /* 0x000000600f0a7812 */ /* 0x000fe200078e3cff */
[----:B------:R-:W2:Y:S01]  /*50dd0*/  LDL.LU R18, [R1+0x1e24] ;  /* 0x001e240001127983 */ /* 0x000ea20000300800 */
[-C--:B------:R-:W-:Y:S01]  /*50de0*/  IADD3 R159, P2, R159, R4.reuse, RZ ;  /* 0x000000049f9f7210 */ /* 0x080fe20007f5e0ff */
[--C-:B------:R-:W-:Y:S02]  /*50df0*/  IMAD.X R22, R22, 0x1, R3.reuse, P1 ;  /* 0x0000000116167824 */ /* 0x100fe400008e0603 */
[----:B------:R1:W-:Y:S01]  /*50e00*/  LDGSTS.E [R5+0x57e00], desc[UR4][R6.64], P0 ;  /* 0x57e0000006057fae */ /* 0x0003e20008121844 */
[-C--:B------:R-:W-:Y:S01]  /*50e10*/  IADD3 R167, P1, R167, R4.reuse, RZ ;  /* 0x00000004a7a77210 */ /* 0x080fe20007f3e0ff */
[----:B------:R-:W-:Y:S01]  /*50e20*/  IMAD.X R158, R158, 0x1, R3, P2 ;  /* 0x000000019e9e7824 */ /* 0x000fe200010e0603 */
[----:B------:R-:W-:Y:S01]  /*50e30*/  IADD3 R175, P2, R175, R4, RZ ;  /* 0x00000004afaf7210 */ /* 0x000fe20007f5e0ff */
[----:B------:R-:W2:Y:S01]  /*50e40*/  LDL.LU R12, [R1+0x1e28] ;  /* 0x001e2800010c7983 */ /* 0x000ea20000300800 */
[----:B-1----:R-:W-:-:S03]  /*50e50*/  VIADD R5, R10, UR11 ;  /* 0x0000000b0a057c36 */ /* 0x002fc60008000000 */
[----:B------:R-:W2:Y:S01]  /*50e60*/  LDL.LU R150, [R1+0x1e44] ;  /* 0x001e440001967983 */ /* 0x000ea20000300800 */
[----:B------:R-:W-:Y:S02]  /*50e70*/  IMAD.MOV.U32 R6, RZ, RZ, R23 ;  /* 0x000000ffff067224 */ /* 0x000fe400078e0017 */
[----:B------:R-:W-:Y:S01]  /*50e80*/  IMAD.MOV.U32 R7, RZ, RZ, R22 ;  /* 0x000000ffff077224 */ /* 0x000fe200078e0016 */
[----:B------:R-:W2:Y:S01]  /*50e90*/  LDL.LU R14, [R1+0x1e48] ;  /* 0x001e4800010e7983 */ /* 0x000ea20000300800 */
[----:B------:R-:W-:-:S03]  /*50ea0*/  IMAD.X R166, R166, 0x1, R3, P1 ;  /* 0x00000001a6a67824 */ /* 0x000fc600008e0603 */
[----:B------:R1:W-:Y:S01]  /*50eb0*/  LDGSTS.E [R5+0x40300], desc[UR4][R6.64], P0 ;  /* 0x4030000006057fae */ /* 0x0003e20008121844 */
[----:B------:R-:W-:Y:S01]  /*50ec0*/  IMAD.X R174, R174, 0x1, R3, P2 ;  /* 0x00000001aeae7824 */ /* 0x000fe200010e0603 */
[-C--:B------:R-:W-:Y:S02]  /*50ed0*/  IADD3 R183, P1, R183, R4.reuse, RZ ;  /* 0x00000004b7b77210 */ /* 0x080fe40007f3e0ff */
[----:B------:R-:W2:Y:S01]  /*50ee0*/  LDL.LU R10, [R1+0x1e68] ;  /* 0x001e6800010a7983 */ /* 0x000ea20000300800 */
[----:B-1----:R-:W-:Y:S02]  /*50ef0*/  IMAD.MOV.U32 R6, RZ, RZ, R159 ;  /* 0x000000ffff067224 */ /* 0x002fe400078e009f */
[----:B------:R-:W-:Y:S01]  /*50f00*/  IMAD.MOV.U32 R7, RZ, RZ, R158 ;  /* 0x000000ffff077224 */ /* 0x000fe200078e009e */
[----:B------:R-:W-:Y:S01]  /*50f10*/  IADD3 R191, P2, R191, R4, RZ ;  /* 0x00000004bfbf7210 */ /* 0x000fe20007f5e0ff */
[----:B------:R-:W-:Y:S01]  /*50f20*/  IMAD.X R182, R182, 0x1, R3, P1 ;  /* 0x00000001b6b67824 */ /* 0x000fe200008e0603 */
[----:B------:R-:W2:Y:S04]  /*50f30*/  LDL.LU R13, [R1+0x1e88] ;  /* 0x001e8800010d7983 */ /* 0x000ea80000300800 */
[----:B------:R1:W-:Y:S02]  /*50f40*/  LDGSTS.E [R5+0x40700], desc[UR4][R6.64], P0 ;  /* 0x4070000006057fae */ /* 0x0003e40008121844 */
[----:B-1----:R-:W-:-:S02]  /*50f50*/  IMAD.MOV.U32 R6, RZ, RZ, R167 ;  /* 0x000000ffff067224 */ /* 0x002fc400078e00a7 */
        /* <DEDUP_REMOVED lines=42> */
[----:B---3--:R-:W-:-:S05]  /*51200*/  IADD3 R247, P1, R247, R4, RZ ;  /* 0x00000004f7f77210 */ /* 0x008fca0007f3e0ff */
[----:B----4-:R-:W-:Y:S02]  /*51210*/  IMAD.X R246, R246, 0x1, R3, P1 ;  /* 0x00000001f6f67824 */ /* 0x010fe400008e0603 */
[----:B-1----:R-:W-:Y:S02]  /*51220*/  IMAD.MOV.U32 R6, RZ, RZ, R247 ;  /* 0x000000ffff067224 */ /* 0x002fe400078e00f7 */
[----:B------:R-:W-:-:S05]  /*51230*/  IMAD.MOV.U32 R7, RZ, RZ, R246 ;  /* 0x000000ffff077224 */ /* 0x000fca00078e00f6 */
[----:B------:R1:W-:Y:S01]  /*51240*/  LDGSTS.E [R5+0x43300], desc[UR4][R6.64], P0 ;  /* 0x4330000006057fae */ /* 0x0003e20008121844 */
[----:B--2---:R-:W-:-:S05]  /*51250*/  IADD3 R11, P2, R11, R4, RZ ;  /* 0x000000040b0b7210 */ /* 0x004fca0007f5e0ff */
[----:B------:R-:W-:Y:S01]  /*51260*/  IMAD.X R151, R151, 0x1, R3, P2 ;  /* 0x0000000197977824 */ /* 0x000fe200010e0603 */
[----:B------:R2:W-:Y:S01]  /*51270*/  STL [R1+0x1e08], R11 ;  /* 0x001e080b01007387 */ /* 0x0005e20000100800 */
[----:B-1----:R-:W-:-:S03]  /*51280*/  IMAD.MOV.U32 R6, RZ, RZ, R11 ;  /* 0x000000ffff067224 */ /* 0x002fc600078e000b */
[----:B------:R1:W-:Y:S01]  /*51290*/  STL [R1+0x1e04], R151 ;  /* 0x001e049701007387 */ /* 0x0003e20000100800 */
[----:B------:R-:W-:-:S03]  /*512a0*/  IMAD.MOV.U32 R7, RZ, RZ, R151 ;  /* 0x000000ffff077224 */ /* 0x000fc600078e0097 */
[----:B--2---:R-:W2:Y:S04]  /*512b0*/  LDL.LU R11, [R1+0x1e64] ;  /* 0x001e6400010b7983 */ /* 0x004ea80000300800 */
[----:B-1----:R-:W3:Y:S01]  /*512c0*/  LDL.LU R151, [R1+0x1e84] ;  /* 0x001e840001977983 */ /* 0x002ee20000300800 */
[----:B------:R-:W-:-:S03]  /*512d0*/  IADD3 R12, P1, R12, R4, RZ ;  /* 0x000000040c0c7210 */ /* 0x000fc60007f3e0ff */
[----:B------:R1:W-:Y:S01]  /*512e0*/  LDGSTS.E [R5+0x43700], desc[UR4][R6.64], P0 ;  /* 0x4370000006057fae */ /* 0x0003e20008121844 */
[-C--:B------:R-:W-:Y:S01]  /*512f0*/  IADD3 R14, P2, R14, R4.reuse, RZ ;  /* 0x000000040e0e7210 */ /* 0x080fe20007f5e0ff */
[--C-:B------:R-:W-:Y:S02]  /*51300*/  IMAD.X R18, R18, 0x1, R3.reuse, P1 ;  /* 0x0000000112127824 */ /* 0x100fe400008e0603 */
[----:B------:R4:W-:Y:S02]  /*51310*/  STL [R1+0x1e28], R12 ;  /* 0x001e280c01007387 */ /* 0x0009e40000100800 */
[----:B------:R-:W-:Y:S02]  /*51320*/  IMAD.X R150, R150, 0x1, R3, P2 ;  /* 0x0000000196967824 */ /* 0x000fe400010e0603 */
[----:B------:R4:W-:Y:S01]  /*51330*/  STL [R1+0x1e24], R18 ;  /* 0x001e241201007387 */ /* 0x0009e20000100800 */
[----:B------:R-:W-:Y:S01]  /*51340*/  IADD3 R10, P1, R10, R4, RZ ;  /* 0x000000040a0a7210 */ /* 0x000fe20007f3e0ff */
[----:B-1----:R-:W-:-:S02]  /*51350*/  IMAD.MOV.U32 R6, RZ, RZ, R12 ;  /* 0x000000ffff067224 */ /* 0x002fc400078e000c */
[----:B------:R1:W-:Y:S01]  /*51360*/  STL [R1+0x1e48], R14 ;  /* 0x001e480e01007387 */ /* 0x0003e20000100800 */
[----:B------:R-:W-:-:S03]  /*51370*/  IMAD.MOV.U32 R7, RZ, RZ, R18 ;  /* 0x000000ffff077224 */ /* 0x000fc600078e0012 */
[----:B----4-:R-:W4:Y:S04]  /*51380*/  LDL.LU R12, [R1+0x1ea8] ;  /* 0x001ea800010c7983 */ /* 0x010f280000300800 */
[----:B------:R1:W-:Y:S01]  /*51390*/  STL [R1+0x1e44], R150 ;  /* 0x001e449601007387 */ /* 0x0003e20000100800 */
[----:B------:R-:W-:-:S03]  /*513a0*/  IADD3 R13, P2, R13, R4, RZ ;  /* 0x000000040d0d7210 */ /* 0x000fc60007f5e0ff */
[----:B------:R1:W-:Y:S04]  /*513b0*/  LDGSTS.E [R5+0x43b00], desc[UR4][R6.64], P0 ;  /* 0x43b0000006057fae */ /* 0x0003e80008121844 */
[----:B------:R-:W4:Y:S01]  /*513c0*/  LDL.LU R18, [R1+0x1ec8] ;  /* 0x001ec80001127983 */ /* 0x000f220000300800 */
[----:B-1----:R-:W-:Y:S02]  /*513d0*/  IMAD.MOV.U32 R6, RZ, RZ, R14 ;  /* 0x000000ffff067224 */ /* 0x002fe400078e000e */
[----:B------:R-:W-:Y:S01]  /*513e0*/  IMAD.MOV.U32 R7, RZ, RZ, R150 ;  /* 0x000000ffff077224 */ /* 0x000fe200078e0096 */
[----:B------:R-:W4:Y:S04]  /*513f0*/  LDL.LU R14, [R1+0x1ea4] ;  /* 0x001ea400010e7983 */ /* 0x000f280000300800 */
[----:B------:R-:W4:Y:S04]  /*51400*/  LDL.LU R150, [R1+0x1ec4] ;  /* 0x001ec40001967983 */ /* 0x000f280000300800 */
[----:B------:R1:W-:Y:S04]  /*51410*/  LDGSTS.E [R5+0x43f00], desc[UR4][R6.64], P0 ;  /* 0x43f0000006057fae */ /* 0x0003e80008121844 */
[----:B------:R3:W-:Y:S01]  /*51420*/  STL [R1+0x1e68], R10 ;  /* 0x001e680a01007387 */ /* 0x0007e20000100800 */
[----:B-1----:R-:W-:-:S02]  /*51430*/  IMAD.MOV.U32 R6, RZ, RZ, R10 ;  /* 0x000000ffff067224 */ /* 0x002fc400078e000a */
[--C-:B--2---:R-:W-:Y:S02]  /*51440*/  IMAD.X R11, R11, 0x1, R3.reuse, P1 ;  /* 0x000000010b0b7824 */ /* 0x104fe400008e0603 */
[----:B---3--:R-:W-:-:S03]  /*51450*/  IMAD.X R151, R151, 0x1, R3, P2 ;  /* 0x0000000197977824 */ /* 0x008fc600010e0603 */
[----:B------:R1:W-:Y:S01]  /*51460*/  STL [R1+0x1e64], R11 ;  /* 0x001e640b01007387 */ /* 0x0003e20000100800 */
[----:B------:R-:W-:-:S03]  /*51470*/  IMAD.MOV.U32 R7, RZ, RZ, R11 ;  /* 0x000000ffff077224 */ /* 0x000fc600078e000b */
[----:B------:R2:W-:Y:S04]  /*51480*/  STL [R1+0x1e88], R13 ;  /* 0x001e880d01007387 */ /* 0x0005e80000100800 */
[----:B------:R-:W3:Y:S04]  /*51490*/  LDL.LU R10, [R1+0x1ee8] ;  /* 0x001ee800010a7983 */ /* 0x000ee80000300800 */
[----:B------:R2:W-:Y:S04]  /*514a0*/  STL [R1+0x1e84], R151 ;  /* 0x001e849701007387 */ /* 0x0005e80000100800 */
[----:B------:R2:W-:Y:S04]  /*514b0*/  LDGSTS.E [R5+0x44300], desc[UR4][R6.64], P0 ;  /* 0x4430000006057fae */ /* 0x0005e80008121844 */
[----:B-1----:R-:W3:Y:S01]  /*514c0*/  LDL.LU R11, [R1+0x1f08] ;  /* 0x001f0800010b7983 */ /* 0x002ee20000300800 */
[----:B--2---:R-:W-:-:S03]  /*514d0*/  IMAD.MOV.U32 R6, RZ, RZ, R13 ;  /* 0x000000ffff067224 */ /* 0x004fc600078e000d */
[----:B------:R-:W2:Y:S01]  /*514e0*/  LDL.LU R13, [R1+0x1ee4] ;  /* 0x001ee400010d7983 */ /* 0x000ea20000300800 */
[----:B------:R-:W-:-:S03]  /*514f0*/  IMAD.MOV.U32 R7, RZ, RZ, R151 ;  /* 0x000000ffff077224 */ /* 0x000fc600078e0097 */
[----:B------:R-:W2:Y:S01]  /*51500*/  LDL.LU R151, [R1+0x1f04] ;  /* 0x001f040001977983 */ /* 0x000ea20000300800 */
[-C--:B----4-:R-:W-:Y:S02]  /*51510*/  IADD3 R12, P1, R12, R4.reuse, RZ ;  /* 0x000000040c0c7210 */ /* 0x090fe40007f3e0ff */
[----:B------:R-:W-:Y:S01]  /*51520*/  IADD3 R18, P2, R18, R4, RZ ;  /* 0x0000000412127210 */ /* 0x000fe20007f5e0ff */
[----:B------:R1:W-:Y:S02]  /*51530*/  LDGSTS.E [R5+0x44700], desc[UR4][R6.64], P0 ;  /* 0x4470000006057fae */ /* 0x0003e40008121844 */
[--C-:B------:R-:W-:Y:S02]  /*51540*/  IMAD.X R14, R14, 0x1, R3.reuse, P1 ;  /* 0x000000010e0e7824 */ /* 0x100fe400008e0603 */
[----:B------:R4:W-:Y:S01]  /*51550*/  STL [R1+0x1ea8], R12 ;  /* 0x001ea80c01007387 */ /* 0x0009e20000100800 */
[----:B------:R-:W-:-:S03]  /*51560*/  IMAD.X R150, R150, 0x1, R3, P2 ;  /* 0x0000000196967824 */ /* 0x000fc600010e0603 */
[----:B------:R4:W-:Y:S01]  /*51570*/  STL [R1+0x1ea4], R14 ;  /* 0x001ea40e01007387 */ /* 0x0009e20000100800 */
[----:B-1----:R-:W-:Y:S02]  /*51580*/  IMAD.MOV.U32 R6, RZ, RZ, R12 ;  /* 0x000000ffff067224 */ /* 0x002fe400078e000c */
[----:B------:R-:W-:Y:S01]  /*51590*/  IMAD.MOV.U32 R7, RZ, RZ, R14 ;  /* 0x000000ffff077224 */ /* 0x000fe200078e000e */
[----:B------:R1:W-:Y:S04]  /*515a0*/  STL [R1+0x1ec8], R18 ;  /* 0x001ec81201007387 */ /* 0x0003e80000100800 */
[----:B----4-:R-:W4:Y:S04]  /*515b0*/  LDL.LU R12, [R1+0x1f28] ;  /* 0x001f2800010c7983 */ /* 0x010f280000300800 */
[----:B------:R1:W-:Y:S04]  /*515c0*/  STL [R1+0x1ec4], R150 ;  /* 0x001ec49601007387 */ /* 0x0003e80000100800 */
[----:B------:R1:W-:Y:S04]  /*515d0*/  LDGSTS.E [R5+0x44b00], desc[UR4][R6.64], P0 ;  /* 0x44b0000006057fae */ /* 0x0003e80008121844 */
[----:B------:R-:W4:Y:S01]  /*515e0*/  LDL.LU R14, [R1+0x1f48] ;  /* 0x001f4800010e7983 */ /* 0x000f220000300800 */
[----:B-1----:R-:W-:-:S02]  /*515f0*/  IMAD.MOV.U32 R6, RZ, RZ, R18 ;  /* 0x000000ffff067224 */ /* 0x002fc400078e0012 */
[----:B------:R-:W-:Y:S01]  /*51600*/  IMAD.MOV.U32 R7, RZ, RZ, R150 ;  /* 0x000000ffff077224 */ /* 0x000fe200078e0096 */
[----:B------:R-:W4:Y:S04]  /*51610*/  LDL.LU R18, [R1+0x1f24] ;  /* 0x001f240001127983 */ /* 0x000f280000300800 */
[----:B------:R-:W4:Y:S04]  /*51620*/  LDL.LU R150, [R1+0x1f44] ;  /* 0x001f440001967983 */ /* 0x000f280000300800 */
[----:B------:R1:W-:Y:S01]  /*51630*/  LDGSTS.E [R5+0x44f00], desc[UR4][R6.64], P0 ;  /* 0x44f0000006057fae */ /* 0x0003e20008121844 */
[----:B---3--:R-:W-:-:S05]  /*51640*/  IADD3 R10, P1, R10, R4, RZ ;  /* 0x000000040a0a7210 */ /* 0x008fca0007f3e0ff */
        /* <DEDUP_REMOVED lines=54> */
[----:B------:R1:W-:Y:S04]  /*519b0*/  LDGSTS.E [R5+0x46700], desc[UR4][R6.64], P0 ;  /* 0x4670000006057fae */ /* 0x0003e80008121844 */
[----:B------:R4:W-:Y:S01]  /*519c0*/  STL [R1+0x1fa8], R12 ;  /* 0x001fa80c01007387 */ /* 0x0009e20000100800 */
[--C-:B------:R-:W-:Y:S02]  /*519d0*/  IMAD.X R14, R14, 0x1, R3.reuse, P1 ;  /* 0x000000010e0e7824 */ /* 0x100fe400008e0603 */
        /* <DEDUP_REMOVED lines=35> */
[----:B------:R-:W-:Y:S02]  /*51c10*/  IMAD.X R18, R18, 0x1, R3, P1 ;  /* 0x0000000112127824 */ /* 0x000fe400008e0603 */
[----:B-1----:R-:W-:-:S02]  /*51c20*/  IMAD.MOV.U32 R6, RZ, RZ, R12 ;  /* 0x000000ffff067224 */ /* 0x002fc400078e000c */
[----:B------:R-:W-:Y:S01]  /*51c30*/  IMAD.X R150, R150, 0x1, R3, P2 ;  /* 0x0000000196967824 */ /* 0x000fe200010e0603 */
[----:B------:R1:W-:Y:S01]  /*51c40*/  STL [R1+0x2024], R18 ;  /* 0x0020241201007387 */ /* 0x0003e20000100800 */
[----:B------:R-:W-:-:S03]  /*51c50*/  IMAD.MOV.U32 R7, RZ, RZ, R18 ;  /* 0x000000ffff077224 */ /* 0x000fc600078e0012 */
[----:B------:R1:W-:Y:S04]  /*51c60*/  STL [R1+0x2048], R14 ;  /* 0x0020480e01007387 */ /* 0x0003e80000100800 */
[----:B----4-:R-:W4:Y:S04]  /*51c70*/  LDL.LU R12, [R1+0x20a8] ;  /* 0x0020a800010c7983 */ /* 0x010f280000300800 */
[----:B------:R1:W-:Y:S04]  /*51c80*/  STL [R1+0x2044], R150 ;  /* 0x0020449601007387 */ /* 0x0003e80000100800 */
[----:B------:R1:W-:Y:S04]  /*51c90*/  LDGSTS.E [R5+0x47b00], desc[UR4][R6.64], P0 ;  /* 0x47b0000006057fae */ /* 0x0003e80008121844 */
[----:B-1----:R-:W4:Y:S01]  /*51ca0*/  LDL.LU R18, [R1+0x20c8] ;  /* 0x0020c80001127983 */ /* 0x002f220000300800 */
[----:B------:R-:W-:-:S02]  /*51cb0*/  IMAD.MOV.U32 R6, RZ, RZ, R14 ;  /* 0x000000ffff067224 */ /* 0x000fc400078e000e */
        /* <DEDUP_REMOVED lines=57> */
[----:B----4-:R-:W-:-:S03]  /*52050*/  IADD3 R12, P1, R12, R4, RZ ;  /* 0x000000040c0c7210 */ /* 0x010fc60007f3e0ff */
[----:B------:R1:W-:Y:S01]  /*52060*/  LDGSTS.E [R5+0x51700], desc[UR4][R6.64], P0 ;  /* 0x5170000006057fae */ /* 0x0003e20008121844 */
[----:B------:R-:W-:-:S03]  /*52070*/  IADD3 R14, P2, R14, R4, RZ ;  /* 0x000000040e0e7210 */ /* 0x000fc60007f5e0ff */
[----:B------:R4:W-:Y:S01]  /*52080*/  STL [R1+0x2128], R12 ;  /* 0x0021280c01007387 */ /* 0x0009e20000100800 */
[--C-:B------:R-:W-:Y:S02]  /*52090*/  IMAD.X R18, R18, 0x1, R3.reuse, P1 ;  /* 0x0000000112127824 */ /* 0x100fe400008e0603 */
[----:B-1----:R-:W-:Y:S02]  /*520a0*/  IMAD.MOV.U32 R6, RZ, RZ, R12 ;  /* 0x000000ffff067224 */ /* 0x002fe400078e000c */
        /* <DEDUP_REMOVED lines=104> */
[----:B------:R-:W-:Y:S01]  /*52730*/  IADD3 R18, P2, R18, R4, RZ ;  /* 0x0000000412127210 */ /* 0x000fe20007f5e0ff */
[--C-:B------:R-:W-:Y:S02]  /*52740*/  IMAD.X R14, R14, 0x1, R3.reuse, P1 ;  /* 0x000000010e0e7824 */ /* 0x100fe400008e0603 */
[----:B-1----:R-:W-:Y:S02]  /*52750*/  IMAD.MOV.U32 R6, RZ, RZ, R12 ;  /* 0x000000ffff067224 */ /* 0x002fe400078e000c */
[----:B------:R-:W-:Y:S02]  /*52760*/  IMAD.MOV.U32 R7, RZ, RZ, R14 ;  /* 0x000000ffff077224 */ /* 0x000fe400078e000e */
[----:B------:R-:W-:-:S03]  /*52770*/  IMAD.X R150, R150, 0x1, R3, P2 ;  /* 0x0000000196967824 */ /* 0x000fc600010e0603 */
[----:B------:R1:W-:Y:S04]  /*52780*/  LDGSTS.E [R5+0x54b00], desc[UR4][R6.64], P0 ;  /* 0x54b0000006057fae */ /* 0x0003e80008121844 */
[----:B------:R-:W-:Y:S04]  /*52790*/  STL [R1+0x22a8], R12 ;  /* 0x0022a80c01007387 */ /* 0x000fe80000100800 */
[----:B------:R4:W-:Y:S01]  /*527a0*/  STL [R1+0x22a4], R14 ;  /* 0x0022a40e01007387 */ /* 0x0009e20000100800 */
[----:B-1----:R-:W-:Y:S02]  /*527b0*/  IMAD.MOV.U32 R6, RZ, RZ, R18 ;  /* 0x000000ffff067224 */ /* 0x002fe400078e0012 */
[----:B------:R-:W-:Y:S01]  /*527c0*/  IMAD.MOV.U32 R7, RZ, RZ, R150 ;  /* 0x000000ffff077224 */ /* 0x000fe200078e0096 */
[----:B------:R-:W-:Y:S04]  /*527d0*/  STL [R1+0x22c8], R18 ;  /* 0x0022c81201007387 */ /* 0x000fe80000100800 */
[----:B----4-:R-:W4:Y:S04]  /*527e0*/  LDL.LU R14, [R1+0x2328] ;  /* 0x00232800010e7983 */ /* 0x010f280000300800 */
[----:B------:R1:W-:Y:S04]  /*527f0*/  LDGSTS.E [R5+0x54f00], desc[UR4][R6.64], P0 ;  /* 0x54f0000006057fae */ /* 0x0003e80008121844 */
[----:B------:R1:W-:Y:S04]  /*52800*/  STL [R1+0x22c4], R150 ;  /* 0x0022c49601007387 */ /* 0x0003e80000100800 */
[----:B------:R-:W4:Y:S04]  /*52810*/  LDL.LU R12, [R1+0x2348] ;  /* 0x00234800010c7983 */ /* 0x000f280000300800 */
[----:B-1----:R-:W5:Y:S04]  /*52820*/  LDL.LU R150, [R1+0x2e48] ;  /* 0x002e480001967983 */ /* 0x002f680000300800 */
[----:B------:R-:W4:Y:S01]  /*52830*/  LDL.LU R18, [R1+0x2344] ;  /* 0x0023440001127983 */ /* 0x000f220000300800 */
[----:B---3--:R-:W-:-:S05]  /*52840*/  IADD3 R10, P1, R10, R4, RZ ;  /* 0x000000040a0a7210 */ /* 0x008fca0007f3e0ff */
[----:B------:R-:W-:Y:S01]  /*52850*/  IMAD.MOV.U32 R6, RZ, RZ, R10 ;  /* 0x000000ffff067224 */ /* 0x000fe200078e000a */
[----:B------:R-:W-:Y:S01]  /*52860*/  IADD3 R11, P2, R11, R4, RZ ;  /* 0x000000040b0b7210 */ /* 0x000fe20007f5e0ff */
[----:B------:R-:W-:Y:S01]  /*52870*/  STL [R1+0x22e8], R10 ;  /* 0x0022e80a01007387 */ /* 0x000fe20000100800 */
[----:B--2---:R-:W-:-:S04]  /*52880*/  IMAD.X R13, R13, 0x1, R3, P1 ;  /* 0x000000010d0d7824 */ /* 0x004fc800008e0603 */
[----:B------:R-:W-:Y:S02]  /*52890*/  IMAD.MOV.U32 R7, RZ, RZ, R13 ;  /* 0x000000ffff077224 */ /* 0x000fe400078e000d */
[----:B------:R-:W-:Y:S01]  /*528a0*/  IMAD.X R151, R151, 0x1, R3, P2 ;  /* 0x0000000197977824 */ /* 0x000fe200010e0603 */
[----:B------:R1:W-:Y:S04]  /*528b0*/  STL [R1+0x22e4], R13 ;  /* 0x0022e40d01007387 */ /* 0x0003e80000100800 */
[----:B------:R2:W-:Y:S04]  /*528c0*/  LDGSTS.E [R5+0x55300], desc[UR4][R6.64], P0 ;  /* 0x5530000006057fae */ /* 0x0005e80008121844 */
[----:B------:R-:W-:Y:S04]  /*528d0*/  STL [R1+0x2308], R11 ;  /* 0x0023080b01007387 */ /* 0x000fe80000100800 */
[----:B-1----:R-:W3:Y:S01]  /*528e0*/  LDL.LU R13, [R1+0x2368] ;  /* 0x00236800010d7983 */ /* 0x002ee20000300800 */
[----:B--2---:R-:W-:-:S02]  /*528f0*/  IMAD.MOV.U32 R6, RZ, RZ, R11 ;  /* 0x000000ffff067224 */ /* 0x004fc400078e000b */
[----:B------:R-:W-:Y:S01]  /*52900*/  IMAD.MOV.U32 R7, RZ, RZ, R151 ;  /* 0x000000ffff077224 */ /* 0x000fe200078e0097 */
[----:B------:R1:W-:Y:S04]  /*52910*/  STL [R1+0x2304], R151 ;  /* 0x0023049701007387 */ /* 0x0003e80000100800 */
[----:B------:R-:W2:Y:S04]  /*52920*/  LDL.LU R10, [R1+0x2388] ;  /* 0x00238800010a7983 */ /* 0x000ea80000300800 */
[----:B------:R4:W-:Y:S04]  /*52930*/  LDGSTS.E [R5+0x55700], desc[UR4][R6.64], P0 ;  /* 0x5570000006057fae */ /* 0x0009e80008121844 */
[----:B-1----:R-:W5:Y:S04]  /*52940*/  LDL.LU R151, [R1+0x2e44] ;  /* 0x002e440001977983 */ /* 0x002f680000300800 */
[----:B------:R-:W2:Y:S04]  /*52950*/  LDL.LU R11, [R1+0x2384] ;  /* 0x00238400010b7983 */ /* 0x000ea80000300800 */
[----:B------:R-:W3:Y:S01]  /*52960*/  LDL.LU R7, [R1+0x2324] ;  /* 0x0023240001077983 */ /* 0x000ee20000300800 */
[----:B----4-:R-:W-:-:S05]  /*52970*/  IADD3 R14, P1, R14, R4, RZ ;  /* 0x000000040e0e7210 */ /* 0x010fca0007f3e0ff */
[----:B------:R-:W-:Y:S01]  /*52980*/  IMAD.MOV.U32 R6, RZ, RZ, R14 ;  /* 0x000000ffff067224 */ /* 0x000fe200078e000e */
[----:B------:R-:W-:Y:S01]  /*52990*/  IADD3 R12, P2, R12, R4, RZ ;  /* 0x000000040c0c7210 */ /* 0x000fe20007f5e0ff */
[----:B------:R1:W-:Y:S04]  /*529a0*/  STL [R1+0x2328], R14 ;  /* 0x0023280e01007387 */ /* 0x0003e80000100800 */
[--C-:B------:R-:W-:Y:S02]  /*529b0*/  IMAD.X R18, R18, 0x1, R3.reuse, P2 ;  /* 0x0000000112127824 */ /* 0x100fe400010e0603 */
[----:B---3--:R-:W-:-:S05]  /*529c0*/  IMAD.X R7, R7, 0x1, R3, P1 ;  /* 0x0000000107077824 */ /* 0x008fca00008e0603 */
[----:B------:R3:W-:Y:S04]  /*529d0*/  STL [R1+0x2324], R7 ;  /* 0x0023240701007387 */ /* 0x0007e80000100800 */
[----:B------:R4:W-:Y:S04]  /*529e0*/  LDGSTS.E [R5+0x55b00], desc[UR4][R6.64], P0 ;  /* 0x55b0000006057fae */ /* 0x0009e80008121844 */
[----:B------:R-:W-:Y:S04]  /*529f0*/  STL [R1+0x2348], R12 ;  /* 0x0023480c01007387 */ /* 0x000fe80000100800 */
[----:B-1----:R-:W2:Y:S01]  /*52a00*/  LDL.LU R14, [R1+0x23c8] ;  /* 0x0023c800010e7983 */ /* 0x002ea20000300800 */
[----:B----4-:R-:W-:-:S02]  /*52a10*/  IMAD.MOV.U32 R6, RZ, RZ, R12 ;  /* 0x000000ffff067224 */ /* 0x010fc400078e000c */
[----:B---3--:R-:W-:Y:S01]  /*52a20*/  IMAD.MOV.U32 R7, RZ, RZ, R18 ;  /* 0x000000ffff077224 */ /* 0x008fe200078e0012 */
[----:B------:R1:W-:Y:S04]  /*52a30*/  STL [R1+0x2344], R18 ;  /* 0x0023441201007387 */ /* 0x0003e80000100800 */
[----:B------:R3:W-:Y:S04]  /*52a40*/  LDGSTS.E [R5+0x55f00], desc[UR4][R6.64], P0 ;  /* 0x55f0000006057fae */ /* 0x0007e80008121844 */
[----:B-1----:R-:W4:Y:S04]  /*52a50*/  LDL.LU R18, [R1+0x23c4] ;  /* 0x0023c40001127983 */ /* 0x002f280000300800 */
[----:B------:R-:W4:Y:S04]  /*52a60*/  LDL.LU R12, [R1+0x2408] ;  /* 0x00240800010c7983 */ /* 0x000f280000300800 */
[----:B------:R-:W4:Y:S01]  /*52a70*/  LDL.LU R7, [R1+0x2364] ;  /* 0x0023640001077983 */ /* 0x000f220000300800 */
[----:B------:R-:W-:-:S02]  /*52a80*/  IADD3 R13, P1, R13, R4, RZ ;  /* 0x000000040d0d7210 */ /* 0x000fc40007f3e0ff */
[----:B--2---:R-:W-:-:S03]  /*52a90*/  IADD3 R10, P2, R10, R4, RZ ;  /* 0x000000040a0a7210 */ /* 0x004fc60007f5e0ff */
[----:B---3--:R-:W-:Y:S02]  /*52aa0*/  IMAD.MOV.U32 R6, RZ, RZ, R13 ;  /* 0x000000ffff067224 */ /* 0x008fe400078e000d */
[--C-:B------:R-:W-:Y:S01]  /*52ab0*/  IMAD.X R11, R11, 0x1, R3.reuse, P2 ;  /* 0x000000010b0b7824 */ /* 0x100fe200010e0603 */
[----:B------:R1:W-:Y:S01]  /*52ac0*/  STL [R1+0x2368], R13 ;  /* 0x0023680d01007387 */ /* 0x0003e20000100800 */
[----:B----4-:R-:W-:-:S05]  /*52ad0*/  IMAD.X R7, R7, 0x1, R3, P1 ;  /* 0x0000000107077824 */ /* 0x010fca00008e0603 */
[----:B------:R2:W-:Y:S04]  /*52ae0*/  STL [R1+0x2364], R7 ;  /* 0x0023640701007387 */ /* 0x0005e80000100800 */
[----:B------:R3:W-:Y:S04]  /*52af0*/  LDGSTS.E [R5+0x56300], desc[UR4][R6.64], P0 ;  /* 0x5630000006057fae */ /* 0x0007e80008121844 */
[----:B------:R-:W-:Y:S04]  /*52b00*/  STL [R1+0x2388], R10 ;  /* 0x0023880a01007387 */ /* 0x000fe80000100800 */
[----:B-1----:R-:W4:Y:S01]  /*52b10*/  LDL.LU R13, [R1+0x2404] ;  /* 0x00240400010d7983 */ /* 0x002f220000300800 */
[----:B---3--:R-:W-:-:S02]  /*52b20*/  IMAD.MOV.U32 R6, RZ, RZ, R10 ;  /* 0x000000ffff067224 */ /* 0x008fc400078e000a */
[----:B--2---:R-:W-:Y:S01]  /*52b30*/  IMAD.MOV.U32 R7, RZ, RZ, R11 ;  /* 0x000000ffff077224 */ /* 0x004fe200078e000b */
[----:B------:R1:W-:Y:S04]  /*52b40*/  STL [R1+0x2384], R11 ;  /* 0x0023840b01007387 */ /* 0x0003e80000100800 */
[----:B------:R2:W-:Y:S04]  /*52b50*/  LDGSTS.E [R5+0x56700], desc[UR4][R6.64], P0 ;  /* 0x5670000006057fae */ /* 0x0005e80008121844 */
[----:B-1----:R-:W3:Y:S04]  /*52b60*/  LDL.LU R11, [R1+0x2444] ;  /* 0x00244400010b7983 */ /* 0x002ee80000300800 */
[----:B------:R-:W3:Y:S04]  /*52b70*/  LDL.LU R10, [R1+0x2448] ;  /* 0x00244800010a7983 */ /* 0x000ee80000300800 */
[----:B------:R-:W4:Y:S04]  /*52b80*/  LDL.LU R6, [R1+0x23a4] ;  /* 0x0023a40001067983 */ /* 0x000f280000300800 */
[----:B------:R-:W2:Y:S01]  /*52b90*/  LDL.LU R7, [R1+0x23a8] ;  /* 0x0023a80001077983 */ /* 0x000ea20000300800 */
[----:B------:R-:W-:-:S05]  /*52ba0*/  IADD3 R14, P2, R14, R4, RZ ;  /* 0x000000040e0e7210 */ /* 0x000fca0007f5e0ff */
[----:B------:R-:W-:Y:S01]  /*52bb0*/  IMAD.X R18, R18, 0x1, R3, P2 ;  /* 0x0000000112127824 */ /* 0x000fe200010e0603 */
[----:B--2---:R-:W-:-:S05]  /*52bc0*/  IADD3 R7, P1, R7, R4, RZ ;  /* 0x0000000407077210 */ /* 0x004fca0007f3e0ff */
[----:B----4-:R-:W-:Y:S01]  /*52bd0*/  IMAD.X R6, R6, 0x1, R3, P1 ;  /* 0x0000000106067824 */ /* 0x010fe200008e0603 */
[----:B------:R1:W-:Y:S04]  /*52be0*/  STL [R1+0x23a8], R7 ;  /* 0x0023a80701007387 */ /* 0x0003e80000100800 */
[----:B------:R2:W-:Y:S01]  /*52bf0*/  STL [R1+0x23a4], R6 ;  /* 0x0023a40601007387 */ /* 0x0005e20000100800 */
[----:B-1----:R-:W-:-:S04]  /*52c00*/  LOP3.LUT R7, R7, R6, RZ, 0x3c, !PT ;  /* 0x0000000607077212 */ /* 0x002fc800078e3cff */
[----:B--2---:R-:W-:-:S04]  /*52c10*/  LOP3.LUT R6, R7, R6, RZ, 0x3c, !PT ;  /* 0x0000000607067212 */ /* 0x004fc800078e3cff */
[----:B------:R-:W-:Y:S01]  /*52c20*/  LOP3.LUT R7, R7, R6, RZ, 0x3c, !PT ;  /* 0x0000000607077212 */ /* 0x000fe200078e3cff */
[----:B------:R-:W-:Y:S04]  /*52c30*/  STL [R1+0x23c8], R14 ;  /* 0x0023c80e01007387 */ /* 0x000fe80000100800 */
[----:B------:R1:W-:Y:S04]  /*52c40*/  LDGSTS.E [R5+0x56b00], desc[UR4][R6.64], P0 ;  /* 0x56b0000006057fae */ /* 0x0003e80008121844 */
[----:B------:R2:W-:Y:S01]  /*52c50*/  STL [R1+0x23c4], R18 ;  /* 0x0023c41201007387 */ /* 0x0005e20000100800 */
[----:B-1----:R-:W-:-:S02]  /*52c60*/  IMAD.MOV.U32 R6, RZ, RZ, R14 ;  /* 0x000000ffff067224 */ /* 0x002fc400078e000e */
[----:B------:R-:W-:Y:S02]  /*52c70*/  IMAD.MOV.U32 R7, RZ, RZ, R18 ;  /* 0x000000ffff077224 */ /* 0x000fe400078e0012 */
[----:B--2---:R-:W5:Y:S04]  /*52c80*/  LDL.LU R18, [R1+0x2e40] ;  /* 0x002e400001127983 */ /* 0x004f680000300800 */
[----:B------:R-:W5:Y:S04]  /*52c90*/  LDL.LU R14, [R1+0x2e3c] ;  /* 0x002e3c00010e7983 */ /* 0x000f680000300800 */
[----:B------:R1:W-:Y:S04]  /*52ca0*/  LDGSTS.E [R5+0x56f00], desc[UR4][R6.64], P0 ;  /* 0x56f0000006057fae */ /* 0x0003e80008121844 */
[----:B------:R-:W2:Y:S04]  /*52cb0*/  LDL.LU R6, [R1+0x23e4] ;  /* 0x0023e40001067983 */ /* 0x000ea80000300800 */
[----:B------:R-:W1:Y:S01]  /*52cc0*/  LDL.LU R7, [R1+0x23e8] ;  /* 0x0023e80001077983 */ /* 0x000e620000300800 */
[----:B------:R-:W-:-:S05]  /*52cd0*/  IADD3 R12, P2, R12, R4, RZ ;  /* 0x000000040c0c7210 */ /* 0x000fca0007f5e0ff */
[----:B------:R-:W-:Y:S01]  /*52ce0*/  IMAD.X R13, R13, 0x1, R3, P2 ;  /* 0x000000010d0d7824 */ /* 0x000fe200010e0603 */
[----:B-1----:R-:W-:-:S05]  /*52cf0*/  IADD3 R7, P1, R7, R4, RZ ;  /* 0x0000000407077210 */ /* 0x002fca0007f3e0ff */
[----:B--2---:R-:W-:Y:S01]  /*52d00*/  IMAD.X R6, R6, 0x1, R3, P1 ;  /* 0x0000000106067824 */ /* 0x004fe200008e0603 */
        /* <DEDUP_REMOVED lines=15> */
[----:B---3--:R-:W-:-:S05]  /*52e00*/  IADD3 R10, P2, R10, R4, RZ ;  /* 0x000000040a0a7210 */ /* 0x008fca0007f5e0ff */
        /* <DEDUP_REMOVED lines=12> */
[----:B------:R-:W-:Y:S01]  /*52ed0*/  IMAD.MOV.U32 R6, RZ, RZ, R10 ;  /* 0x000000ffff067224 */ /* 0x000fe200078e000a */
[----:B--2---:R1:W5:Y:S04]  /*52ee0*/  LDL.LU R11, [R1+0x2e30] ;  /* 0x002e3000010b7983 */ /* 0x0043680000300800 */
[----:B------:R1:W5:Y:S01]  /*52ef0*/  LDL.LU R10, [R1+0x2e2c] ;  /* 0x002e2c00010a7983 */ /* 0x0003620000300800 */
[----:B------:R-:W-:-:S03]  /*52f00*/  UISETP.NE.U32.AND UP0, UPT, UR10, UR9, UPT ;  /* 0x000000090a00728c */ /* 0x000fc6000bf05070 */
[----:B------:R1:W-:Y:S03]  /*52f10*/  LDGSTS.E [R5+0x57f00], desc[UR4][R6.64], P0 ;  /* 0x57f0000006057fae */ /* 0x0003e60008121844 */
[----:B------:R-:W-:Y:S01]  /*52f20*/  PLOP3.LUT P0, PT, PT, PT, UP0, 0x80, 0x0 ;  /* 0x000000000000781c */ /* 0x000fe20003f0f008 */
[----:B------:R-:W0:Y:S01]  /*52f30*/  LDGDEPBAR ;  /* 0x00000000000079af */ /* 0x000e220000000000 */
[----:B------:R-:W-:-:S11]  /*52f40*/  UMOV UR60, UR10 ;  /* 0x0000000a003c7c82 */ /* 0x000fd60008000000 */
[----:B-1----:R-:W-:Y:S05]  /*52f50*/  @P0 BRA `(.L_x_1) ;  /* 0xfffffde800c80947 */ /* 0x002fea000383ffff */
.L_x_0:
[----:B------:R1:W-:Y:S01]  /*52f60*/  STL [R1+0x2f24], R86 ;  /* 0x002f245601007387 */ /* 0x0003e20000100800 */
[----:B------:R-:W-:-:S04]  /*52f70*/  DEPBAR.LE SB0, 0x0 ;  /* 0x000080000000791a */ /* 0x000fc80000000000 */
[----:B------:R2:W-:Y:S01]  /*52f80*/  STL [R1+0x2f20], R85 ;  /* 0x002f205501007387 */ /* 0x0005e20000100800 */
[----:B-----5:R-:W-:Y:S01]  /*52f90*/  VIADD R2, R10, 0x180 ;  /* 0x000001800a027836 */ /* 0x020fe20000000000 */
[----:B------:R-:W-:Y:S01]  /*52fa0*/  ULDC.64 UR36, c[0x0][0x228] ;  /* 0x00008a0000247ab9 */ /* 0x000fe20000000a00 */
[----:B------:R-:W-:Y:S01]  /*52fb0*/  ULDC UR6, c[0x0][0x248] ;  /* 0x0000920000067ab9 */ /* 0x000fe20000000800 */
[----:B------:R3:W-:Y:S01]  /*52fc0*/  STL [R1+0x2f1c], R84 ;  /* 0x002f1c5401007387 */ /* 0x0007e20000100800 */
[----:B------:R-:W-:Y:S01]  /*52fd0*/  ULDC UR7, c[0x0][0x248] ;  /* 0x0000920000077ab9 */ /* 0x000fe20000000800 */
[----:B------:R-:W-:Y:S01]  /*52fe0*/  ISETP.GE.AND P0, PT, R2, UR37, PT ;  /* 0x0000002502007c0c */ /* 0x000fe2000bf06270 */
[----:B------:R-:W-:Y:S01]  /*52ff0*/  ULDC UR8, c[0x0][0x248] ;  /* 0x0000920000087ab9 */ /* 0x000fe20000000800 */
[----:B------:R-:W-:Y:S01]  /*53000*/  STL [R1+0x2f18], R83 ;  /* 0x002f185301007387 */ /* 0x000fe20000100800 */
[----:B------:R-:W4:Y:S01]  /*53010*/  S2R R7, SR_TID.X ;  /* 0x0000000000077919 */ /* 0x000f220000002100 */
[C---:B------:R-:W-:Y:S01]  /*53020*/  IMAD R2, R10.reuse, UR6, RZ ;  /* 0x000000060a027c24 */ /* 0x040fe2000f8e02ff */
[----:B------:R-:W-:Y:S01]  /*53030*/  ULDC UR6, c[0x0][0x248] ;  /* 0x0000920000067ab9 */ /* 0x000fe20000000800 */
[----:B------:R-:W3:Y:S01]  /*53040*/  LDC R8, c[0x0][0x244] ;  /* 0x00009100ff087b82 */ /* 0x000ee20000000800 */
[----:B------:R-:W-:Y:S01]  /*53050*/  STL [R1+0x2f14], R82 ;  /* 0x002f145201007387 */ /* 0x000fe20000100800 */
[----:B------:R-:W-:Y:S01]  /*53060*/  VIADD R3, R10, 0x181 ;  /* 0x000001810a037836 */ /* 0x000fe20000000000 */
[----:B------:R-:W-:Y:S01]  /*53070*/  ULDC.64 UR38, c[0x0][0x228] ;  /* 0x00008a0000267ab9 */ /* 0x000fe20000000a00 */
[----:B------:R-:W-:Y:S01]  /*53080*/  ULDC UR10, c[0x0][0x248] ;  /* 0x00009200000a7ab9 */ /* 0x000fe20000000800 */
[----:B------:R-:W-:Y:S03]  /*53090*/  STL [R1+0x2f10], R81 ;  /* 0x002f105101007387 */ /* 0x000fe60000100800 */
[----:B------:R-:W3:Y:S01]  /*530a0*/  LDC R9, c[0x0][0x244] ;  /* 0x00009100ff097b82 */ /* 0x000ee20000000800 */
[----:B------:R-:W-:Y:S01]  /*530b0*/  STL [R1+0x2f0c], R80 ;  /* 0x002f0c5001007387 */ /* 0x000fe20000100800 */
[----:B------:R-:W-:Y:S01]  /*530c0*/  ISETP.GE.AND P1, PT, R3, UR39, PT ;  /* 0x0000002703007c0c */ /* 0x000fe2000bf26270 */
[----:B------:R-:W-:Y:S01]  /*530d0*/  ULDC UR11, c[0x0][0x228] ;  /* 0x00008a00000b7ab9 */ /* 0x000fe20000000800 */
[----:B------:R-:W3:Y:S01]  /*530e0*/  S2R R252, SR_TID.X ;  /* 0x0000000000fc7919 */ /* 0x000ee20000002100 */
[----:B------:R-:W-:Y:S01]  /*530f0*/  LOP3.LUT R155, R155, 0xffff7fff, RZ, 0xc0, !PT ;  /* 0xffff7fff9b9b7812 */ /* 0x000fe200078ec0ff */
[----:B------:R-:W-:Y:S01]  /*53100*/  ULDC UR17, c[0x0][0x248] ;  /* 0x0000920000117ab9 */ /* 0x000fe20000000800 */
[----:B------:R-:W-:Y:S01]  /*53110*/  ULDC UR16, c[0x0][0x228] ;  /* 0x00008a0000107ab9 */ /* 0x000fe20000000800 */
[----:B------:R-:W-:Y:S01]  /*53120*/  STL [R1+0x2f08], R79 ;  /* 0x002f084f01007387 */ /* 0x000fe20000100800 */
[----:B------:R-:W-:Y:S01]  /*53130*/  ULDC.64 UR34, c[0x0][0x228] ;  /* 0x00008a0000227ab9 */ /* 0x000fe20000000a00 */
[----:B------:R-:W-:Y:S01]  /*53140*/  ULDC UR60, c[0x0][0x228] ;  /* 0x00008a00003c7ab9 */ /* 0x000fe20000000800 */
[----:B------:R-:W-:Y:S01]  /*53150*/  ULDC UR12, c[0x0][0x228] ;  /* 0x00008a00000c7ab9 */ /* 0x000fe20000000800 */
[----:B------:R-:W-:Y:S01]  /*53160*/  STL [R1+0x2f04], R78 ;  /* 0x002f044e01007387 */ /* 0x000fe20000100800 */
[----:B------:R-:W-:Y:S01]  /*53170*/  ULDC UR13, c[0x0][0x228] ;  /* 0x00008a00000d7ab9 */ /* 0x000fe20000000800 */
[----:B------:R-:W-:Y:S01]  /*53180*/  ULDC UR47, c[0x0][0x228] ;  /* 0x00008a00002f7ab9 */ /* 0x000fe20000000800 */
[----:B------:R-:W-:Y:S01]  /*53190*/  ULDC UR49, c[0x0][0x228] ;  /* 0x00008a0000317ab9 */ /* 0x000fe20000000800 */
[----:B------:R-:W-:Y:S01]  /*531a0*/  STL [R1+0x2f00], R77 ;  /* 0x002f004d01007387 */ /* 0x000fe20000100800 */
[----:B------:R-:W-:Y:S01]  /*531b0*/  ULDC UR59, c[0x0][0x228] ;  /* 0x00008a00003b7ab9 */ /* 0x000fe20000000800 */
[----:B------:R-:W-:Y:S01]  /*531c0*/  ULDC UR56, c[0x0][0x228] ;  /* 0x00008a0000387ab9 */ /* 0x000fe20000000800 */
[----:B------:R-:W-:Y:S01]  /*531d0*/  ULDC UR57, c[0x0][0x228] ;  /* 0x00008a0000397ab9 */ /* 0x000fe20000000800 */
[----:B------:R-:W-:Y:S01]  /*531e0*/  STL [R1+0x2efc], R76 ;  /* 0x002efc4c01007387 */ /* 0x000fe20000100800 */
[----:B----4-:R-:W-:Y:S01]  /*531f0*/  IMAD.SHL.U32 R5, R7, 0x40, RZ ;  /* 0x0000004007057824 */ /* 0x010fe200078e00ff */
[----:B------:R-:W-:Y:S01]  /*53200*/  LOP3.LUT R173, R173, 0x7fffffff, RZ, 0xc0, !PT ;  /* 0x7fffffffadad7812 */ /* 0x000fe200078ec0ff */
[C---:B------:R-:W-:Y:S01]  /*53210*/  IMAD.SHL.U32 R6, R7.reuse, 0x10, RZ ;  /* 0x0000001007067824 */ /* 0x040fe200078e00ff */
[----:B------:R-:W-:Y:S01]  /*53220*/  STL [R1+0x2ef8], R75 ;  /* 0x002ef84b01007387 */ /* 0x000fe20000100800 */
[----:B------:R-:W-:Y:S01]  /*53230*/  IMAD.SHL.U32 R7, R7, 0x8, RZ ;  /* 0x0000000807077824 */ /* 0x000fe200078e00ff */
[----:B------:R-:W-:Y:S01]  /*53240*/  LOP3.LUT R5, R5, 0x400, RZ, 0xc0, !PT ;  /* 0x0000040005057812 */ /* 0x000fe200078ec0ff */
[----:B------:R-:W-:Y:S01]  /*53250*/  ULDC UR58, c[0x0][0x228] ;  /* 0x00008a00003a7ab9 */ /* 0x000fe20000000800 */
[----:B------:R-:W-:Y:S01]  /*53260*/  STL [R1+0x2ef4], R74 ;  /* 0x002ef44a01007387 */ /* 0x000fe20000100800 */
[----:B------:R-:W-:Y:S01]  /*53270*/  LOP3.LUT R6, R6, 0xf0, RZ, 0xc0, !PT ;  /* 0x000000f006067812 */ /* 0x000fe200078ec0ff */
[----:B------:R-:W-:Y:S01]  /*53280*/  ULDC UR55, c[0x0][0x228] ;  /* 0x00008a0000377ab9 */ /* 0x000fe20000000800 */
[----:B------:R-:W-:Y:S01]  /*53290*/  LOP3.LUT R4, R7, 0x300, RZ, 0xc0, !PT ;  /* 0x0000030007047812 */ /* 0x000fe200078ec0ff */
[----:B------:R-:W-:Y:S01]  /*532a0*/  STL [R1+0x2ef0], R73 ;  /* 0x002ef04901007387 */ /* 0x000fe20000100800 */
[----:B------:R-:W-:Y:S01]  /*532b0*/  IADD3 R0, R5, UR61, R6 ;  /* 0x0000003d05007c10 */ /* 0x000fe2000fffe006 */
[----:B------:R-:W-:Y:S01]  /*532c0*/  ULDC UR54, c[0x0][0x228] ;  /* 0x00008a0000367ab9 */ /* 0x000fe20000000800 */
[----:B------:R-:W-:Y:S01]  /*532d0*/  ULDC UR53, c[0x0][0x228] ;  /* 0x00008a0000357ab9 */ /* 0x000fe20000000800 */
[----:B------:R-:W-:Y:S01]  /*532e0*/  STL [R1+0x2eec], R72 ;  /* 0x002eec4801007387 */ /* 0x000fe20000100800 */
[----:B------:R-:W-:Y:S01]  /*532f0*/  ULDC UR52, c[0x0][0x228] ;  /* 0x00008a0000347ab9 */ /* 0x000fe20000000800 */
[----:B------:R-:W-:Y:S01]  /*53300*/  IMAD.IADD R0, R0, 0x1, R4 ;  /* 0x0000000100007824 */ /* 0x000fe200078e0204 */
        /* <DEDUP_REMOVED lines=38> */
[----:B------:R-:W-:Y:S01]  /*53570*/  BAR.SYNC.DEFER_BLOCKING 0x0 ;  /* 0x0000000000007b1d */ /* 0x000fe20000010000 */
[----:B-1----:R-:W-:-:S02]  /*53580*/  VIADD R86, R10, 0x17f ;  /* 0x0000017f0a567836 */ /* 0x002fc40000000000 */
[C---:B--2---:R-:W-:Y:S02]  /*53590*/  VIADD R85, R10.reuse, 0x17e ;  /* 0x0000017e0a557836 */ /* 0x044fe40000000000 */
[----:B---3--:R-:W-:Y:S01]  /*535a0*/  VIADD R84, R10, 0x17d ;  /* 0x0000017d0a547836 */ /* 0x008fe20000000000 */
[----:B------:R-:W-:Y:S01]  /*535b0*/  ULDC UR39, c[0x0][0x228] ;  /* 0x00008a0000277ab9 */ /* 0x000fe20000000800 */
[----:B------:R-:W-:Y:S01]  /*535c0*/  ULDC UR37, c[0x0][0x228] ;  /* 0x00008a0000257ab9 */ /* 0x000fe20000000800 */
        /* <DEDUP_REMOVED lines=38> */
[----:B------:R-:W2:Y:S04]  /*53830*/  LDL.LU R4, [R1+0x1c00] ;  /* 0x001c000001047983 */ /* 0x000ea80000300800 */
[----:B------:R-:W2:Y:S04]  /*53840*/  LDL.LU R5, [R1+0x1c08] ;  /* 0x001c080001057983 */ /* 0x000ea80000300800 */
[----:B------:R-:W2:Y:S04]  /*53850*/  LDL.LU R6, [R1+0x1800] ;  /* 0x0018000001067983 */ /* 0x000ea80000300800 */
[----:B------:R-:W2:Y:S01]  /*53860*/  LDL.LU R7, [R1+0x1808] ;  /* 0x0018080001077983 */ /* 0x000ea20000300800 */
[----:B------:R-:W-:-:S03]  /*53870*/  LOP3.LUT R252, R252, 0x7f, RZ, 0xc0, !PT ;  /* 0x0000007ffcfc7812 */ /* 0x000fc600078ec0ff */
[----:B------:R1:W-:Y:S01]  /*53880*/  STL [R1+0x2880], R2 ;  /* 0x0028800201007387 */ /* 0x0003e20000100800 */
[----:B------:R-:W-:Y:S01]  /*53890*/  LEA R15, R252, UR61, 0x4 ;  /* 0x0000003dfc0f7c11 */ /* 0x000fe2000f8e20ff */
[----:B-1----:R-:W-:Y:S01]  /*538a0*/  VIADD R2, R2, UR6 ;  /* 0x0000000602027c36 */ /* 0x002fe20008000000 */
[----:B------:R-:W-:-:S04]  /*538b0*/  ULDC UR6, c[0x0][0x248] ;  /* 0x0000920000067ab9 */ /* 0x000fc80000000800 */
[----:B------:R1:W-:Y:S02]  /*538c0*/  STL [R1+0x287c], R2 ;  /* 0x00287c0201007387 */ /* 0x0003e40000100800 */
[----:B-1----:R-:W-:Y:S01]  /*538d0*/  VIADD R2, R2, UR6 ;  /* 0x0000000602027c36 */ /* 0x002fe20008000000 */
[----:B------:R-:W-:Y:S01]  /*538e0*/  ULDC UR6, c[0x0][0x248] ;  /* 0x0000920000067ab9 */ /* 0x000fe20000000800 */
[----:B--2---:R1:W-:Y:S01]  /*538f0*/  STSM.16.M88.4 [R0], R4 ;  /* 0x0000000400007844 */ /* 0x0043e20000000200 */
[----:B------:R-:W-:Y:S06]  /*53900*/  BAR.SYNC.DEFER_BLOCKING 0x0 ;  /* 0x0000000000007b1d */ /* 0x000fec0000010000 */
[----:B-1----:R-:W2:Y:S04]  /*53910*/  LDL.LU R4, [R1+0x1400] ;  /* 0x0014000001047983 */ /* 0x002ea80000300800 */
[----:B------:R-:W2:Y:S04]  /*53920*/  LDL.LU R5, [R1+0x1408] ;  /* 0x0014080001057983 */ /* 0x000ea80000300800 */
[----:B------:R1:W-:Y:S04]  /*53930*/  STL [R1+0x2874], R2 ;  /* 0x0028740201007387 */ /* 0x0003e80000100800 */
[----:B------:R-:W2:Y:S04]  /*53940*/  LDL.LU R6, [R1+0x1000] ;  /* 0x0010000001067983 */ /* 0x000ea80000300800 */
[----:B------:R-:W2:Y:S01]  /*53950*/  LDL.LU R7, [R1+0x1008] ;  /* 0x0010080001077983 */ /* 0x000ea20000300800 */
[----:B-1----:R-:W-:Y:S01]  /*53960*/  VIADD R2, R2, UR7 ;  /* 0x0000000702027c36 */ /* 0x002fe20008000000 */
[----:B------:R-:W-:-:S02]  /*53970*/  ULDC UR7, c[0x0][0x248] ;  /* 0x0000920000077ab9 */ /* 0x000fc40000000800 */
[----:B------:R-:W1:Y:S01]  /*53980*/  LDS.128 R16, [R15] ;  /* 0x000000000f107984 */ /* 0x000e620000000c00 */
[----:B------:R-:W-:Y:S06]  /*53990*/  BAR.SYNC.DEFER_BLOCKING 0x0 ;  /* 0x0000000000007b1d */ /* 0x000fec0000010000 */
[----:B------:R3:W-:Y:S02]  /*539a0*/  STL [R1+0x2554], R2 ;  /* 0x0025540201007387 */ /* 0x0007e40000100800 */
[----:B---3--:R-:W-:Y:S01]  /*539b0*/  VIADD R2, R2, UR8 ;  /* 0x0000000802027c36 */ /* 0x008fe20008000000 */
[----:B------:R-:W-:Y:S01]  /*539c0*/  ULDC UR8, c[0x0][0x248] ;  /* 0x0000920000087ab9 */ /* 0x000fe20000000800 */
[----:B-1----:R-:W-:Y:S04]  /*539d0*/  STL.64 [R1+0x1e20], R16 ;  /* 0x001e201001007387 */ /* 0x002fe80000100a00 */
[----:B------:R-:W-:Y:S04]  /*539e0*/  STL.64 [R1+0x1e28], R18 ;  /* 0x001e281201007387 */ /* 0x000fe80000100a00 */
[----:B------:R-:W-:Y:S04]  /*539f0*/  STL [R1+0x228c], R2 ;  /* 0x00228c0201007387 */ /* 0x000fe80000100800 */
[----:B--2---:R1:W-:Y:S01]  /*53a00*/  STSM.16.M88.4 [R0], R4 ;  /* 0x0000000400007844 */ /* 0x0043e20000000200 */
[----:B------:R-:W-:Y:S06]  /*53a10*/  BAR.SYNC.DEFER_BLOCKING 0x0 ;  /* 0x0000000000007b1d */ /* 0x000fec0000010000 */
[----:B-1----:R-:W2:Y:S04]  /*53a20*/  LDL.LU R4, [R1+0xc00] ;  /* 0x000c000001047983 */ /* 0x002ea80000300800 */
[----:B------:R-:W2:Y:S04]  /*53a30*/  LDL.LU R5, [R1+0xc08] ;  /* 0x000c080001057983 */ /* 0x000ea80000300800 */
[----:B------:R-:W2:Y:S04]  /*53a40*/  LDL.LU R6, [R1+0x800] ;  /* 0x0008000001067983 */ /* 0x000ea80000300800 */
[----:B------:R-:W2:Y:S04]  /*53a50*/  LDL.LU R7, [R1+0x808] ;  /* 0x0008080001077983 */ /* 0x000ea80000300800 */
[----:B------:R-:W1:Y:S01]  /*53a60*/  LDS.128 R16, [R15] ;  /* 0x000000000f107984 */ /* 0x000e620000000c00 */
[----:B------:R-:W-:Y:S01]  /*53a70*/  VIADD R174, R2, UR6 ;  /* 0x0000000602ae7c36 */ /* 0x000fe20008000000 */
[----:B------:R-:W-:Y:S01]  /*53a80*/  ULDC UR6, c[0x0][0x248] ;  /* 0x0000920000067ab9 */ /* 0x000fe20000000800 */
[----:B------:R-:W-:Y:S02]  /*53a90*/  BAR.SYNC.DEFER_BLOCKING 0x0 ;  /* 0x0000000000007b1d */ /* 0x000fe40000010000 */
[----:B------:R-:W-:-:S04]  /*53aa0*/  VIADD R175, R174, UR6 ;  /* 0x00000006aeaf7c36 */ /* 0x000fc80008000000 */
[----:B------:R-:W-:Y:S01]  /*53ab0*/  VIADD R252, R175, UR7 ;  /* 0x00000007affc7c36 */ /* 0x000fe20008000000 */
[----:B------:R-:W-:Y:S01]  /*53ac0*/  ULDC UR6, c[0x0][0x248] ;  /* 0x0000920000067ab9 */ /* 0x000fe20000000800 */
[----:B------:R-:W-:Y:S02]  /*53ad0*/  ULDC UR7, c[0x0][0x248] ;  /* 0x0000920000077ab9 */ /* 0x000fe40000000800 */
[----:B------:R-:W-:Y:S01]  /*53ae0*/  VIADD R2, R252, UR8 ;  /* 0x00000008fc027c36 */ /* 0x000fe20008000000 */
[----:B------:R-:W-:Y:S01]  /*53af0*/  ULDC UR8, c[0x0][0x248] ;  /* 0x0000920000087ab9 */ /* 0x000fe20000000800 */
[----:B-1----:R-:W-:Y:S04]  /*53b00*/  STL.64 [R1+0x1e10], R16 ;  /* 0x001e101001007387 */ /* 0x002fe80000100a00 */
[----:B------:R-:W-:Y:S04]  /*53b10*/  STL.64 [R1+0x1e18], R18 ;  /* 0x001e181201007387 */ /* 0x000fe80000100a00 */
[----:B------:R1:W-:Y:S02]  /*53b20*/  STL [R1+0x2090], R2 ;  /* 0x0020900201007387 */ /* 0x0003e40000100800 */
        /* <DEDUP_REMOVED lines=10> */
[----:B------:R-:W2:Y:S04]  /*53bd0*/  LDL.LU R6, [R1] ;  /* 0x0000000001067983 */ /* 0x000ea80000300800 */
[----:B------:R-:W2:Y:S04]  /*53be0*/  LDL.LU R7, [R1+0x8] ;  /* 0x0000080001077983 */ /* 0x000ea80000300800 */
[----:B------:R-:W3:Y:S01]  /*53bf0*/  LDS.128 R16, [R15] ;  /* 0x000000000f107984 */ /* 0x000ee20000000c00 */
[----:B------:R-:W-:Y:S01]  /*53c00*/  BAR.SYNC.DEFER_BLOCKING 0x0 ;  /* 0x0000000000007b1d */ /* 0x000fe20000010000 */
[----:B-1----:R-:W-:-:S05]  /*53c10*/  VIADD R2, R2, UR7 ;  /* 0x0000000702027c36 */ /* 0x002fca0008000000 */
[----:B------:R-:W-:Y:S01]  /*53c20*/  ULDC UR7, c[0x0][0x248] ;  /* 0x0000920000077ab9 */ /* 0x000fe20000000800 */
[----:B------:R1:W-:Y:S02]  /*53c30*/  STL [R1+0x209c], R2 ;  /* 0x00209c0201007387 */ /* 0x0003e40000100800 */
[----:B-1----:R-:W-:Y:S01]  /*53c40*/  VIADD R2, R2, UR8 ;  /* 0x0000000802027c36 */ /* 0x002fe20008000000 */
[----:B------:R-:W-:Y:S01]  /*53c50*/  ULDC UR8, c[0x0][0x248] ;  /* 0x0000920000087ab9 */ /* 0x000fe20000000800 */
[----:B---3--:R-:W-:Y:S04]  /*53c60*/  STL.64 [R1+0x1e00], R16 ;  /* 0x001e001001007387 */ /* 0x008fe80000100a00 */
        /* <DEDUP_REMOVED lines=80> */
[----:B------:R-:W-:Y:S01]  /*54170*/  LDS.128 R248, [R15] ;  /* 0x000000000ff87984 */ /* 0x000fe20000000c00 */
[----:B------:R-:W-:Y:S01]  /*54180*/  BAR.SYNC.DEFER_BLOCKING 0x0 ;  /* 0x0000000000007b1d */ /* 0x000fe20000010000 */
[----:B-1----:R-:W-:-:S05]  /*54190*/  VIADD R2, R2, UR7 ;  /* 0x0000000702027c36 */ /* 0x002fca0008000000 */
[----:B------:R-:W-:Y:S01]  /*541a0*/  ULDC UR7, c[0x0][0x248] ;  /* 0x0000920000077ab9 */ /* 0x000fe20000000800 */
[----:B------:R1:W-:Y:S02]  /*541b0*/  STL [R1+0x20e4], R2 ;  /* 0x0020e40201007387 */ /* 0x0003e40000100800 */
[----:B-1----:R-:W-:Y:S01]  /*541c0*/  VIADD R2, R2, UR8 ;  /* 0x0000000802027c36 */ /* 0x002fe20008000000 */
[----:B------:R-:W-:-:S04]  /*541d0*/  ULDC UR8, c[0x0][0x248] ;  /* 0x0000920000087ab9 */ /* 0x000fc80000000800 */
        /* <DEDUP_REMOVED lines=272> */
[----:B------:R-:W2:Y:S04]  /*552e0*/  LDL.LU R6, [R1+0x1824] ;  /* 0x0018240001067983 */ /* 0x000ea80000300800 */
[----:B------:R1:W-:Y:S04]  /*552f0*/  STL [R1+0x21b4], R2 ;  /* 0x0021b40201007387 */ /* 0x0003e80000100800 */
        /* <DEDUP_REMOVED lines=35> */
[----:B------:R1:W-:Y:S04]  /*55530*/  STL [R1+0x21cc], R2 ;  /* 0x0021cc0201007387 */ /* 0x0003e80000100800 */
[----:B------:R-:W2:Y:S04]  /*55540*/  LDL.LU R5, [R1+0xc2c] ;  /* 0x000c2c0001057983 */ /* 0x000ea80000300800 */
        /* <DEDUP_REMOVED lines=11> */
[----:B------:R-:W-:Y:S01]  /*55600*/  ULDC UR8, c[0x0][0x248] ;  /* 0x0000920000087ab9 */ /* 0x000fe20000000800 */
[----:B---3--:R-:W-:Y:S04]  /*55610*/  STL.64 [R1+0x820], R16 ;  /* 0x0008201001007387 */ /* 0x008fe80000100a00 */
[----:B------:R-:W-:Y:S04]  /*55620*/  STL.64 [R1+0x828], R18 ;  /* 0x0008281201007387 */ /* 0x000fe80000100a00 */
        /* <DEDUP_REMOVED lines=921> */
[----:B-1----:R-:W-:-:S04]  /*58fc0*/  VIADD R2, R2, UR6 ;  /* 0x0000000602027c36 */ /* 0x002fc80008000000 */
[----:B------:R-:W-:Y:S01]  /*58fd0*/  VIADD R2, R2, UR7 ;  /* 0x0000000702027c36 */ /* 0x000fe20008000000 */
[----:B------:R-:W-:Y:S01]  /*58fe0*/  ULDC UR6, c[0x0][0x248] ;  /* 0x0000920000067ab9 */ /* 0x000fe20000000800 */
[----:B------:R-:W-:-:S03]  /*58ff0*/  ULDC UR7, c[0x0][0x248] ;  /* 0x0000920000077ab9 */ /* 0x000fc60000000800 */
        /* <DEDUP_REMOVED lines=108> */
[----:B-1----:R-:W-:Y:S01]  /*596c0*/  VIADD R2, R2, UR6 ;  /* 0x0000000602027c36 */ /* 0x002fe20008000000 */
[----:B------:R-:W-:Y:S01]  /*596d0*/  ULDC UR6, c[0x0][0x248] ;  /* 0x0000920000067ab9 */ /* 0x000fe20000000800 */
[----:B------:R-:W-:Y:S06]  /*596e0*/  BAR.SYNC.DEFER_BLOCKING 0x0 ;  /* 0x0000000000007b1d */ /* 0x000fec0000010000 */
[----:B------:R1:W-:Y:S02]  /*596f0*/  STL [R1+0x245c], R2 ;  /* 0x00245c0201007387 */ /* 0x0003e40000100800 */
[----:B-1----:R-:W-:Y:S01]  /*59700*/  VIADD R2, R2, UR7 ;  /* 0x0000000702027c36 */ /* 0x002fe20008000000 */
[----:B------:R-:W-:-:S04]  /*59710*/  ULDC UR7, c[0x0][0x248] ;  /* 0x0000920000077ab9 */ /* 0x000fc80000000800 */
[----:B------:R1:W-:Y:S02]  /*59720*/  STL [R1+0x2460], R2 ;  /* 0x0024600201007387 */ /* 0x0003e40000100800 */
[----:B-1----:R-:W-:Y:S01]  /*59730*/  VIADD R2, R2, UR6 ;  /* 0x0000000602027c36 */ /* 0x002fe20008000000 */
[----:B------:R-:W-:Y:S01]  /*59740*/  ULDC UR6, c[0x0][0x248] ;  /* 0x0000920000067ab9 */ /* 0x000fe20000000800 */
[----:B---3--:R1:W-:Y:S04]  /*59750*/  STL.64 [R1+0x1080], R16 ;  /* 0x0010801001007387 */ /* 0x0083e80000100a00 */
[----:B------:R-:W-:Y:S04]  /*59760*/  STL.64 [R1+0x1088], R18 ;  /* 0x0010881201007387 */ /* 0x000fe80000100a00 */
[----:B------:R3:W-:Y:S01]  /*59770*/  STL [R1+0x2464], R2 ;  /* 0x0024640201007387 */ /* 0x0007e20000100800 */
[----:B-1----:R-:W1:Y:S01]  /*59780*/  LDC R16, c[0x0][0x244] ;  /* 0x00009100ff107b82 */ /* 0x002e620000000800 */
[----:B---3--:R-:W-:Y:S01]  /*59790*/  VIADD R2, R2, UR6 ;  /* 0x0000000602027c36 */ /* 0x008fe20008000000 */
[----:B------:R-:W-:Y:S01]  /*597a0*/  ULDC UR6, c[0x0][0x248] ;  /* 0x0000920000067ab9 */ /* 0x000fe20000000800 */
[----:B--2---:R2:W-:Y:S05]  /*597b0*/  STSM.16.M88.4 [R0], R4 ;  /* 0x0000000400007844 */ /* 0x0045ea0000000200 */
[----:B------:R-:W-:Y:S06]  /*597c0*/  BAR.SYNC.DEFER_BLOCKING 0x0 ;  /* 0x0000000000007b1d */ /* 0x000fec0000010000 */
[----:B--2---:R-:W2:Y:S04]  /*597d0*/  LDL.LU R4, [R1+0xc94] ;  /* 0x000c940001047983 */ /* 0x004ea80000300800 */
[----:B------:R3:W-:Y:S04]  /*597e0*/  STL [R1+0x2468], R2 ;  /* 0x0024680201007387 */ /* 0x0007e80000100800 */
[----:B------:R-:W2:Y:S04]  /*597f0*/  LDL.LU R5, [R1+0xc9c] ;  /* 0x000c9c0001057983 */ /* 0x000ea80000300800 */
[----:B------:R-:W2:Y:S04]  /*59800*/  LDL.LU R6, [R1+0x894] ;  /* 0x0008940001067983 */ /* 0x000ea80000300800 */
[----:B------:R-:W2:Y:S04]  /*59810*/  LDL.LU R7, [R1+0x89c] ;  /* 0x00089c0001077983 */ /* 0x000ea80000300800 */
[----:B------:R-:W4:Y:S01]  /*59820*/  LDS.128 R20, [R15] ;  /* 0x000000000f147984 */ /* 0x000f220000000c00 */
[----:B---3--:R-:W-:Y:S01]  /*59830*/  VIADD R2, R2, UR7 ;  /* 0x0000000702027c36 */ /* 0x008fe20008000000 */
[----:B------:R-:W-:Y:S01]  /*59840*/  ULDC UR7, c[0x0][0x248] ;  /* 0x0000920000077ab9 */ /* 0x000fe20000000800 */
[----:B------:R-:W-:Y:S06]  /*59850*/  BAR.SYNC.DEFER_BLOCKING 0x0 ;  /* 0x0000000000007b1d */ /* 0x000fec0000010000 */
[----:B------:R3:W-:Y:S02]  /*59860*/  STL [R1+0x246c], R2 ;  /* 0x00246c0201007387 */ /* 0x0007e40000100800 */
[----:B---3--:R-:W-:Y:S01]  /*59870*/  VIADD R2, R2, UR6 ;  /* 0x0000000602027c36 */ /* 0x008fe20008000000 */
[----:B------:R-:W-:-:S04]  /*59880*/  ULDC UR6, c[0x0][0x244] ;  /* 0x0000910000067ab9 */ /* 0x000fc80000000800 */
[----:B------:R3:W-:Y:S02]  /*59890*/  STL [R1+0x2470], R2 ;  /* 0x0024700201007387 */ /* 0x0007e40000100800 */
[----:B---3--:R-:W-:Y:S01]  /*598a0*/  VIADD R2, R2, UR8 ;  /* 0x0000000802027c36 */ /* 0x008fe20008000000 */
[----:B------:R-:W-:Y:S01]  /*598b0*/  ULDC UR8, c[0x0][0x248] ;  /* 0x0000920000087ab9 */ /* 0x000fe20000000800 */
[----:B----4-:R-:W-:Y:S04]  /*598c0*/  STL.64 [R1+0xc80], R20 ;  /* 0x000c801401007387 */ /* 0x010fe80000100a00 */
[----:B------:R-:W-:Y:S04]  /*598d0*/  STL.64 [R1+0xc88], R22 ;  /* 0x000c881601007387 */ /* 0x000fe80000100a00 */
[----:B------:R3:W-:Y:S01]  /*598e0*/  STL [R1+0x2474], R2 ;  /* 0x0024740201007387 */ /* 0x0007e20000100800 */
[----:B------:R-:W-:-:S02]  /*598f0*/  IMAD R3, R11, UR6, RZ ;  /* 0x000000060b037c24 */ /* 0x000fc4000f8e02ff */
[----:B---3--:R-:W-:Y:S01]  /*59900*/  VIADD R2, R2, UR7 ;  /* 0x0000000702027c36 */ /* 0x008fe20008000000 */
[----:B------:R-:W-:-:S04]  /*59910*/  ULDC UR7, c[0x0][0x248] ;  /* 0x0000920000077ab9 */ /* 0x000fc80000000800 */
[----:B------:R-:W-:Y:S04]  /*59920*/  STL [R1+0x2478], R2 ;  /* 0x0024780201007387 */ /* 0x000fe80000100800 */
[----:B--2---:R2:W-:Y:S02]  /*59930*/  STSM.16.M88.4 [R0], R4 ;  /* 0x0000000400007844 */ /* 0x0045e40000000200 */
[----:B--2---:R-:W-:Y:S01]  /*59940*/  VIADD R4, R2, UR7 ;  /* 0x0000000702047c36 */ /* 0x004fe20008000000 */
[----:B------:R-:W-:Y:S02]  /*59950*/  ULDC.64 UR6, c[0x0][0x220] ;  /* 0x0000880000067ab9 */ /* 0x000fe40000000a00 */
[----:B------:R-:W-:Y:S01]  /*59960*/  LEA R2, P2, R3, UR6, 0x2 ;  /* 0x0000000603027c11 */ /* 0x000fe2000f8410ff */
[----:B------:R-:W-:Y:S01]  /*59970*/  ULDC UR6, c[0x0][0x248] ;  /* 0x0000920000067ab9 */ /* 0x000fe20000000800 */
[----:B------:R2:W-:Y:S01]  /*59980*/  STL [R1+0x247c], R4 ;  /* 0x00247c0401007387 */ /* 0x0005e20000100800 */
[----:B------:R-:W-:-:S02]  /*59990*/  IMAD R5, R8, 0x80, R3 ;  /* 0x0000008008057824 */ /* 0x000fc400078e0203 */
[----:B--2---:R-:W-:Y:S01]  /*599a0*/  VIADD R4, R4, UR8 ;  /* 0x0000000804047c36 */ /* 0x004fe20008000000 */
[----:B------:R-:W-:-:S03]  /*599b0*/  ULDC UR8, c[0x0][0x248] ;  /* 0x0000920000087ab9 */ /* 0x000fc60000000800 */
[----:B------:R-:W-:Y:S01]  /*599c0*/  VIADD R6, R4, UR6 ;  /* 0x0000000604067c36 */ /* 0x000fe20008000000 */
[----:B------:R2:W-:Y:S01]  /*599d0*/  STL [R1+0x2480], R4 ;  /* 0x0024800401007387 */ /* 0x0005e20000100800 */
[----:B------:R-:W-:Y:S01]  /*599e0*/  LEA.HI.X.SX32 R3, R3, UR7, 0x2, P2 ;  /* 0x0000000703037c11 */ /* 0x000fe200090f16ff */
[----:B------:R-:W-:Y:S02]  /*599f0*/  ULDC.64 UR6, c[0x0][0x220] ;  /* 0x0000880000067ab9 */ /* 0x000fe40000000a00 */
[----:B------:R3:W-:Y:S01]  /*59a00*/  STL [R1+0x2484], R6 ;  /* 0x0024840601007387 */ /* 0x0007e20000100800 */
[----:B--2---:R-:W-:Y:S01]  /*59a10*/  LEA R4, P2, R5, UR6, 0x2 ;  /* 0x0000000605047c11 */ /* 0x004fe2000f8410ff */
[----:B------:R-:W-:Y:S01]  /*59a20*/  ULDC UR6, c[0x0][0x248] ;  /* 0x0000920000067ab9 */ /* 0x000fe20000000800 */
[----:B---3--:R-:W-:Y:S01]  /*59a30*/  VIADD R6, R6, UR8 ;  /* 0x0000000806067c36 */ /* 0x008fe20008000000 */
[----:B------:R-:W-:-:S04]  /*59a40*/  ULDC UR8, c[0x0][0x248] ;  /* 0x0000920000087ab9 */ /* 0x000fc80000000800 */
[----:B------:R2:W-:Y:S01]  /*59a50*/  STL [R1+0x2488], R6 ;  /* 0x0024880601007387 */ /* 0x0005e20000100800 */
[----:B-1----:R-:W-:Y:S01]  /*59a60*/  IMAD R7, R16, 0x80, R5 ;  /* 0x0000008010077824 */ /* 0x002fe200078e0205 */
[----:B------:R-:W-:Y:S01]  /*59a70*/  LEA.HI.X.SX32 R5, R5, UR7, 0x2, P2 ;  /* 0x0000000705057c11 */ /* 0x000fe200090f16ff */
[----:B--2---:R-:W-:Y:S01]  /*59a80*/  VIADD R6, R6, UR6 ;  /* 0x0000000606067c36 */ /* 0x004fe20008000000 */
[----:B------:R-:W-:-:S03]  /*59a90*/  ULDC.64 UR6, c[0x0][0x220] ;  /* 0x0000880000067ab9 */ /* 0x000fc60000000a00 */
[----:B------:R-:W-:Y:S01]  /*59aa0*/  VIADD R8, R6, UR8 ;  /* 0x0000000806087c36 */ /* 0x000fe20008000000 */
[----:B------:R1:W-:Y:S01]  /*59ab0*/  STL [R1+0x248c], R6 ;  /* 0x00248c0601007387 */ /* 0x0003e20000100800 */
[----:B------:R-:W-:Y:S01]  /*59ac0*/  IMAD R9, R9, 0x80, R7 ;  /* 0x0000008009097824 */ /* 0x000fe200078e0207 */
[----:B------:R-:W-:Y:S01]  /*59ad0*/  ULDC.64 UR8, c[0x0][0x220] ;  /* 0x0000880000087ab9 */ /* 0x000fe20000000a00 */
[----:B------:R-:W-:Y:S01]  /*59ae0*/  VIADD R16, R8, UR10 ;  /* 0x0000000a08107c36 */ /* 0x000fe20008000000 */
[----:B-1----:R-:W-:Y:S01]  /*59af0*/  LEA R6, P2, R7, UR6, 0x2 ;  /* 0x0000000607067c11 */ /* 0x002fe2000f8410ff */
[----:B------:R-:W-:Y:S01]  /*59b00*/  ULDC UR6, c[0x0][0x248] ;  /* 0x0000920000067ab9 */ /* 0x000fe20000000800 */
[----:B------:R-:W-:Y:S01]  /*59b10*/  STL [R1+0x2490], R8 ;  /* 0x0024900801007387 */ /* 0x000fe20000100800 */
[----:B------:R-:W-:Y:S01]  /*59b20*/  VIADD R17, R16, UR6 ;  /* 0x0000000610117c36 */ /* 0x000fe20008000000 */
[----:B------:R-:W-:Y:S01]  /*59b30*/  ULDC UR6, c[0x0][0x248] ;  /* 0x0000920000067ab9 */ /* 0x000fe20000000800 */
[----:B------:R-:W-:-:S02]  /*59b40*/  ULDC UR10, c[0x0][0x228] ;  /* 0x00008a00000a7ab9 */ /* 0x000fc40000000800 */
[----:B------:R-:W-:Y:S01]  /*59b50*/  VIADD R18, R17, UR6 ;  /* 0x0000000611127c36 */ /* 0x000fe20008000000 */
[----:B------:R-:W-:Y:S01]  /*59b60*/  STL [R1+0x2494], R16 ;  /* 0x0024941001007387 */ /* 0x000fe20000100800 */
[----:B------:R-:W-:-:S03]  /*59b70*/  ULDC UR6, c[0x0][0x248] ;  /* 0x0000920000067ab9 */ /* 0x000fc60000000800 */
[----:B------:R-:W-:Y:S04]  /*59b80*/  STL [R1+0x2498], R17 ;  /* 0x0024981101007387 */ /* 0x000fe80000100800 */
[----:B------:R1:W-:Y:S02]  /*59b90*/  STL [R1+0x249c], R18 ;  /* 0x00249c1201007387 */ /* 0x0003e40000100800 */
[----:B-1----:R-:W-:Y:S01]  /*59ba0*/  VIADD R18, R18, UR6 ;  /* 0x0000000612127c36 */ /* 0x002fe20008000000 */
[----:B------:R-:W-:-:S03]  /*59bb0*/  ULDC UR6, c[0x0][0x248] ;  /* 0x0000920000067ab9 */ /* 0x000fc60000000800 */
[----:B------:R-:W-:Y:S01]  /*59bc0*/  VIADD R16, R18, UR6 ;  /* 0x0000000612107c36 */ /* 0x000fe20008000000 */
[----:B------:R-:W-:Y:S01]  /*59bd0*/  STL [R1+0x24a0], R18 ;  /* 0x0024a01201007387 */ /* 0x000fe20000100800 */
[----:B------:R-:W-:-:S03]  /*59be0*/  ULDC UR6, c[0x0][0x248] ;  /* 0x0000920000067ab9 */ /* 0x000fc60000000800 */
        /* <DEDUP_REMOVED lines=206> */
[----:B------:R-:W-:-:S03]  /*5a8d0*/  ULDC UR6, c[0x0][0x248] ;  /* 0x0000920000067ab9 */ /* 0x000fc60000000800 */
[----:B------:R-:W-:Y:S01]  /*5a8e0*/  VIADD R24, R16, UR6 ;  /* 0x0000000610187c36 */ /* 0x000fe20008000000 */
[----:B------:R-:W-:Y:S01]  /*5a8f0*/  STL [R1+0x25bc], R16 ;  /* 0x0025bc1001007387 */ /* 0x000fe20000100800 */
[----:B------:R-:W-:-:S03]  /*5a900*/  ULDC UR6, c[0x0][0x248] ;  /* 0x0000920000067ab9 */ /* 0x000fc60000000800 */
[----:B------:R1:W-:Y:S01]  /*5a910*/  STL [R1+0x25c0], R24 ;  /* 0x0025c01801007387 */ /* 0x0003e20000100800 */
[----:B------:R-:W-:Y:S01]  /*5a920*/  LEA R8, P3, R9, UR8, 0x2 ;  /* 0x0000000809087c11 */ /* 0x000fe2000f8610ff */
[----:B------:R-:W-:Y:S01]  /*5a930*/  ULDC UR8, c[0x0][0x248] ;  /* 0x0000920000087ab9 */ /* 0x000fe20000000800 */
[----:B-1----:R-:W-:Y:S01]  /*5a940*/  VIADD R24, R24, UR6 ;  /* 0x0000000618187c36 */ /* 0x002fe20008000000 */
[----:B------:R-:W-:-:S04]  /*5a950*/  ULDC UR6, c[0x0][0x248] ;  /* 0x0000920000067ab9 */ /* 0x000fc80000000800 */
[----:B------:R1:W-:Y:S02]  /*5a960*/  STL [R1+0x25c4], R24 ;  /* 0x0025c41801007387 */ /* 0x0003e40000100800 */
[----:B-1----:R-:W-:Y:S01]  /*5a970*/  VIADD R24, R24, UR6 ;  /* 0x0000000618187c36 */ /* 0x002fe20008000000 */
[----:B------:R-:W-:Y:S01]  /*5a980*/  LEA.HI.X.SX32 R9, R9, UR9, 0x2, P3 ;  /* 0x0000000909097c11 */ /* 0x000fe200098f16ff */
        /* <DEDUP_REMOVED lines=64> */
[----:B------:R1:W-:Y:S01]  /*5ad90*/  STL [R1+0x261c], R24 ;  /* 0x00261c1801007387 */ /* 0x0003e20000100800 */
[----:B------:R-:W-:Y:S01]  /*5ada0*/  LEA.HI.X.SX32 R7, R7, UR7, 0x2, P2 ;  /* 0x0000000707077c11 */ /* 0x000fe200090f16ff */
[----:B------:R-:W-:Y:S01]  /*5adb0*/  ULDC UR7, c[0x0][0x228] ;  /* 0x00008a0000077ab9 */ /* 0x000fe20000000800 */
[----:B-1----:R-:W-:Y:S01]  /*5adc0*/  VIADD R24, R24, UR8 ;  /* 0x0000000818187c36 */ /* 0x002fe20008000000 */
[----:B------:R-:W-:-:S04]  /*5add0*/  ULDC UR8, c[0x0][0x248] ;  /* 0x0000920000087ab9 */ /* 0x000fc80000000800 */
[----:B------:R1:W-:Y:S02]  /*5ade0*/  STL [R1+0x2620], R24 ;  /* 0x0026201801007387 */ /* 0x0003e40000100800 */
[----:B-1----:R-:W-:Y:S01]  /*5adf0*/  VIADD R24, R24, UR8 ;  /* 0x0000000818187c36 */ /* 0x002fe20008000000 */
[----:B------:R-:W-:Y:S02]  /*5ae00*/  ULDC.64 UR8, c[0x0][0x228] ;  /* 0x00008a0000087ab9 */ /* 0x000fe40000000a00 */
[----:B------:R-:W-:Y:S01]  /*5ae10*/  ISETP.LT.AND P2, PT, R14, UR8, !P1 ;  /* 0x000000080e007c0c */ /* 0x000fe2000cf41270 */
[----:B------:R-:W-:Y:S01]  /*5ae20*/  ULDC UR8, c[0x0][0x248] ;  /* 0x0000920000087ab9 */ /* 0x000fe20000000800 */
[----:B------:R-:W-:-:S11]  /*5ae30*/  ISETP.LT.AND P3, PT, R13, UR10, !P1 ;  /* 0x0000000a0d007c0c */ /* 0x000fd6000cf61270 */
[----:B------:R-:W-:Y:S02]  /*5ae40*/  @P2 LOP3.LUT R155, R155, 0x8000, RZ, 0xfc, !PT ;  /* 0x000080009b9b2812 */ /* 0x000fe400078efcff */
[----:B------:R-:W-:Y:S01]  /*5ae50*/  ISETP.LT.AND P2, PT, R12, UR11, !P1 ;  /* 0x0000000b0c007c0c */ /* 0x000fe2000cf41270 */
[----:B------:R-:W-:Y:S01]  /*5ae60*/  ULDC.64 UR10, c[0x0][0x228] ;  /* 0x00008a00000a7ab9 */ /* 0x000fe20000000a00 */
[----:B------:R-:W-:-:S04]  /*5ae70*/  LOP3.LUT R155, R155, 0xffffbfff, RZ, 0xc0, !PT ;  /* 0xffffbfff9b9b7812 */ /* 0x000fc800078ec0ff */
[----:B------:R-:W-:Y:S02]  /*5ae80*/  @P3 LOP3.LUT R155, R155, 0x4000, RZ, 0xfc, !PT ;  /* 0x000040009b9b3812 */ /* 0x000fe400078efcff */
[----:B------:R-:W-:Y:S02]  /*5ae90*/  ISETP.LT.AND P1, PT, R11, UR10, !P1 ;  /* 0x0000000a0b007c0c */ /* 0x000fe4000cf21270 */
[----:B------:R-:W-:-:S04]  /*5aea0*/  LOP3.LUT R155, R155, 0xffffdfff, RZ, 0xc0, !PT ;  /* 0xffffdfff9b9b7812 */ /* 0x000fc800078ec0ff */
[----:B------:R-:W-:-:S04]  /*5aeb0*/  @P2 LOP3.LUT R155, R155, 0x2000, RZ, 0xfc, !PT ;  /* 0x000020009b9b2812 */ /* 0x000fc800078efcff */
[----:B------:R-:W-:Y:S01]  /*5aec0*/  LOP3.LUT R155, R155, 0xffffefff, RZ, 0xc0, !PT ;  /* 0xffffefff9b9b7812 */ /* 0x000fe200078ec0ff */
[----:B------:R1:W-:Y:S03]  /*5aed0*/  STL [R1+0x2624], R24 ;  /* 0x0026241801007387 */ /* 0x0003e60000100800 */
[----:B------:R-:W-:Y:S02]  /*5aee0*/  @P1 LOP3.LUT R155, R155, 0x1000, RZ, 0xfc, !PT ;  /* 0x000010009b9b1812 */ /* 0x000fe400078efcff */
[----:B------:R-:W-:Y:S01]  /*5aef0*/  ISETP.LT.AND P1, PT, R14, UR7, !P0 ;  /* 0x000000070e007c0c */ /* 0x000fe2000c721270 */
[----:B------:R-:W-:Y:S01]  /*5af00*/  ULDC UR7, c[0x0][0x248] ;  /* 0x0000920000077ab9 */ /* 0x000fe20000000800 */
[----:B-1----:R-:W-:Y:S01]  /*5af10*/  VIADD R24, R24, UR17 ;  /* 0x0000001118187c36 */ /* 0x002fe20008000000 */
[----:B------:R-:W-:Y:S01]  /*5af20*/  ULDC UR17, c[0x0][0x248] ;  /* 0x0000920000117ab9 */ /* 0x000fe20000000800 */
[----:B------:R-:W-:-:S03]  /*5af30*/  LOP3.LUT R155, R155, 0xfffff7ff, RZ, 0xc0, !PT ;  /* 0xfffff7ff9b9b7812 */ /* 0x000fc600078ec0ff */
[----:B------:R1:W-:Y:S06]  /*5af40*/  STL [R1+0x2628], R24 ;  /* 0x0026281801007387 */ /* 0x0003ec0000100800 */
[----:B------:R-:W-:Y:S02]  /*5af50*/  @P1 LOP3.LUT R155, R155, 0x800, RZ, 0xfc, !PT ;  /* 0x000008009b9b1812 */ /* 0x000fe400078efcff */
[----:B------:R-:W-:Y:S01]  /*5af60*/  ISETP.LT.AND P1, PT, R13, UR6, !P0 ;  /* 0x000000060d007c0c */ /* 0x000fe2000c721270 */
[----:B-1----:R-:W-:-:S05]  /*5af70*/  VIADD R24, R24, UR17 ;  /* 0x0000001118187c36 */ /* 0x002fca0008000000 */
[----:B------:R1:W-:Y:S01]  /*5af80*/  STL [R1+0x262c], R24 ;  /* 0x00262c1801007387 */ /* 0x0003e20000100800 */
[----:B------:R-:W-:Y:S01]  /*5af90*/  LOP3.LUT R155, R155, 0xfffffbff, RZ, 0xc0, !PT ;  /* 0xfffffbff9b9b7812 */ /* 0x000fe200078ec0ff */
[----:B-1----:R-:W-:Y:S01]  /*5afa0*/  VIADD R24, R24, UR8 ;  /* 0x0000000818187c36 */ /* 0x002fe20008000000 */
[----:B------:R-:W-:-:S04]  /*5afb0*/  ULDC UR8, c[0x0][0x248] ;  /* 0x0000920000087ab9 */ /* 0x000fc80000000800 */
[----:B------:R1:W-:Y:S01]  /*5afc0*/  STL [R1+0x2630], R24 ;  /* 0x0026301801007387 */ /* 0x0003e20000100800 */
[----:B------:R-:W-:Y:S02]  /*5afd0*/  @P1 LOP3.LUT R155, R155, 0x400, RZ, 0xfc, !PT ;  /* 0x000004009b9b1812 */ /* 0x000fe400078efcff */
[----:B------:R-:W-:Y:S01]  /*5afe0*/  ISETP.LT.AND P1, PT, R12, UR16, !P0 ;  /* 0x000000100c007c0c */ /* 0x000fe2000c721270 */
[----:B------:R-:W-:Y:S01]  /*5aff0*/  ULDC.64 UR16, c[0x0][0x228] ;  /* 0x00008a0000107ab9 */ /* 0x000fe20000000a00 */
[----:B-1----:R-:W-:Y:S01]  /*5b000*/  VIADD R24, R24, UR8 ;  /* 0x0000000818187c36 */ /* 0x002fe20008000000 */
[----:B------:R-:W-:-:S04]  /*5b010*/  ULDC UR8, c[0x0][0x248] ;  /* 0x0000920000087ab9 */ /* 0x000fc80000000800 */
[----:B------:R1:W-:Y:S02]  /*5b020*/  STL [R1+0x2634], R24 ;  /* 0x0026341801007387 */ /* 0x0003e40000100800 */
[----:B-1----:R-:W-:-:S05]  /*5b030*/  VIADD R24, R24, UR8 ;  /* 0x0000000818187c36 */ /* 0x002fca0008000000 */
[----:B------:R1:W-:Y:S01]  /*5b040*/  STL [R1+0x2638], R24 ;  /* 0x0026381801007387 */ /* 0x0003e20000100800 */
[----:B------:R-:W-:Y:S01]  /*5b050*/  LOP3.LUT R155, R155, 0xfffffdff, RZ, 0xc0, !PT ;  /* 0xfffffdff9b9b7812 */ /* 0x000fe200078ec0ff */
[----:B-1----:R-:W-:Y:S01]  /*5b060*/  VIADD R24, R24, UR7 ;  /* 0x0000000718187c36 */ /* 0x002fe20008000000 */
[----:B------:R-:W-:Y:S02]  /*5b070*/  ULDC.64 UR6, c[0x0][0x228] ;  /* 0x00008a0000067ab9 */ /* 0x000fe40000000a00 */
[----:B------:R-:W-:Y:S01]  /*5b080*/  ISETP.LT.AND P0, PT, R11, UR6, !P0 ;  /* 0x000000060b007c0c */ /* 0x000fe2000c701270 */
[C---:B------:R-:W-:Y:S01]  /*5b090*/  VIADD R83, R10.reuse, 0x17c ;  /* 0x0000017c0a537836 */ /* 0x040fe20000000000 */
[----:B------:R-:W-:Y:S01]  /*5b0a0*/  @P1 LOP3.LUT R155, R155, 0x200, RZ, 0xfc, !PT ;  /* 0x000002009b9b1812 */ /* 0x000fe200078efcff */
[----:B------:R-:W-:Y:S01]  /*5b0b0*/  VIADD R82, R10, 0x17b ;  /* 0x0000017b0a527836 */ /* 0x000fe20000000000 */
[----:B------:R-:W-:Y:S02]  /*5b0c0*/  ULDC UR6, c[0x0][0x248] ;  /* 0x0000920000067ab9 */ /* 0x000fe40000000800 */
[----:B------:R-:W-:-:S07]  /*5b0d0*/  LOP3.LUT R155, R155, 0xfffffeff, RZ, 0xc0, !PT ;  /* 0xfffffeff9b9b7812 */ /* 0x000fce00078ec0ff */
[----:B------:R-:W-:Y:S02]  /*5b0e0*/  @P0 LOP3.LUT R155, R155, 0x100, RZ, 0xfc, !PT ;  /* 0x000001009b9b0812 */ /* 0x000fe400078efcff */
[----:B------:R-:W-:Y:S01]  /*5b0f0*/  ISETP.GE.AND P0, PT, R86, UR35, PT ;  /* 0x0000002356007c0c */ /* 0x000fe2000bf06270 */
[----:B------:R1:W-:Y:S01]  /*5b100*/  STL [R1+0x263c], R24 ;  /* 0x00263c1801007387 */ /* 0x0003e20000100800 */
[----:B------:R-:W-:Y:S01]  /*5b110*/  LOP3.LUT R155, R155, 0xffffff7f, RZ, 0xc0, !PT ;  /* 0xffffff7f9b9b7812 */ /* 0x000fe200078ec0ff */
[----:B------:R-:W-:Y:S01]  /*5b120*/  VIADD R81, R10, 0x17a ;  /* 0x0000017a0a517836 */ /* 0x000fe20000000000 */
[----:B------:R-:W-:Y:S01]  /*5b130*/  ISETP.LT.AND P3, PT, R14, UR60, !P0 ;  /* 0x0000003c0e007c0c */ /* 0x000fe2000c761270 */
[C---:B------:R-:W-:Y:S01]  /*5b140*/  VIADD R80, R10.reuse, 0x179 ;  /* 0x000001790a507836 */ /* 0x040fe20000000000 */
[----:B------:R-:W-:Y:S01]  /*5b150*/  ISETP.LT.AND P2, PT, R13, UR12, !P0 ;  /* 0x0000000c0d007c0c */ /* 0x000fe2000c741270 */
[----:B------:R-:W-:Y:S01]  /*5b160*/  VIADD R79, R10, 0x178 ;  /* 0x000001780a4f7836 */ /* 0x000fe20000000000 */
[----:B------:R-:W-:Y:S01]  /*5b170*/  ISETP.LT.AND P1, PT, R12, UR13, !P0 ;  /* 0x0000000d0c007c0c */ /* 0x000fe2000c721270 */
[----:B------:R-:W-:Y:S01]  /*5b180*/  ULDC.64 UR12, c[0x0][0x228] ;  /* 0x00008a00000c7ab9 */ /* 0x000fe20000000a00 */
[----:B------:R-:W-:Y:S01]  /*5b190*/  VIADD R78, R10, 0x177 ;  /* 0x000001770a4e7836 */ /* 0x000fe20000000000 */
[----:B------:R-:W-:Y:S01]  /*5b1a0*/  LOP3.LUT R172, R172, 0x7fffffff, RZ, 0xc0, !PT ;  /* 0x7fffffffacac7812 */ /* 0x000fe200078ec0ff */
[----:B-1----:R-:W-:Y:S01]  /*5b1b0*/  VIADD R24, R24, UR6 ;  /* 0x0000000618187c36 */ /* 0x002fe20008000000 */
[----:B------:R-:W-:Y:S01]  /*5b1c0*/  ULDC UR60, c[0x0][0x228] ;  /* 0x00008a00003c7ab9 */ /* 0x000fe20000000800 */
[C---:B------:R-:W-:Y:S01]  /*5b1d0*/  VIADD R77, R10.reuse, 0x176 ;  /* 0x000001760a4d7836 */ /* 0x040fe20000000000 */
[----:B------:R-:W-:Y:S01]  /*5b1e0*/  LOP3.LUT R171, R171, 0x7fffffff, RZ, 0xc0, !PT ;  /* 0x7fffffffabab7812 */ /* 0x000fe200078ec0ff */
[----:B------:R-:W-:Y:S01]  /*5b1f0*/  ULDC UR6, c[0x0][0x248] ;  /* 0x0000920000067ab9 */ /* 0x000fe20000000800 */
[----:B------:R-:W-:Y:S01]  /*5b200*/  @P3 LOP3.LUT R155, R155, 0x80, RZ, 0xfc, !PT ;  /* 0x000000809b9b3812 */ /* 0x000fe200078efcff */
[----:B------:R-:W-:Y:S01]  /*5b210*/  VIADD R76, R10, 0x175 ;  /* 0x000001750a4c7836 */ /* 0x000fe20000000000 */
[----:B------:R-:W-:-:S02]  /*5b220*/  ULDC UR35, c[0x0][0x228] ;  /* 0x00008a0000237ab9 */ /* 0x000fc40000000800 */
[----:B------:R-:W-:-:S04]  /*5b230*/  LOP3.LUT R155, R155, 0xffffffbf, RZ, 0xc0, !PT ;  /* 0xffffffbf9b9b7812 */ /* 0x000fc800078ec0ff */
[----:B------:R-:W-:Y:S02]  /*5b240*/  @P2 LOP3.LUT R155, R155, 0x40, RZ, 0xfc, !PT ;  /* 0x000000409b9b2812 */ /* 0x000fe400078efcff */
[----:B------:R-:W-:Y:S02]  /*5b250*/  ISETP.LT.AND P0, PT, R11, UR16, !P0 ;  /* 0x000000100b007c0c */ /* 0x000fe4000c701270 */
[----:B------:R-:W-:-:S04]  /*5b260*/  LOP3.LUT R155, R155, 0xffffffdf, RZ, 0xc0, !PT ;  /* 0xffffffdf9b9b7812 */ /* 0x000fc800078ec0ff */
[----:B------:R-:W-:-:S04]  /*5b270*/  @P1 LOP3.LUT R155, R155, 0x20, RZ, 0xfc, !PT ;  /* 0x000000209b9b1812 */ /* 0x000fc800078efcff */
[----:B------:R-:W-:-:S04]  /*5b280*/  LOP3.LUT R155, R155, 0xffffffef, RZ, 0xc0, !PT ;  /* 0xffffffef9b9b7812 */ /* 0x000fc800078ec0ff */
[----:B------:R-:W-:Y:S02]  /*5b290*/  @P0 LOP3.LUT R155, R155, 0x10, RZ, 0xfc, !PT ;  /* 0x000000109b9b0812 */ /* 0x000fe400078efcff */
[----:B------:R-:W-:Y:S01]  /*5b2a0*/  ISETP.GE.AND P0, PT, R85, UR9, PT ;  /* 0x0000000955007c0c */ /* 0x000fe2000bf06270 */
[----:B------:R-:W-:-:S03]  /*5b2b0*/  ULDC.64 UR8, c[0x0][0x228] ;  /* 0x00008a0000087ab9 */ /* 0x000fc60000000a00 */
[----:B------:R-:W-:Y:S01]  /*5b2c0*/  ISETP.LT.AND P3, PT, R14, UR47, !P0 ;  /* 0x0000002f0e007c0c */ /* 0x000fe2000c761270 */
[----:B------:R1:W-:Y:S01]  /*5b2d0*/  STL [R1+0x2640], R24 ;  /* 0x0026401801007387 */ /* 0x0003e20000100800 */
[----:B------:R-:W-:Y:S01]  /*5b2e0*/  ISETP.LT.AND P2, PT, R13, UR49, !P0 ;  /* 0x000000310d007c0c */ /* 0x000fe2000c741270 */
[----:B------:R-:W-:Y:S01]  /*5b2f0*/  VIADD R75, R10, 0x174 ;  /* 0x000001740a4b7836 */ /* 0x000fe20000000000 */
[----:B------:R-:W-:Y:S01]  /*5b300*/  LOP3.LUT R155, R155, 0xfffffff7, RZ, 0xc0, !PT ;  /* 0xfffffff79b9b7812 */ /* 0x000fe200078ec0ff */
[----:B------:R-:W2:Y:S01]  /*5b310*/  LDL.LU R86, [R1+0x2f24] ;  /* 0x002f240001567983 */ /* 0x000ea20000300800 */
[----:B------:R-:W-:Y:S01]  /*5b320*/  ISETP.LT.AND P1, PT, R12, UR59, !P0 ;  /* 0x0000003b0c007c0c */ /* 0x000fe2000c721270 */
[C---:B------:R-:W-:Y:S01]  /*5b330*/  VIADD R74, R10.reuse, 0x173 ;  /* 0x000001730a4a7836 */ /* 0x040fe20000000000 */
[----:B------:R-:W-:Y:S01]  /*5b340*/  ULDC UR49, c[0x0][0x228] ;  /* 0x00008a0000317ab9 */ /* 0x000fe20000000800 */
[----:B------:R-:W-:Y:S01]  /*5b350*/  VIADD R73, R10, 0x172 ;  /* 0x000001720a497836 */ /* 0x000fe20000000000 */
[----:B------:R-:W-:-:S03]  /*5b360*/  ULDC UR47, c[0x0][0x228] ;  /* 0x00008a00002f7ab9 */ /* 0x000fc60000000800 */
[----:B------:R-:W-:Y:S01]  /*5b370*/  @P3 LOP3.LUT R155, R155, 0x8, RZ, 0xfc, !PT ;  /* 0x000000089b9b3812 */ /* 0x000fe200078efcff */
[----:B-1----:R-:W-:Y:S01]  /*5b380*/  VIADD R24, R24, UR6 ;  /* 0x0000000618187c36 */ /* 0x002fe20008000000 */
[----:B------:R-:W-:Y:S01]  /*5b390*/  ISETP.LT.AND P0, PT, R11, UR12, !P0 ;  /* 0x0000000c0b007c0c */ /* 0x000fe2000c701270 */
[----:B------:R-:W-:Y:S01]  /*5b3a0*/  ULDC UR6, c[0x0][0x248] ;  /* 0x0000920000067ab9 */ /* 0x000fe20000000800 */
[----:B------:R-:W-:Y:S01]  /*5b3b0*/  LOP3.LUT R155, R155, 0xfffffffb, RZ, 0xc0, !PT ;  /* 0xfffffffb9b9b7812 */ /* 0x000fe200078ec0ff */
[----:B------:R-:W-:Y:S01]  /*5b3c0*/  VIADD R72, R10, 0x171 ;  /* 0x000001710a487836 */ /* 0x000fe20000000000 */
[----:B------:R-:W-:Y:S02]  /*5b3d0*/  ULDC UR59, c[0x0][0x228] ;  /* 0x00008a00003b7ab9 */ /* 0x000fe40000000800 */
[----:B------:R-:W-:-:S04]  /*5b3e0*/  @P2 LOP3.LUT R155, R155, 0x4, RZ, 0xfc, !PT ;  /* 0x000000049b9b2812 */ /* 0x000fc800078efcff */
        /* <DEDUP_REMOVED lines=10> */
[----:B------:R-:W-:Y:S01]  /*5b490*/  ISETP.LT.AND P1, PT, R12, UR58, !P0 ;  /* 0x0000003a0c007c0c */ /* 0x000fe2000c721270 */
[----:B------:R-:W3:Y:S01]  /*5b4a0*/  LDL.LU R85, [R1+0x2f20] ;  /* 0x002f200001557983 */ /* 0x000ee20000300800 */
[----:B------:R-:W-:Y:S01]  /*5b4b0*/  VIADD R70, R10, 0x16f ;  /* 0x0000016f0a467836 */ /* 0x000fe20000000000 */
[----:B------:R-:W-:-:S06]  /*5b4c0*/  ULDC UR56, c[0x0][0x228] ;  /* 0x00008a0000387ab9 */ /* 0x000fcc0000000800 */
[----:B------:R-:W-:Y:S01]  /*5b4d0*/  @P3 LOP3.LUT R173, R173, 0x80000000, RZ, 0xfc, !PT ;  /* 0x80000000adad3812 */ /* 0x000fe200078efcff */
[----:B-1----:R-:W-:Y:S01]  /*5b4e0*/  VIADD R24, R24, UR6 ;  /* 0x0000000618187c36 */ /* 0x002fe20008000000 */
[----:B------:R-:W-:Y:S01]  /*5b4f0*/  ISETP.LT.AND P0, PT, R11, UR8, !P0 ;  /* 0x000000080b007c0c */ /* 0x000fe2000c701270 */
[----:B------:R-:W4:Y:S01]  /*5b500*/  LDL.LU R84, [R1+0x2f1c] ;  /* 0x002f1c0001547983 */ /* 0x000f220000300800 */
[----:B------:R-:W-:Y:S01]  /*5b510*/  LOP3.LUT R173, R173, 0xbfffffff, RZ, 0xc0, !PT ;  /* 0xbfffffffadad7812 */ /* 0x000fe200078ec0ff */
[----:B------:R-:W-:Y:S01]  /*5b520*/  ULDC UR6, c[0x0][0x248] ;  /* 0x0000920000067ab9 */ /* 0x000fe20000000800 */
[----:B------:R-:W-:Y:S01]  /*5b530*/  ULDC UR58, c[0x0][0x228] ;  /* 0x00008a00003a7ab9 */ /* 0x000fe20000000800 */
[C---:B------:R-:W-:Y:S01]  /*5b540*/  VIADD R69, R10.reuse, 0x16e ;  /* 0x0000016e0a457836 */ /* 0x040fe20000000000 */
[----:B------:R-:W-:Y:S01]  /*5b550*/  @P2 LOP3.LUT R173, R173, 0x40000000, RZ, 0xfc, !PT ;  /* 0x40000000adad2812 */ /* 0x000fe200078efcff */
[----:B------:R-:W-:Y:S01]  /*5b560*/  VIADD R68, R10, 0x16d ;  /* 0x0000016d0a447836 */ /* 0x000fe20000000000 */
[----:B------:R-:W-:-:S02]  /*5b570*/  ULDC UR57, c[0x0][0x228] ;  /* 0x00008a0000397ab9 */ /* 0x000fc40000000800 */
[----:B------:R-:W-:-:S04]  /*5b580*/  LOP3.LUT R173, R173, 0xdfffffff, RZ, 0xc0, !PT ;  /* 0xdfffffffadad7812 */ /* 0x000fc800078ec0ff */
[----:B------:R-:W-:-:S04]  /*5b590*/  @P1 LOP3.LUT R173, R173, 0x20000000, RZ, 0xfc, !PT ;  /* 0x20000000adad1812 */ /* 0x000fc800078efcff */
[----:B------:R-:W-:-:S04]  /*5b5a0*/  LOP3.LUT R173, R173, 0xefffffff, RZ, 0xc0, !PT ;  /* 0xefffffffadad7812 */ /* 0x000fc800078ec0ff */
[----:B------:R-:W-:Y:S02]  /*5b5b0*/  @P0 LOP3.LUT R173, R173, 0x10000000, RZ, 0xfc, !PT ;  /* 0x10000000adad0812 */ /* 0x000fe400078efcff */
[----:B------:R-:W-:-:S04]  /*5b5c0*/  ISETP.GE.AND P0, PT, R83, UR7, PT ;  /* 0x0000000753007c0c */ /* 0x000fc8000bf06270 */
[----:B------:R-:W-:Y:S01]  /*5b5d0*/  ISETP.LT.AND P3, PT, R14, UR55, !P0 ;  /* 0x000000370e007c0c */ /* 0x000fe2000c761270 */
[----:B------:R1:W-:Y:S01]  /*5b5e0*/  STL [R1+0x2648], R24 ;  /* 0x0026481801007387 */ /* 0x0003e20000100800 */
[----:B------:R-:W-:Y:S01]  /*5b5f0*/  ISETP.LT.AND P2, PT, R13, UR54, !P0 ;  /* 0x000000360d007c0c */ /* 0x000fe2000c741270 */
[----:B------:R-:W-:Y:S01]  /*5b600*/  VIADD R67, R10, 0x16c ;  /* 0x0000016c0a437836 */ /* 0x000fe20000000000 */
[----:B------:R-:W-:Y:S01]  /*5b610*/  LOP3.LUT R173, R173, 0xf7ffffff, RZ, 0xc0, !PT ;  /* 0xf7ffffffadad7812 */ /* 0x000fe200078ec0ff */
[----:B------:R-:W-:Y:S01]  /*5b620*/  ULDC UR54, c[0x0][0x228] ;  /* 0x00008a0000367ab9 */ /* 0x000fe20000000800 */
[----:B------:R-:W-:Y:S01]  /*5b630*/  ISETP.LT.AND P1, PT, R12, UR53, !P0 ;  /* 0x000000350c007c0c */ /* 0x000fe2000c721270 */
[----:B------:R-:W-:Y:S01]  /*5b640*/  VIADD R66, R10, 0x16b ;  /* 0x0000016b0a427836 */ /* 0x000fe20000000000 */
[----:B------:R-:W-:Y:S01]  /*5b650*/  LOP3.LUT R170, R170, 0x7fffffff, RZ, 0xc0, !PT ;  /* 0x7fffffffaaaa7812 */ /* 0x000fe200078ec0ff */
        /* <DEDUP_REMOVED lines=15> */
[----:B------:R1:W-:Y:S01]  /*5b750*/  STL [R1+0x264c], R24 ;  /* 0x00264c1801007387 */ /* 0x0003e20000100800 */
[----:B------:R-:W-:Y:S01]  /*5b760*/  LOP3.LUT R173, R173, 0xff7fffff, RZ, 0xc0, !PT ;  /* 0xff7fffffadad7812 */ /* 0x000fe200078ec0ff */
[----:B------:R-:W-:Y:S01]  /*5b770*/  ULDC.64 UR16, c[0x0][0x228] ;  /* 0x00008a0000107ab9 */ /* 0x000fe20000000a00 */
[----:B------:R-:W-:Y:S01]  /*5b780*/  ISETP.LT.AND P3, PT, R14, UR52, !P0 ;  /* 0x000000340e007c0c */ /* 0x000fe2000c761270 */
[----:B------:R-:W2:Y:S01]  /*5b790*/  LDL.LU R83, [R1+0x2f18] ;  /* 0x002f180001537983 */ /* 0x000ea20000300800 */
[----:B------:R-:W-:Y:S01]  /*5b7a0*/  ISETP.LT.AND P2, PT, R13, UR44, !P0 ;  /* 0x0000002c0d007c0c */ /* 0x000fe2000c741270 */
[----:B------:R-:W-:Y:S01]  /*5b7b0*/  ULDC UR52, c[0x0][0x228] ;  /* 0x00008a0000347ab9 */ /* 0x000fe20000000800 */
[----:B------:R-:W-:Y:S01]  /*5b7c0*/  ISETP.LT.AND P1, PT, R12, UR43, !P0 ;  /* 0x0000002b0c007c0c */ /* 0x000fe2000c721270 */
[----:B------:R-:W3:Y:S01]  /*5b7d0*/  LDL.LU R82, [R1+0x2f14] ;  /* 0x002f140001527983 */ /* 0x000ee20000300800 */
[----:B------:R-:W-:Y:S01]  /*5b7e0*/  ULDC UR43, c[0x0][0x228] ;  /* 0x00008a00002b7ab9 */ /* 0x000fe20000000800 */
[----:B-1----:R-:W-:Y:S01]  /*5b7f0*/  VIADD R24, R24, UR6 ;  /* 0x0000000618187c36 */ /* 0x002fe20008000000 */
[----:B------:R-:W-:Y:S01]  /*5b800*/  ULDC.64 UR6, c[0x0][0x228] ;  /* 0x00008a0000067ab9 */ /* 0x000fe20000000a00 */
[----:B------:R-:W-:-:S04]  /*5b810*/  ULDC UR44, c[0x0][0x228] ;  /* 0x00008a00002c7ab9 */ /* 0x000fc80000000800 */
[----:B------:R-:W-:-:S04]  /*5b820*/  @P3 LOP3.LUT R173, R173, 0x800000, RZ, 0xfc, !PT ;  /* 0x00800000adad3812 */ /* 0x000fc800078efcff */
[----:B------:R-:W-:-:S04]  /*5b830*/  LOP3.LUT R173, R173, 0xffbfffff, RZ, 0xc0, !PT ;  /* 0xffbfffffadad7812 */ /* 0x000fc800078ec0ff */
[----:B------:R-:W-:Y:S02]  /*5b840*/  @P2 LOP3.LUT R173, R173, 0x400000, RZ, 0xfc, !PT ;  /* 0x00400000adad2812 */ /* 0x000fe400078efcff */
[----:B------:R-:W-:Y:S01]  /*5b850*/  ISETP.LT.AND P0, PT, R11, UR6, !P0 ;  /* 0x000000060b007c0c */ /* 0x000fe2000c701270 */
[----:B------:R-:W-:Y:S01]  /*5b860*/  ULDC UR6, c[0x0][0x248] ;  /* 0x0000920000067ab9 */ /* 0x000fe20000000800 */
        /* <DEDUP_REMOVED lines=9> */
[----:B------:R-:W-:Y:S01]  /*5b900*/  ULDC UR39, c[0x0][0x228] ;  /* 0x00008a0000277ab9 */ /* 0x000fe20000000800 */
[----:B------:R-:W-:Y:S01]  /*5b910*/  LOP3.LUT R173, R173, 0xfff7ffff, RZ, 0xc0, !PT ;  /* 0xfff7ffffadad7812 */ /* 0x000fe200078ec0ff */
[----:B------:R-:W4:Y:S01]  /*5b920*/  LDL.LU R81, [R1+0x2f10] ;  /* 0x002f100001517983 */ /* 0x000f220000300800 */
[----:B------:R-:W-:Y:S01]  /*5b930*/  ISETP.LT.AND P1, PT, R12, UR42, !P0 ;  /* 0x0000002a0c007c0c */ /* 0x000fe2000c721270 */
[----:B------:R-:W-:Y:S01]  /*5b940*/  ULDC UR42, c[0x0][0x228] ;  /* 0x00008a00002a7ab9 */ /* 0x000fe20000000800 */
[----:B------:R-:W-:Y:S01]  /*5b950*/  VIADD R63, R10, 0x168 ;  /* 0x000001680a3f7836 */ /* 0x000fe20000000000 */
[----:B------:R-:W-:-:S04]  /*5b960*/  ULDC UR51, c[0x0][0x228] ;  /* 0x00008a0000337ab9 */ /* 0x000fc80000000800 */
[----:B------:R-:W-:-:S04]  /*5b970*/  @P3 LOP3.LUT R173, R173, 0x80000, RZ, 0xfc, !PT ;  /* 0x00080000adad3812 */ /* 0x000fc800078efcff */
[----:B------:R-:W-:-:S04]  /*5b980*/  LOP3.LUT R173, R173, 0xfffbffff, RZ, 0xc0, !PT ;  /* 0xfffbffffadad7812 */ /* 0x000fc800078ec0ff */
[----:B------:R-:W-:Y:S02]  /*5b990*/  @P2 LOP3.LUT R173, R173, 0x40000, RZ, 0xfc, !PT ;  /* 0x00040000adad2812 */ /* 0x000fe400078efcff */
[----:B------:R-:W-:Y:S01]  /*5b9a0*/  ISETP.LT.AND P0, PT, R11, UR16, !P0 ;  /* 0x000000100b007c0c */ /* 0x000fe2000c701270 */
[----:B-1----:R-:W-:Y:S01]  /*5b9b0*/  VIADD R24, R24, UR6 ;  /* 0x0000000618187c36 */ /* 0x002fe20008000000 */
[----:B------:R-:W-:Y:S01]  /*5b9c0*/  LOP3.LUT R173, R173, 0xfffdffff, RZ, 0xc0, !PT ;  /* 0xfffdffffadad7812 */ /* 0x000fe200078ec0ff */
[----:B------:R-:W-:Y:S01]  /*5b9d0*/  ULDC UR6, c[0x0][0x248] ;  /* 0x0000920000067ab9 */ /* 0x000fe20000000800 */
[----:B------:R-:W-:Y:S01]  /*5b9e0*/  VIADD R62, R10, 0x167 ;  /* 0x000001670a3e7836 */ /* 0x000fe20000000000 */
[----:B------:R-:W-:Y:S01]  /*5b9f0*/  ULDC UR16, c[0x0][0x228] ;  /* 0x00008a0000107ab9 */ /* 0x000fe20000000800 */
        /* <DEDUP_REMOVED lines=10> */
[----:B------:R-:W2:Y:S01]  /*5baa0*/  LDL.LU R80, [R1+0x2f0c] ;  /* 0x002f0c0001507983 */ /* 0x000ea20000300800 */
[----:B------:R-:W-:Y:S01]  /*5bab0*/  ISETP.LT.AND P1, PT, R12, UR33, !P0 ;  /* 0x000000210c007c0c */ /* 0x000fe2000c721270 */
[----:B------:R-:W-:Y:S01]  /*5bac0*/  VIADD R61, R10, 0x166 ;  /* 0x000001660a3d7836 */ /* 0x000fe20000000000 */
[----:B------:R-:W-:-:S05]  /*5bad0*/  ULDC UR50, c[0x0][0x228] ;  /* 0x00008a0000327ab9 */ /* 0x000fca0000000800 */
        /* <DEDUP_REMOVED lines=19> */
[----:B------:R-:W-:Y:S01]  /*5bc10*/  ULDC UR14, c[0x0][0x228] ;  /* 0x00008a00000e7ab9 */ /* 0x000fe20000000800 */
[----:B------:R-:W-:Y:S01]  /*5bc20*/  ISETP.LT.AND P1, PT, R12, UR22, !P0 ;  /* 0x000000160c007c0c */ /* 0x000fe2000c721270 */
[----:B------:R-:W-:-:S06]  /*5bc30*/  ULDC UR22, c[0x0][0x228] ;  /* 0x00008a0000167ab9 */ /* 0x000fcc0000000800 */
        /* <DEDUP_REMOVED lines=12> */
[----:B------:R-:W-:-:S04]  /*5bd00*/  ISETP.GE.AND P0, PT, R78, UR7, PT ;  /* 0x000000074e007c0c */ /* 0x000fc8000bf06270 */
[----:B------:R-:W-:Y:S01]  /*5bd10*/  ISETP.LT.AND P3, PT, R14, UR27, !P0 ;  /* 0x0000001b0e007c0c */ /* 0x000fe2000c761270 */
[----:B------:R1:W-:Y:S01]  /*5bd20*/  STL [R1+0x265c], R24 ;  /* 0x00265c1801007387 */ /* 0x0003e20000100800 */
[----:B------:R-:W-:Y:S01]  /*5bd30*/  ISETP.LT.AND P2, PT, R13, UR18, !P0 ;  /* 0x000000120d007c0c */ /* 0x000fe2000c741270 */
[----:B------:R-:W-:Y:S01]  /*5bd40*/  ULDC UR27, c[0x0][0x228] ;  /* 0x00008a00001b7ab9 */ /* 0x000fe20000000800 */
[----:B------:R-:W-:Y:S01]  /*5bd50*/  LOP3.LUT R173, R173, 0xffffff7f, RZ, 0xc0, !PT ;  /* 0xffffff7fadad7812 */ /* 0x000fe200078ec0ff */
[----:B------:R-:W3:Y:S01]  /*5bd60*/  LDL.LU R79, [R1+0x2f08] ;  /* 0x002f0800014f7983 */ /* 0x000ee20000300800 */
[----:B------:R-:W-:Y:S01]  /*5bd70*/  ISETP.LT.AND P1, PT, R12, UR15, !P0 ;  /* 0x0000000f0c007c0c */ /* 0x000fe2000c721270 */
[----:B------:R-:W-:Y:S01]  /*5bd80*/  ULDC UR15, c[0x0][0x228] ;  /* 0x00008a00000f7ab9 */ /* 0x000fe20000000800 */
        /* <DEDUP_REMOVED lines=14> */
[----:B------:R1:W-:Y:S01]  /*5be70*/  STL [R1+0x2660], R24 ;  /* 0x0026601801007387 */ /* 0x0003e20000100800 */
[----:B------:R-:W-:Y:S01]  /*5be80*/  LOP3.LUT R173, R173, 0xfffffff7, RZ, 0xc0, !PT ;  /* 0xfffffff7adad7812 */ /* 0x000fe200078ec0ff */
[----:B------:R-:W-:Y:S01]  /*5be90*/  ULDC UR17, c[0x0][0x228] ;  /* 0x00008a0000117ab9 */ /* 0x000fe20000000800 */
[----:B------:R-:W-:Y:S01]  /*5bea0*/  ISETP.LT.AND P3, PT, R14, UR26, !P0 ;  /* 0x0000001a0e007c0c */ /* 0x000fe2000c761270 */
[----:B------:R-:W4:Y:S01]  /*5beb0*/  LDL.LU R78, [R1+0x2f04] ;  /* 0x002f0400014e7983 */ /* 0x000f220000300800 */
[----:B------:R-:W-:Y:S01]  /*5bec0*/  ISETP.LT.AND P2, PT, R13, UR19, !P0 ;  /* 0x000000130d007c0c */ /* 0x000fe2000c741270 */
[----:B------:R-:W-:Y:S01]  /*5bed0*/  ULDC UR19, c[0x0][0x228] ;  /* 0x00008a0000137ab9 */ /* 0x000fe20000000800 */
[----:B------:R-:W-:Y:S01]  /*5bee0*/  ISETP.LT.AND P1, PT, R12, UR32, !P0 ;  /* 0x000000200c007c0c */ /* 0x000fe2000c721270 */
[----:B------:R-:W-:Y:S01]  /*5bef0*/  ULDC.64 UR32, c[0x0][0x228] ;  /* 0x00008a0000207ab9 */ /* 0x000fe20000000a00 */
[----:B------:R-:W-:-:S07]  /*5bf00*/  ULDC UR26, c[0x0][0x228] ;  /* 0x00008a00001a7ab9 */ /* 0x000fce0000000800 */
[----:B------:R-:W-:-:S04]  /*5bf10*/  @P3 LOP3.LUT R173, R173, 0x8, RZ, 0xfc, !PT ;  /* 0x00000008adad3812 */ /* 0x000fc800078efcff */
[----:B------:R-:W-:Y:S01]  /*5bf20*/  LOP3.LUT R173, R173, 0xfffffffb, RZ, 0xc0, !PT ;  /* 0xfffffffbadad7812 */ /* 0x000fe200078ec0ff */
[----:B-1----:R-:W-:Y:S01]  /*5bf30*/  VIADD R24, R24, UR6 ;  /* 0x0000000618187c36 */ /* 0x002fe20008000000 */
[----:B------:R-:W-:Y:S02]  /*5bf40*/  ULDC.64 UR6, c[0x0][0x228] ;  /* 0x00008a0000067ab9 */ /* 0x000fe40000000a00 */
        /* <DEDUP_REMOVED lines=8> */
[----:B------:R1:W-:Y:S01]  /*5bfd0*/  STL [R1+0x2664], R24 ;  /* 0x0026641801007387 */ /* 0x0003e20000100800 */
[----:B------:R-:W-:Y:S02]  /*5bfe0*/  ULDC UR13, c[0x0][0x228] ;  /* 0x00008a00000d7ab9 */ /* 0x000fe40000000800 */
[----:B------:R-:W-:Y:S01]  /*5bff0*/  ISETP.LT.AND P3, PT, R14, UR30, !P0 ;  /* 0x0000001e0e007c0c */ /* 0x000fe2000c761270 */
[----:B------:R-:W2:Y:S01]  /*5c000*/  LDL.LU R77, [R1+0x2f00] ;  /* 0x002f0000014d7983 */ /* 0x000ea20000300800 */
[----:B------:R-:W-:Y:S01]  /*5c010*/  ISETP.LT.AND P2, PT, R13, UR21, !P0 ;  /* 0x000000150d007c0c */ /* 0x000fe2000c741270 */
[----:B------:R-:W-:Y:S01]  /*5c020*/  ULDC UR21, c[0x0][0x228] ;  /* 0x00008a0000157ab9 */ /* 0x000fe20000000800 */
[----:B------:R-:W-:Y:S01]  /*5c030*/  ISETP.LT.AND P1, PT, R12, UR31, !P0 ;  /* 0x0000001f0c007c0c */ /* 0x000fe2000c721270 */
[----:B------:R-:W-:-:S08]  /*5c040*/  ULDC.64 UR30, c[0x0][0x228] ;  /* 0x00008a00001e7ab9 */ /* 0x000fd00000000a00 */
[----:B------:R-:W-:-:S04]  /*5c050*/  @P3 LOP3.LUT R172, R172, 0x80000000, RZ, 0xfc, !PT ;  /* 0x80000000acac3812 */ /* 0x000fc800078efcff */
        /* <DEDUP_REMOVED lines=8> */
[----:B-1----:R-:W-:Y:S01]  /*5c0e0*/  VIADD R24, R24, UR6 ;  /* 0x0000000618187c36 */ /* 0x002fe20008000000 */
[----:B------:R-:W-:Y:S01]  /*5c0f0*/  LOP3.LUT R172, R172, 0xf7ffffff, RZ, 0xc0, !PT ;  /* 0xf7ffffffacac7812 */ /* 0x000fe200078ec0ff */
[----:B------:R-:W-:Y:S01]  /*5c100*/  ULDC UR6, c[0x0][0x248] ;  /* 0x0000920000067ab9 */ /* 0x000fe20000000800 */
[----:B------:R-:W-:Y:S01]  /*5c110*/  ISETP.LT.AND P3, PT, R14, UR28, !P0 ;  /* 0x0000001c0e007c0c */ /* 0x000fe2000c761270 */
[----:B------:R-:W-:Y:S01]  /*5c120*/  ULDC UR9, c[0x0][0x228] ;  /* 0x00008a0000097ab9 */ /* 0x000fe20000000800 */
[----:B------:R-:W-:Y:S02]  /*5c130*/  ISETP.LT.AND P2, PT, R13, UR20, !P0 ;  /* 0x000000140d007c0c */ /* 0x000fe4000c741270 */
[----:B------:R-:W-:Y:S01]  /*5c140*/  ISETP.LT.AND P1, PT, R12, UR29, !P0 ;  /* 0x0000001d0c007c0c */ /* 0x000fe2000c721270 */
[----:B------:R-:W-:-:S08]  /*5c150*/  ULDC.64 UR28, c[0x0][0x228] ;  /* 0x00008a00001c7ab9 */ /* 0x000fd00000000a00 */
[----:B------:R-:W-:Y:S01]  /*5c160*/  @P3 LOP3.LUT R172, R172, 0x8000000, RZ, 0xfc, !PT ;  /* 0x08000000acac3812 */ /* 0x000fe200078efcff */
[----:B------:R1:W-:Y:S01]  /*5c170*/  STL [R1+0x2668], R24 ;  /* 0x0026681801007387 */ /* 0x0003e20000100800 */
[----:B------:R-:W-:Y:S02]  /*5c180*/  ULDC UR20, c[0x0][0x228] ;  /* 0x00008a0000147ab9 */ /* 0x000fe40000000800 */
[----:B------:R-:W-:Y:S01]  /*5c190*/  LOP3.LUT R172, R172, 0xfbffffff, RZ, 0xc0, !PT ;  /* 0xfbffffffacac7812 */ /* 0x000fe200078ec0ff */
[----:B------:R-:W3:Y:S03]  /*5c1a0*/  LDL.LU R76, [R1+0x2efc] ;  /* 0x002efc00014c7983 */ /* 0x000ee60000300800 */
[----:B------:R-:W-:Y:S02]  /*5c1b0*/  @P2 LOP3.LUT R172, R172, 0x4000000, RZ, 0xfc, !PT ;  /* 0x04000000acac2812 */ /* 0x000fe400078efcff */
[----:B------:R-:W-:-:S02]  /*5c1c0*/  ISETP.LT.AND P0, PT, R11, UR30, !P0 ;  /* 0x0000001e0b007c0c */ /* 0x000fc4000c701270 */
        /* <DEDUP_REMOVED lines=10> */
[----:B------:R-:W-:Y:S01]  /*5c270*/  ISETP.LT.AND P2, PT, R13, UR25, !P0 ;  /* 0x000000190d007c0c */ /* 0x000fe2000c741270 */
[----:B------:R-:W-:Y:S01]  /*5c280*/  ULDC.64 UR24, c[0x0][0x228] ;  /* 0x00008a0000187ab9 */ /* 0x000fe20000000a00 */
[----:B------:R-:W-:Y:S01]  /*5c290*/  ISETP.LT.AND P1, PT, R12, UR48, !P0 ;  /* 0x000000300c007c0c */ /* 0x000fe2000c721270 */
[----:B------:R1:W-:Y:S08]  /*5c2a0*/  STL [R1+0x266c], R24 ;  /* 0x00266c1801007387 */ /* 0x0003f00000100800 */
[----:B------:R-:W-:Y:S01]  /*5c2b0*/  @P3 LOP3.LUT R172, R172, 0x800000, RZ, 0xfc, !PT ;  /* 0x00800000acac3812 */ /* 0x000fe200078efcff */
[----:B------:R-:W4:Y:S01]  /*5c2c0*/  LDL.LU R75, [R1+0x2ef8] ;  /* 0x002ef800014b7983 */ /* 0x000f220000300800 */
        /* <DEDUP_REMOVED lines=19> */
[----:B------:R-:W2:Y:S01]  /*5c400*/  LDL.LU R74, [R1+0x2ef4] ;  /* 0x002ef400014a7983 */ /* 0x000ea20000300800 */
[----:B------:R-:W-:Y:S01]  /*5c410*/  VIADD R57, R10, 0x162 ;  /* 0x000001620a397836 */ /* 0x000fe20000000000 */
[----:B------:R-:W-:Y:S01]  /*5c420*/  ULDC UR46, c[0x0][0x228] ;  /* 0x00008a00002e7ab9 */ /* 0x000fe20000000800 */
[----:B------:R-:W-:-:S04]  /*5c430*/  LOP3.LUT R172, R172, 0xfffbffff, RZ, 0xc0, !PT ;  /* 0xfffbffffacac7812 */ /* 0x000fc800078ec0ff */
[----:B------:R-:W-:Y:S02]  /*5c440*/  @P2 LOP3.LUT R172, R172, 0x40000, RZ, 0xfc, !PT ;  /* 0x00040000acac2812 */ /* 0x000fe400078efcff */
[----:B------:R-:W-:Y:S01]  /*5c450*/  ISETP.LT.AND P0, PT, R11, UR24, !P0 ;  /* 0x000000180b007c0c */ /* 0x000fe2000c701270 */
[----:B-1----:R-:W-:Y:S01]  /*5c460*/  VIADD R24, R24, UR6 ;  /* 0x0000000618187c36 */ /* 0x002fe20008000000 */
[----:B------:R-:W-:Y:S01]  /*5c470*/  LOP3.LUT R172, R172, 0xfffdffff, RZ, 0xc0, !PT ;  /* 0xfffdffffacac7812 */ /* 0x000fe200078ec0ff */
[----:B------:R-:W-:Y:S01]  /*5c480*/  ULDC UR24, c[0x0][0x248] ;  /* 0x0000920000187ab9 */ /* 0x000fe20000000800 */
[----:B------:R-:W-:Y:S02]  /*5c490*/  ULDC UR6, c[0x0][0x228] ;  /* 0x00008a0000067ab9 */ /* 0x000fe40000000800 */
[----:B------:R-:W-:-:S04]  /*5c4a0*/  @P1 LOP3.LUT R172, R172, 0x20000, RZ, 0xfc, !PT ;  /* 0x00020000acac1812 */ /* 0x000fc800078efcff */
[----:B------:R-:W-:-:S04]  /*5c4b0*/  LOP3.LUT R172, R172, 0xfffeffff, RZ, 0xc0, !PT ;  /* 0xfffeffffacac7812 */ /* 0x000fc800078ec0ff */
[----:B------:R-:W-:Y:S02]  /*5c4c0*/  @P0 LOP3.LUT R172, R172, 0x10000, RZ, 0xfc, !PT ;  /* 0x00010000acac0812 */ /* 0x000fe400078efcff */
[----:B------:R-:W-:Y:S01]  /*5c4d0*/  ISETP.GE.AND P0, PT, R72, UR33, PT ;  /* 0x0000002148007c0c */ /* 0x000fe2000bf06270 */
[----:B------:R-:W-:-:S03]  /*5c4e0*/  ULDC.64 UR32, c[0x0][0x228] ;  /* 0x00008a0000207ab9 */ /* 0x000fc60000000a00 */
[----:B------:R-:W-:Y:S01]  /*5c4f0*/  ISETP.LT.AND P3, PT, R14, UR58, !P0 ;  /* 0x0000003a0e007c0c */ /* 0x000fe2000c761270 */
[----:B------:R-:W-:Y:S01]  /*5c500*/  ULDC UR58, c[0x0][0x228] ;  /* 0x00008a00003a7ab9 */ /* 0x000fe20000000800 */
[----:B------:R-:W-:Y:S01]  /*5c510*/  ISETP.LT.AND P2, PT, R13, UR59, !P0 ;  /* 0x0000003b0d007c0c */ /* 0x000fe2000c741270 */
[----:B------:R-:W-:Y:S01]  /*5c520*/  ULDC UR59, c[0x0][0x228] ;  /* 0x00008a00003b7ab9 */ /* 0x000fe20000000800 */
[----:B------:R-:W-:Y:S02]  /*5c530*/  LOP3.LUT R172, R172, 0xffff7fff, RZ, 0xc0, !PT ;  /* 0xffff7fffacac7812 */ /* 0x000fe400078ec0ff */
[----:B------:R-:W-:Y:S01]  /*5c540*/  ISETP.LT.AND P1, PT, R12, UR45, !P0 ;  /* 0x0000002d0c007c0c */ /* 0x000fe2000c721270 */
[----:B------:R1:W-:Y:S06]  /*5c550*/  STL [R1+0x2674], R24 ;  /* 0x0026741801007387 */ /* 0x0003ec0000100800 */
[----:B------:R-:W-:Y:S01]  /*5c560*/  @P3 LOP3.LUT R172, R172, 0x8000, RZ, 0xfc, !PT ;  /* 0x00008000acac3812 */ /* 0x000fe200078efcff */
[----:B------:R-:W3:Y:S01]  /*5c570*/  LDL.LU R73, [R1+0x2ef0] ;  /* 0x002ef00001497983 */ /* 0x000ee20000300800 */
        /* <DEDUP_REMOVED lines=35> */
[----:B-1----:R-:W-:Y:S01]  /*5c7b0*/  VIADD R24, R24, UR24 ;  /* 0x0000001818187c36 */ /* 0x002fe20008000000 */
[----:B------:R-:W-:Y:S01]  /*5c7c0*/  ISETP.LT.AND P2, PT, R13, UR59, !P0 ;  /* 0x0000003b0d007c0c */ /* 0x000fe2000c741270 */
[----:B------:R-:W-:Y:S01]  /*5c7d0*/  ULDC UR59, c[0x0][0x228] ;  /* 0x00008a00003b7ab9 */ /* 0x000fe20000000800 */
[----:B------:R-:W-:Y:S01]  /*5c7e0*/  LOP3.LUT R172, R172, 0xffffff7f, RZ, 0xc0, !PT ;  /* 0xffffff7facac7812 */ /* 0x000fe200078ec0ff */
[----:B------:R-:W-:Y:S01]  /*5c7f0*/  ULDC UR24, c[0x0][0x248] ;  /* 0x0000920000187ab9 */ /* 0x000fe20000000800 */
[----:B------:R-:W-:Y:S01]  /*5c800*/  ISETP.LT.AND P1, PT, R12, UR60, !P0 ;  /* 0x0000003c0c007c0c */ /* 0x000fe2000c721270 */
[----:B------:R1:W-:Y:S01]  /*5c810*/  STL [R1+0x267c], R24 ;  /* 0x00267c1801007387 */ /* 0x0003e20000100800 */
[----:B------:R-:W-:Y:S01]  /*5c820*/  VIADD R54, R10, 0x15f ;  /* 0x0000015f0a367836 */ /* 0x000fe20000000000 */
[----:B------:R-:W-:-:S04]  /*5c830*/  ULDC UR58, c[0x0][0x228] ;  /* 0x00008a00003a7ab9 */ /* 0x000fc80000000800 */
[----:B------:R-:W-:Y:S01]  /*5c840*/  @P3 LOP3.LUT R172, R172, 0x80, RZ, 0xfc, !PT ;  /* 0x00000080acac3812 */ /* 0x000fe200078efcff */
[----:B------:R-:W2:Y:S01]  /*5c850*/  LDL.LU R71, [R1+0x2ee8] ;  /* 0x002ee80001477983 */ /* 0x000ea20000300800 */
[----:B------:R-:W-:Y:S02]  /*5c860*/  ULDC UR60, c[0x0][0x228] ;  /* 0x00008a00003c7ab9 */ /* 0x000fe40000000800 */
[----:B------:R-:W-:-:S04]  /*5c870*/  LOP3.LUT R172, R172, 0xffffffbf, RZ, 0xc0, !PT ;  /* 0xffffffbfacac7812 */ /* 0x000fc800078ec0ff */
[----:B------:R-:W-:Y:S02]  /*5c880*/  @P2 LOP3.LUT R172, R172, 0x40, RZ, 0xfc, !PT ;  /* 0x00000040acac2812 */ /* 0x000fe400078efcff */
[----:B------:R-:W-:Y:S02]  /*5c890*/  ISETP.LT.AND P0, PT, R11, UR30, !P0 ;  /* 0x0000001e0b007c0c */ /* 0x000fe4000c701270 */
[----:B------:R-:W-:-:S04]  /*5c8a0*/  LOP3.LUT R172, R172, 0xffffffdf, RZ, 0xc0, !PT ;  /* 0xffffffdfacac7812 */ /* 0x000fc800078ec0ff */
[----:B------:R-:W-:-:S04]  /*5c8b0*/  @P1 LOP3.LUT R172, R172, 0x20, RZ, 0xfc, !PT ;  /* 0x00000020acac1812 */ /* 0x000fc800078efcff */
[----:B------:R-:W-:-:S04]  /*5c8c0*/  LOP3.LUT R172, R172, 0xffffffef, RZ, 0xc0, !PT ;  /* 0xffffffefacac7812 */ /* 0x000fc800078ec0ff */
[----:B------:R-:W-:Y:S02]  /*5c8d0*/  @P0 LOP3.LUT R172, R172, 0x10, RZ, 0xfc, !PT ;  /* 0x00000010acac0812 */ /* 0x000fe400078efcff */
[----:B------:R-:W-:-:S04]  /*5c8e0*/  ISETP.GE.AND P0, PT, R69, UR25, PT ;  /* 0x0000001945007c0c */ /* 0x000fc8000bf06270 */
[----:B------:R-:W-:Y:S01]  /*5c8f0*/  ISETP.LT.AND P3, PT, R14, UR59, !P0 ;  /* 0x0000003b0e007c0c */ /* 0x000fe2000c761270 */
[----:B-1----:R-:W-:Y:S01]  /*5c900*/  VIADD R24, R24, UR24 ;  /* 0x0000001818187c36 */ /* 0x002fe20008000000 */
[----:B------:R-:W-:Y:S01]  /*5c910*/  ISETP.LT.AND P2, PT, R13, UR49, !P0 ;  /* 0x000000310d007c0c */ /* 0x000fe2000c741270 */
[----:B------:R-:W-:Y:S01]  /*5c920*/  ULDC UR24, c[0x0][0x248] ;  /* 0x0000920000187ab9 */ /* 0x000fe20000000800 */
[----:B------:R-:W-:Y:S01]  /*5c930*/  LOP3.LUT R172, R172, 0xfffffff7, RZ, 0xc0, !PT ;  /* 0xfffffff7acac7812 */ /* 0x000fe200078ec0ff */
[----:B------:R-:W-:Y:S01]  /*5c940*/  VIADD R53, R10, 0x15e ;  /* 0x0000015e0a357836 */ /* 0x000fe20000000000 */
[----:B------:R-:W-:Y:S01]  /*5c950*/  ISETP.LT.AND P1, PT, R12, UR47, !P0 ;  /* 0x0000002f0c007c0c */ /* 0x000fe2000c721270 */
[----:B------:R1:W-:Y:S01]  /*5c960*/  STL [R1+0x2680], R24 ;  /* 0x0026801801007387 */ /* 0x0003e20000100800 */
[----:B------:R-:W-:Y:S01]  /*5c970*/  ULDC UR59, c[0x0][0x228] ;  /* 0x00008a00003b7ab9 */ /* 0x000fe20000000800 */
[C---:B------:R-:W-:Y:S01]  /*5c980*/  VIADD R52, R10.reuse, 0x15d ;  /* 0x0000015d0a347836 */ /* 0x040fe20000000000 */
[----:B------:R-:W-:Y:S01]  /*5c990*/  LOP3.LUT R169, R169, 0x7fffffff, RZ, 0xc0, !PT ;  /* 0x7fffffffa9a97812 */ /* 0x000fe200078ec0ff */
[----:B------:R-:W3:Y:S01]  /*5c9a0*/  LDL.LU R70, [R1+0x2ee4] ;  /* 0x002ee40001467983 */ /* 0x000ee20000300800 */
[----:B------:R-:W-:Y:S01]  /*5c9b0*/  VIADD R51, R10, 0x15c ;  /* 0x0000015c0a337836 */ /* 0x000fe20000000000 */
[----:B------:R-:W-:Y:S01]  /*5c9c0*/  @P3 LOP3.LUT R172, R172, 0x8, RZ, 0xfc, !PT ;  /* 0x00000008acac3812 */ /* 0x000fe200078efcff */
[C---:B------:R-:W-:Y:S01]  /*5c9d0*/  VIADD R50, R10.reuse, 0x15b ;  /* 0x0000015b0a327836 */ /* 0x040fe20000000000 */
[----:B------:R-:W-:Y:S01]  /*5c9e0*/  ULDC UR49, c[0x0][0x228] ;  /* 0x00008a0000317ab9 */ /* 0x000fe20000000800 */
[----:B------:R-:W-:Y:S01]  /*5c9f0*/  VIADD R49, R10, 0x15a ;  /* 0x0000015a0a317836 */ /* 0x000fe20000000000 */
[----:B------:R-:W-:Y:S01]  /*5ca00*/  LOP3.LUT R172, R172, 0xfffffffb, RZ, 0xc0, !PT ;  /* 0xfffffffbacac7812 */ /* 0x000fe200078ec0ff */
[----:B------:R-:W-:Y:S01]  /*5ca10*/  VIADD R48, R10, 0x159 ;  /* 0x000001590a307836 */ /* 0x000fe20000000000 */
[----:B------:R-:W-:Y:S01]  /*5ca20*/  LOP3.LUT R168, R168, 0x7fffffff, RZ, 0xc0, !PT ;  /* 0x7fffffffa8a87812 */ /* 0x000fe200078ec0ff */
[----:B------:R-:W-:Y:S01]  /*5ca30*/  VIADD R47, R10, 0x158 ;  /* 0x000001580a2f7836 */ /* 0x000fe20000000000 */
[----:B------:R-:W-:Y:S01]  /*5ca40*/  @P2 LOP3.LUT R172, R172, 0x4, RZ, 0xfc, !PT ;  /* 0x00000004acac2812 */ /* 0x000fe200078efcff */
[C---:B------:R-:W-:Y:S01]  /*5ca50*/  VIADD R46, R10.reuse, 0x157 ;  /* 0x000001570a2e7836 */ /* 0x040fe20000000000 */
[----:B------:R-:W-:Y:S01]  /*5ca60*/  ISETP.LT.AND P0, PT, R11, UR28, !P0 ;  /* 0x0000001c0b007c0c */ /* 0x000fe2000c701270 */
[----:B------:R-:W-:Y:S01]  /*5ca70*/  VIADD R45, R10, 0x156 ;  /* 0x000001560a2d7836 */ /* 0x000fe20000000000 */
[----:B------:R-:W-:Y:S01]  /*5ca80*/  LOP3.LUT R172, R172, 0xfffffffd, RZ, 0xc0, !PT ;  /* 0xfffffffdacac7812 */ /* 0x000fe200078ec0ff */
[----:B------:R-:W-:Y:S01]  /*5ca90*/  VIADD R44, R10, 0x155 ;  /* 0x000001550a2c7836 */ /* 0x000fe20000000000 */
[----:B------:R-:W-:-:S02]  /*5caa0*/  ULDC UR47, c[0x0][0x228] ;  /* 0x00008a00002f7ab9 */ /* 0x000fc40000000800 */
        /* <DEDUP_REMOVED lines=8> */
[----:B------:R-:W-:Y:S01]  /*5cb30*/  ISETP.LT.AND P1, PT, R12, UR57, !P0 ;  /* 0x000000390c007c0c */ /* 0x000fe2000c721270 */
[----:B------:R-:W-:Y:S01]  /*5cb40*/  ULDC UR48, c[0x0][0x228] ;  /* 0x00008a0000307ab9 */ /* 0x000fe20000000800 */
[----:B------:R1:W-:Y:S01]  /*5cb50*/  STL [R1+0x2684], R24 ;  /* 0x0026841801007387 */ /* 0x0003e20000100800 */
[----:B------:R-:W-:Y:S01]  /*5cb60*/  ULDC.64 UR40, c[0x0][0x228] ;  /* 0x00008a0000287ab9 */ /* 0x000fe20000000a00 */
[----:B------:R-:W-:Y:S02]  /*5cb70*/  ULDC UR57, c[0x0][0x228] ;  /* 0x00008a0000397ab9 */ /* 0x000fe40000000800 */
[----:B------:R-:W4:Y:S03]  /*5cb80*/  LDL.LU R69, [R1+0x2ee0] ;  /* 0x002ee00001457983 */ /* 0x000f260000300800 */
        /* <DEDUP_REMOVED lines=16> */
[----:B------:R1:W-:Y:S01]  /*5cc90*/  STL [R1+0x2688], R24 ;  /* 0x0026881801007387 */ /* 0x0003e20000100800 */
[----:B------:R-:W-:Y:S01]  /*5cca0*/  LOP3.LUT R171, R171, 0xf7ffffff, RZ, 0xc0, !PT ;  /* 0xf7ffffffabab7812 */ /* 0x000fe200078ec0ff */
[----:B------:R-:W-:Y:S01]  /*5ccb0*/  ULDC UR56, c[0x0][0x228] ;  /* 0x00008a0000387ab9 */ /* 0x000fe20000000800 */
[----:B------:R-:W-:Y:S01]  /*5ccc0*/  ISETP.LT.AND P1, PT, R12, UR54, !P0 ;  /* 0x000000360c007c0c */ /* 0x000fe2000c721270 */
[----:B------:R-:W2:Y:S06]  /*5ccd0*/  LDL.LU R68, [R1+0x2edc] ;  /* 0x002edc0001447983 */ /* 0x000eac0000300800 */
[----:B------:R-:W-:Y:S01]  /*5cce0*/  @P3 LOP3.LUT R171, R171, 0x8000000, RZ, 0xfc, !PT ;  /* 0x08000000abab3812 */ /* 0x000fe200078efcff */
[----:B-1----:R-:W-:Y:S01]  /*5ccf0*/  VIADD R24, R24, UR24 ;  /* 0x0000001818187c36 */ /* 0x002fe20008000000 */
[----:B------:R-:W-:Y:S01]  /*5cd00*/  ISETP.LT.AND P0, PT, R11, UR40, !P0 ;  /* 0x000000280b007c0c */ /* 0x000fe2000c701270 */
[----:B------:R-:W-:Y:S01]  /*5cd10*/  ULDC UR24, c[0x0][0x248] ;  /* 0x0000920000187ab9 */ /* 0x000fe20000000800 */
[----:B------:R-:W-:Y:S01]  /*5cd20*/  LOP3.LUT R171, R171, 0xfbffffff, RZ, 0xc0, !PT ;  /* 0xfbffffffabab7812 */ /* 0x000fe200078ec0ff */
[----:B------:R-:W-:Y:S01]  /*5cd30*/  ULDC UR40, c[0x0][0x228] ;  /* 0x00008a0000287ab9 */ /* 0x000fe20000000800 */
[----:B------:R-:W-:-:S02]  /*5cd40*/  ULDC UR54, c[0x0][0x228] ;  /* 0x00008a0000367ab9 */ /* 0x000fc40000000800 */
        /* <DEDUP_REMOVED lines=14> */
[----:B------:R-:W3:Y:S06]  /*5ce30*/  LDL.LU R67, [R1+0x2ed8] ;  /* 0x002ed80001437983 */ /* 0x000eec0000300800 */
[----:B------:R-:W-:Y:S01]  /*5ce40*/  @P3 LOP3.LUT R171, R171, 0x800000, RZ, 0xfc, !PT ;  /* 0x00800000abab3812 */ /* 0x000fe200078efcff */
[----:B-1----:R-:W-:Y:S01]  /*5ce50*/  VIADD R24, R24, UR24 ;  /* 0x0000001818187c36 */ /* 0x002fe20008000000 */
[----:B------:R-:W-:Y:S01]  /*5ce60*/  ISETP.LT.AND P0, PT, R11, UR32, !P0 ;  /* 0x000000200b007c0c */ /* 0x000fe2000c701270 */
[----:B------:R-:W-:Y:S01]  /*5ce70*/  ULDC UR24, c[0x0][0x248] ;  /* 0x0000920000187ab9 */ /* 0x000fe20000000800 */
[----:B------:R-:W-:Y:S01]  /*5ce80*/  LOP3.LUT R171, R171, 0xffbfffff, RZ, 0xc0, !PT ;  /* 0xffbfffffabab7812 */ /* 0x000fe200078ec0ff */
[----:B------:R-:W-:-:S03]  /*5ce90*/  ULDC UR44, c[0x0][0x228] ;  /* 0x00008a00002c7ab9 */ /* 0x000fc60000000800 */
        /* <DEDUP_REMOVED lines=12> */
[----:B------:R-:W-:Y:S01]  /*5cf60*/  VIADD R43, R10, 0x154 ;  /* 0x000001540a2b7836 */ /* 0x000fe20000000000 */
[----:B------:R-:W-:Y:S01]  /*5cf70*/  ISETP.LT.AND P1, PT, R12, UR42, !P0 ;  /* 0x0000002a0c007c0c */ /* 0x000fe2000c721270 */
[----:B------:R-:W4:Y:S01]  /*5cf80*/  LDL.LU R66, [R1+0x2ed4] ;  /* 0x002ed40001427983 */ /* 0x000f220000300800 */
[----:B------:R-:W-:-:S05]  /*5cf90*/  ULDC UR39, c[0x0][0x228] ;  /* 0x00008a0000277ab9 */ /* 0x000fca0000000800 */
[----:B------:R-:W-:Y:S01]  /*5cfa0*/  @P3 LOP3.LUT R171, R171, 0x80000, RZ, 0xfc, !PT ;  /* 0x00080000abab3812 */ /* 0x000fe200078efcff */
[----:B-1----:R-:W-:Y:S01]  /*5cfb0*/  VIADD R24, R24, UR24 ;  /* 0x0000001818187c36 */ /* 0x002fe20008000000 */
[----:B------:R-:W-:Y:S01]  /*5cfc0*/  ISETP.LT.AND P0, PT, R11, UR30, !P0 ;  /* 0x0000001e0b007c0c */ /* 0x000fe2000c701270 */
[----:B------:R-:W-:Y:S01]  /*5cfd0*/  ULDC UR24, c[0x0][0x248] ;  /* 0x0000920000187ab9 */ /* 0x000fe20000000800 */
[----:B------:R-:W-:Y:S01]  /*5cfe0*/  LOP3.LUT R171, R171, 0xfffbffff, RZ, 0xc0, !PT ;  /* 0xfffbffffabab7812 */ /* 0x000fe200078ec0ff */
[----:B------:R-:W-:Y:S01]  /*5cff0*/  ULDC UR30, c[0x0][0x228] ;  /* 0x00008a00001e7ab9 */ /* 0x000fe20000000800 */
[----:B------:R-:W-:Y:S02]  /*5d000*/  ULDC UR42, c[0x0][0x228] ;  /* 0x00008a00002a7ab9 */ /* 0x000fe40000000800 */
[----:B------:R-:W-:-:S04]  /*5d010*/  @P2 LOP3.LUT R171, R171, 0x40000, RZ, 0xfc, !PT ;  /* 0x00040000abab2812 */ /* 0x000fc800078efcff */
        /* <DEDUP_REMOVED lines=14> */
[----:B------:R-:W-:Y:S01]  /*5d100*/  @P3 LOP3.LUT R171, R171, 0x8000, RZ, 0xfc, !PT ;  /* 0x00008000abab3812 */ /* 0x000fe200078efcff */
[----:B-1----:R-:W-:Y:S01]  /*5d110*/  VIADD R24, R24, UR24 ;  /* 0x0000001818187c36 */ /* 0x002fe20008000000 */
[----:B------:R-:W-:Y:S01]  /*5d120*/  ISETP.LT.AND P0, PT, R11, UR28, !P0 ;  /* 0x0000001c0b007c0c */ /* 0x000fe2000c701270 */
[----:B------:R-:W-:Y:S01]  /*5d130*/  ULDC UR24, c[0x0][0x248] ;  /* 0x0000920000187ab9 */ /* 0x000fe20000000800 */
[----:B------:R-:W-:Y:S01]  /*5d140*/  LOP3.LUT R171, R171, 0xffffbfff, RZ, 0xc0, !PT ;  /* 0xffffbfffabab7812 */ /* 0x000fe200078ec0ff */
[----:B------:R-:W-:Y:S01]  /*5d150*/  ULDC UR35, c[0x0][0x228] ;  /* 0x00008a0000237ab9 */ /* 0x000fe20000000800 */
[----:B------:R1:W-:Y:S01]  /*5d160*/  STL [R1+0x2698], R24 ;  /* 0x0026981801007387 */ /* 0x0003e20000100800 */
[----:B------:R-:W-:Y:S01]  /*5d170*/  VIADD R41, R10, 0x152 ;  /* 0x000001520a297836 */ /* 0x000fe20000000000 */
[----:B------:R-:W-:Y:S01]  /*5d180*/  @P2 LOP3.LUT R171, R171, 0x4000, RZ, 0xfc, !PT ;  /* 0x00004000abab2812 */ /* 0x000fe200078efcff */
[----:B------:R-:W-:Y:S01]  /*5d190*/  ULDC UR28, c[0x0][0x228] ;  /* 0x00008a00001c7ab9 */ /* 0x000fe20000000800 */
[----:B------:R-:W3:Y:S02]  /*5d1a0*/  LDL.LU R64, [R1+0x2ecc] ;  /* 0x002ecc0001407983 */ /* 0x000ee40000300800 */
[----:B------:R-:W-:-:S04]  /*5d1b0*/  LOP3.LUT R171, R171, 0xffffdfff, RZ, 0xc0, !PT ;  /* 0xffffdfffabab7812 */ /* 0x000fc800078ec0ff */
[----:B------:R-:W-:-:S04]  /*5d1c0*/  @P1 LOP3.LUT R171, R171, 0x2000, RZ, 0xfc, !PT ;  /* 0x00002000abab1812 */ /* 0x000fc800078efcff */
[----:B------:R-:W-:-:S04]  /*5d1d0*/  LOP3.LUT R171, R171, 0xffffefff, RZ, 0xc0, !PT ;  /* 0xffffefffabab7812 */ /* 0x000fc800078ec0ff */
[----:B------:R-:W-:Y:S02]  /*5d1e0*/  @P0 LOP3.LUT R171, R171, 0x1000, RZ, 0xfc, !PT ;  /* 0x00001000abab0812 */ /* 0x000fe400078efcff */
[----:B------:R-:W-:Y:S01]  /*5d1f0*/  ISETP.GE.AND P0, PT, R63, UR41, PT ;  /* 0x000000293f007c0c */ /* 0x000fe2000bf06270 */
[----:B-1----:R-:W-:Y:S01]  /*5d200*/  VIADD R24, R24, UR24 ;  /* 0x0000001818187c36 */ /* 0x002fe20008000000 */
[----:B------:R-:W-:Y:S01]  /*5d210*/  LOP3.LUT R171, R171, 0xfffff7ff, RZ, 0xc0, !PT ;  /* 0xfffff7ffabab7812 */ /* 0x000fe200078ec0ff */
[----:B------:R-:W-:Y:S01]  /*5d220*/  ULDC.64 UR24, c[0x0][0x228] ;  /* 0x00008a0000187ab9 */ /* 0x000fe20000000a00 */
[----:B------:R-:W-:Y:S01]  /*5d230*/  ISETP.LT.AND P3, PT, R14, UR53, !P0 ;  /* 0x000000350e007c0c */ /* 0x000fe2000c761270 */
[----:B------:R-:W-:Y:S01]  /*5d240*/  ULDC UR41, c[0x0][0x228] ;  /* 0x00008a0000297ab9 */ /* 0x000fe20000000800 */
[----:B------:R-:W-:Y:S01]  /*5d250*/  ISETP.LT.AND P2, PT, R13, UR22, !P0 ;  /* 0x000000160d007c0c */ /* 0x000fe2000c741270 */
[----:B------:R-:W-:Y:S01]  /*5d260*/  ULDC UR22, c[0x0][0x248] ;  /* 0x0000920000167ab9 */ /* 0x000fe20000000800 */
[----:B------:R-:W-:Y:S01]  /*5d270*/  ISETP.LT.AND P1, PT, R12, UR23, !P0 ;  /* 0x000000170c007c0c */ /* 0x000fe2000c721270 */
[----:B------:R1:W-:Y:S01]  /*5d280*/  STL [R1+0x269c], R24 ;  /* 0x00269c1801007387 */ /* 0x0003e20000100800 */
[----:B------:R-:W-:-:S07]  /*5d290*/  ULDC UR53, c[0x0][0x228] ;  /* 0x00008a0000357ab9 */ /* 0x000fce0000000800 */
[----:B------:R-:W-:Y:S01]  /*5d2a0*/  @P3 LOP3.LUT R171, R171, 0x800, RZ, 0xfc, !PT ;  /* 0x00000800abab3812 */ /* 0x000fe200078efcff */
[----:B------:R-:W4:Y:S03]  /*5d2b0*/  LDL.LU R63, [R1+0x2ec8] ;  /* 0x002ec800013f7983 */ /* 0x000f260000300800 */
[----:B------:R-:W-:-:S04]  /*5d2c0*/  LOP3.LUT R171, R171, 0xfffffbff, RZ, 0xc0, !PT ;  /* 0xfffffbffabab7812 */ /* 0x000fc800078ec0ff */
[----:B------:R-:W-:Y:S02]  /*5d2d0*/  @P2 LOP3.LUT R171, R171, 0x400, RZ, 0xfc, !PT ;  /* 0x00000400abab2812 */ /* 0x000fe400078efcff */
[----:B------:R-:W-:Y:S01]  /*5d2e0*/  ISETP.LT.AND P0, PT, R11, UR24, !P0 ;  /* 0x000000180b007c0c */ /* 0x000fe2000c701270 */
[----:B-1----:R-:W-:Y:S01]  /*5d2f0*/  VIADD R24, R24, UR22 ;  /* 0x0000001618187c36 */ /* 0x002fe20008000000 */
[----:B------:R-:W-:Y:S01]  /*5d300*/  LOP3.LUT R171, R171, 0xfffffdff, RZ, 0xc0, !PT ;  /* 0xfffffdffabab7812 */ /* 0x000fe200078ec0ff */
[----:B------:R-:W-:Y:S01]  /*5d310*/  ULDC.64 UR22, c[0x0][0x228] ;  /* 0x00008a0000167ab9 */ /* 0x000fe20000000a00 */
[----:B------:R-:W-:Y:S01]  /*5d320*/  VIADD R40, R10, 0x151 ;  /* 0x000001510a287836 */ /* 0x000fe20000000000 */
[----:B------:R-:W-:Y:S01]  /*5d330*/  ULDC UR24, c[0x0][0x228] ;  /* 0x00008a0000187ab9 */ /* 0x000fe20000000800 */
[----:B------:R-:W-:-:S04]  /*5d340*/  @P1 LOP3.LUT R171, R171, 0x200, RZ, 0xfc, !PT ;  /* 0x00000200abab1812 */ /* 0x000fc800078efcff */
[----:B------:R-:W-:-:S04]  /*5d350*/  LOP3.LUT R171, R171, 0xfffffeff, RZ, 0xc0, !PT ;  /* 0xfffffeffabab7812 */ /* 0x000fc800078ec0ff */
[----:B------:R-:W-:Y:S02]  /*5d360*/  @P0 LOP3.LUT R171, R171, 0x100, RZ, 0xfc, !PT ;  /* 0x00000100abab0812 */ /* 0x000fe400078efcff */
[----:B------:R-:W-:Y:S01]  /*5d370*/  ISETP.GE.AND P0, PT, R62, UR33, PT ;  /* 0x000000213e007c0c */ /* 0x000fe2000bf06270 */
[----:B------:R-:W-:Y:S01]  /*5d380*/  ULDC.64 UR32, c[0x0][0x228] ;  /* 0x00008a0000207ab9 */ /* 0x000fe20000000a00 */
[----:B------:R-:W-:Y:S01]  /*5d390*/  LOP3.LUT R171, R171, 0xffffff7f, RZ, 0xc0, !PT ;  /* 0xffffff7fabab7812 */ /* 0x000fe200078ec0ff */
[----:B------:R-:W2:Y:S01]  /*5d3a0*/  LDL.LU R62, [R1+0x2ec4] ;  /* 0x002ec400013e7983 */ /* 0x000ea20000300800 */
[----:B------:R-:W-:Y:S01]  /*5d3b0*/  ISETP.LT.AND P3, PT, R14, UR14, !P0 ;  /* 0x0000000e0e007c0c */ /* 0x000fe2000c761270 */
[----:B------:R-:W-:Y:S01]  /*5d3c0*/  ULDC UR14, c[0x0][0x248] ;  /* 0x00009200000e7ab9 */ /* 0x000fe20000000800 */
[----:B------:R-:W-:Y:S02]  /*5d3d0*/  ISETP.LT.AND P2, PT, R13, UR27, !P0 ;  /* 0x0000001b0d007c0c */ /* 0x000fe4000c741270 */
[----:B------:R-:W-:-:S09]  /*5d3e0*/  ISETP.LT.AND P1, PT, R12, UR15, !P0 ;  /* 0x0000000f0c007c0c */ /* 0x000fd2000c721270 */
[----:B------:R-:W-:-:S04]  /*5d3f0*/  @P3 LOP3.LUT R171, R171, 0x80, RZ, 0xfc, !PT ;  /* 0x00000080abab3812 */ /* 0x000fc800078efcff */
[----:B------:R-:W-:-:S04]  /*5d400*/  LOP3.LUT R171, R171, 0xffffffbf, RZ, 0xc0, !PT ;  /* 0xffffffbfabab7812 */ /* 0x000fc800078ec0ff */
[----:B------:R-:W-:Y:S02]  /*5d410*/  @P2 LOP3.LUT R171, R171, 0x40, RZ, 0xfc, !PT ;  /* 0x00000040abab2812 */ /* 0x000fe400078efcff */
[----:B------:R-:W-:Y:S01]  /*5d420*/  ISETP.LT.AND P0, PT, R11, UR22, !P0 ;  /* 0x000000160b007c0c */ /* 0x000fe2000c701270 */
[----:B------:R1:W-:Y:S01]  /*5d430*/  STL [R1+0x26a0], R24 ;  /* 0x0026a01801007387 */ /* 0x0003e20000100800 */
[----:B------:R-:W-:Y:S01]  /*5d440*/  LOP3.LUT R171, R171, 0xffffffdf, RZ, 0xc0, !PT ;  /* 0xffffffdfabab7812 */ /* 0x000fe200078ec0ff */
[----:B------:R-:W-:-:S03]  /*5d450*/  ULDC UR22, c[0x0][0x228] ;  /* 0x00008a0000167ab9 */ /* 0x000fc60000000800 */
[----:B------:R-:W-:-:S04]  /*5d460*/  @P1 LOP3.LUT R171, R171, 0x20, RZ, 0xfc, !PT ;  /* 0x00000020abab1812 */ /* 0x000fc800078efcff */
[----:B------:R-:W-:-:S04]  /*5d470*/  LOP3.LUT R171, R171, 0xffffffef, RZ, 0xc0, !PT ;  /* 0xffffffefabab7812 */ /* 0x000fc800078ec0ff */
[----:B------:R-:W-:Y:S02]  /*5d480*/  @P0 LOP3.LUT R171, R171, 0x10, RZ, 0xfc, !PT ;  /* 0x00000010abab0812 */ /* 0x000fe400078efcff */
[----:B------:R-:W-:Y:S02]  /*5d490*/  ISETP.GE.AND P0, PT, R61, UR31, PT ;  /* 0x0000001f3d007c0c */ /* 0x000fe4000bf06270 */
[----:B------:R-:W-:Y:S01]  /*5d4a0*/  LOP3.LUT R171, R171, 0xfffffff7, RZ, 0xc0, !PT ;  /* 0xfffffff7abab7812 */ /* 0x000fe200078ec0ff */
[----:B-1----:R-:W-:Y:S01]  /*5d4b0*/  VIADD R24, R24, UR14 ;  /* 0x0000000e18187c36 */ /* 0x002fe20008000000 */
[----:B------:R-:W-:Y:S01]  /*5d4c0*/  ISETP.LT.AND P3, PT, R14, UR18, !P0 ;  /* 0x000000120e007c0c */ /* 0x000fe2000c761270 */
[----:B------:R-:W-:Y:S01]  /*5d4d0*/  ULDC.64 UR14, c[0x0][0x228] ;  /* 0x00008a00000e7ab9 */ /* 0x000fe20000000a00 */
[----:B------:R-:W-:Y:S01]  /*5d4e0*/  ISETP.LT.AND P2, PT, R13, UR19, !P0 ;  /* 0x000000130d007c0c */ /* 0x000fe2000c741270 */
[----:B------:R-:W-:Y:S01]  /*5d4f0*/  ULDC.64 UR18, c[0x0][0x228] ;  /* 0x00008a0000127ab9 */ /* 0x000fe20000000a00 */
[----:B------:R-:W-:Y:S01]  /*5d500*/  ISETP.LT.AND P1, PT, R12, UR26, !P0 ;  /* 0x0000001a0c007c0c */ /* 0x000fe2000c721270 */
[----:B------:R-:W3:Y:S08]  /*5d510*/  LDL.LU R61, [R1+0x2ec0] ;  /* 0x002ec000013d7983 */ /* 0x000ef00000300800 */
[----:B------:R-:W-:Y:S01]  /*5d520*/  @P3 LOP3.LUT R171, R171, 0x8, RZ, 0xfc, !PT ;  /* 0x00000008abab3812 */ /* 0x000fe200078efcff */
[----:B------:R-:W-:-:S03]  /*5d530*/  ULDC.64 UR26, c[0x0][0x228] ;  /* 0x00008a00001a7ab9 */ /* 0x000fc60000000a00 */
        /* <DEDUP_REMOVED lines=12> */
[----:B------:R-:W4:Y:S01]  /*5d600*/  LDL.LU R60, [R1+0x2ebc] ;  /* 0x002ebc00013c7983 */ /* 0x000f220000300800 */
[----:B------:R-:W-:Y:S01]  /*5d610*/  ISETP.LT.AND P2, PT, R13, UR13, !P0 ;  /* 0x0000000d0d007c0c */ /* 0x000fe2000c741270 */
[----:B------:R-:W-:Y:S01]  /*5d620*/  ULDC UR12, c[0x0][0x248] ;  /* 0x00009200000c7ab9 */ /* 0x000fe20000000800 */
[----:B------:R-:W-:Y:S01]  /*5d630*/  ISETP.LT.AND P1, PT, R12, UR21, !P0 ;  /* 0x000000150c007c0c */ /* 0x000fe2000c721270 */
[----:B------:R-:W-:-:S08]  /*5d640*/  ULDC UR21, c[0x0][0x228] ;  /* 0x00008a0000157ab9 */ /* 0x000fd00000000800 */
        /* <DEDUP_REMOVED lines=16> */
[----:B------:R-:W-:Y:S02]  /*5d750*/  ISETP.LT.AND P3, PT, R14, UR16, !P0 ;  /* 0x000000100e007c0c */ /* 0x000fe4000c761270 */
[----:B------:R-:W-:Y:S01]  /*5d760*/  ISETP.LT.AND P2, PT, R13, UR20, !P0 ;  /* 0x000000140d007c0c */ /* 0x000fe2000c741270 */
[----:B------:R-:W-:Y:S01]  /*5d770*/  ULDC UR20, c[0x0][0x228] ;  /* 0x00008a0000147ab9 */ /* 0x000fe20000000800 */
[----:B------:R-:W-:Y:S01]  /*5d780*/  ISETP.LT.AND P1, PT, R12, UR17, !P0 ;  /* 0x000000110c007c0c */ /* 0x000fe2000c721270 */
[----:B------:R-:W-:-:S08]  /*5d790*/  ULDC.64 UR16, c[0x0][0x228] ;  /* 0x00008a0000107ab9 */ /* 0x000fd00000000a00 */
        /* <DEDUP_REMOVED lines=24> */
[----:B------:R-:W-:Y:S01]  /*5d920*/  ISETP.LT.AND P0, PT, R11, UR16, !P0 ;  /* 0x000000100b007c0c */ /* 0x000fe2000c701270 */
[----:B-1----:R-:W-:Y:S01]  /*5d930*/  VIADD R24, R24, UR12 ;  /* 0x0000000c18187c36 */ /* 0x002fe20008000000 */
[----:B------:R-:W-:Y:S01]  /*5d940*/  LOP3.LUT R170, R170, 0xffdfffff, RZ, 0xc0, !PT ;  /* 0xffdfffffaaaa7812 */ /* 0x000fe200078ec0ff */
[C---:B------:R-:W-:Y:S01]  /*5d950*/  VIADD R38, R10.reuse, 0x14f ;  /* 0x0000014f0a267836 */ /* 0x040fe20000000000 */
[----:B------:R-:W-:Y:S01]  /*5d960*/  ULDC UR16, c[0x0][0x228] ;  /* 0x00008a0000107ab9 */ /* 0x000fe20000000800 */
[----:B------:R-:W-:Y:S01]  /*5d970*/  VIADD R37, R10, 0x14e ;  /* 0x0000014e0a257836 */ /* 0x000fe20000000000 */
[----:B------:R-:W-:Y:S01]  /*5d980*/  @P1 LOP3.LUT R170, R170, 0x200000, RZ, 0xfc, !PT ;  /* 0x00200000aaaa1812 */ /* 0x000fe200078efcff */
[----:B------:R-:W-:-:S03]  /*5d990*/  ULDC UR12, c[0x0][0x228] ;  /* 0x00008a00000c7ab9 */ /* 0x000fc60000000800 */
[----:B------:R-:W-:-:S04]  /*5d9a0*/  LOP3.LUT R170, R170, 0xffefffff, RZ, 0xc0, !PT ;  /* 0xffefffffaaaa7812 */ /* 0x000fc800078ec0ff */
[----:B------:R-:W-:Y:S02]  /*5d9b0*/  @P0 LOP3.LUT R170, R170, 0x100000, RZ, 0xfc, !PT ;  /* 0x00100000aaaa0812 */ /* 0x000fe400078efcff */
[----:B------:R-:W-:Y:S01]  /*5d9c0*/  ISETP.GE.AND P0, PT, R57, UR15, PT ;  /* 0x0000000f39007c0c */ /* 0x000fe2000bf06270 */
[----:B------:R1:W-:Y:S01]  /*5d9d0*/  STL [R1+0x26b0], R24 ;  /* 0x0026b01801007387 */ /* 0x0003e20000100800 */
[----:B------:R-:W-:Y:S01]  /*5d9e0*/  LOP3.LUT R170, R170, 0xfff7ffff, RZ, 0xc0, !PT ;  /* 0xfff7ffffaaaa7812 */ /* 0x000fe200078ec0ff */
[----:B------:R-:W-:Y:S01]  /*5d9f0*/  ULDC UR15, c[0x0][0x228] ;  /* 0x00008a00000f7ab9 */ /* 0x000fe20000000800 */
[----:B------:R-:W-:Y:S01]  /*5da00*/  ISETP.LT.AND P3, PT, R14, UR8, !P0 ;  /* 0x000000080e007c0c */ /* 0x000fe2000c761270 */
[----:B------:R-:W3:Y:S01]  /*5da10*/  LDL.LU R58, [R1+0x2eb4] ;  /* 0x002eb400013a7983 */ /* 0x000ee20000300800 */
[----:B------:R-:W-:Y:S01]  /*5da20*/  ISETP.LT.AND P2, PT, R13, UR6, !P0 ;  /* 0x000000060d007c0c */ /* 0x000fe2000c741270 */
[----:B------:R-:W-:Y:S01]  /*5da30*/  ULDC UR6, c[0x0][0x248] ;  /* 0x0000920000067ab9 */ /* 0x000fe20000000800 */
[----:B------:R-:W-:-:S09]  /*5da40*/  ISETP.LT.AND P1, PT, R12, UR7, !P0 ;  /* 0x000000070c007c0c */ /* 0x000fd2000c721270 */
[----:B------:R-:W-:-:S04]  /*5da50*/  @P3 LOP3.LUT R170, R170, 0x80000, RZ, 0xfc, !PT ;  /* 0x00080000aaaa3812 */ /* 0x000fc800078efcff */
[----:B------:R-:W-:-:S04]  /*5da60*/  LOP3.LUT R170, R170, 0xfffbffff, RZ, 0xc0, !PT ;  /* 0xfffbffffaaaa7812 */ /* 0x000fc800078ec0ff */
[----:B------:R-:W-:Y:S02]  /*5da70*/  @P2 LOP3.LUT R170, R170, 0x40000, RZ, 0xfc, !PT ;  /* 0x00040000aaaa2812 */ /* 0x000fe400078efcff */
[----:B------:R-:W-:Y:S01]  /*5da80*/  ISETP.LT.AND P0, PT, R11, UR10, !P0 ;  /* 0x0000000a0b007c0c */ /* 0x000fe2000c701270 */
[----:B-1----:R-:W-:Y:S01]  /*5da90*/  VIADD R24, R24, UR9 ;  /* 0x0000000918187c36 */ /* 0x002fe20008000000 */
[----:B------:R-:W-:Y:S01]  /*5daa0*/  LOP3.LUT R170, R170, 0xfffdffff, RZ, 0xc0, !PT ;  /* 0xfffdffffaaaa7812 */ /* 0x000fe200078ec0ff */
[----:B------:R-:W-:Y:S01]  /*5dab0*/  ULDC.64 UR8, c[0x0][0x228] ;  /* 0x00008a0000087ab9 */ /* 0x000fe20000000a00 */
[----:B------:R-:W-:Y:S01]  /*5dac0*/  VIADD R36, R10, 0x14d ;  /* 0x0000014d0a247836 */ /* 0x000fe20000000000 */
[----:B------:R-:W-:Y:S01]  /*5dad0*/  LOP3.LUT R167, R167, 0x7fffffff, RZ, 0xc0, !PT ;  /* 0x7fffffffa7a77812 */ /* 0x000fe200078ec0ff */
        /* <DEDUP_REMOVED lines=13> */
[----:B------:R-:W-:-:S08]  /*5dbb0*/  ULDC UR45, c[0x0][0x228] ;  /* 0x00008a00002d7ab9 */ /* 0x000fd00000000800 */
        /* <DEDUP_REMOVED lines=10> */
[----:B------:R-:W2:Y:S02]  /*5dc60*/  LDL.LU R56, [R1+0x2eac] ;  /* 0x002eac0001387983 */ /* 0x000ea40000300800 */
        /* <DEDUP_REMOVED lines=13> */
[----:B------:R1:W-:Y:S08]  /*5dd40*/  STL [R1+0x26bc], R24 ;  /* 0x0026bc1801007387 */ /* 0x0003f00000100800 */
[----:B------:R-:W-:Y:S01]  /*5dd50*/  @P3 LOP3.LUT R170, R170, 0x800, RZ, 0xfc, !PT ;  /* 0x00000800aaaa3812 */ /* 0x000fe200078efcff */
[----:B------:R-:W3:Y:S01]  /*5dd60*/  LDL.LU R55, [R1+0x2ea8] ;  /* 0x002ea80001377983 */ /* 0x000ee20000300800 */
[----:B------:R-:W-:Y:S01]  /*5dd70*/  VIADD R34, R10, 0x14b ;  /* 0x0000014b0a227836 */ /* 0x000fe20000000000 */
[----:B------:R-:W-:Y:S01]  /*5dd80*/  LOP3.LUT R166, R166, 0x7fffffff, RZ, 0xc0, !PT ;  /* 0x7fffffffa6a67812 */ /* 0x000fe200078ec0ff */
[----:B------:R-:W-:Y:S01]  /*5dd90*/  VIADD R33, R10, 0x14a ;  /* 0x0000014a0a217836 */ /* 0x000fe20000000000 */
[----:B------:R-:W-:Y:S01]  /*5dda0*/  LOP3.LUT R170, R170, 0xfffffbff, RZ, 0xc0, !PT ;  /* 0xfffffbffaaaa7812 */ /* 0x000fe200078ec0ff */
[C---:B------:R-:W-:Y:S01]  /*5ddb0*/  VIADD R32, R10.reuse, 0x149 ;  /* 0x000001490a207836 */ /* 0x040fe20000000000 */
[----:B------:R-:W-:Y:S01]  /*5ddc0*/  ULDC UR52, c[0x0][0x228] ;  /* 0x00008a0000347ab9 */ /* 0x000fe20000000800 */
[----:B------:R-:W-:Y:S01]  /*5ddd0*/  VIADD R31, R10, 0x148 ;  /* 0x000001480a1f7836 */ /* 0x000fe20000000000 */
[----:B------:R-:W-:Y:S01]  /*5dde0*/  @P2 LOP3.LUT R170, R170, 0x400, RZ, 0xfc, !PT ;  /* 0x00000400aaaa2812 */ /* 0x000fe200078efcff */
[----:B------:R-:W-:Y:S01]  /*5ddf0*/  VIADD R30, R10, 0x147 ;  /* 0x000001470a1e7836 */ /* 0x000fe20000000000 */
[----:B------:R-:W-:Y:S01]  /*5de00*/  ISETP.LT.AND P0, PT, R11, UR6, !P0 ;  /* 0x000000060b007c0c */ /* 0x000fe2000c701270 */
[----:B------:R-:W-:Y:S01]  /*5de10*/  ULDC UR6, c[0x0][0x248] ;  /* 0x0000920000067ab9 */ /* 0x000fe20000000800 */
[----:B------:R-:W-:Y:S01]  /*5de20*/  LOP3.LUT R170, R170, 0xfffffdff, RZ, 0xc0, !PT ;  /* 0xfffffdffaaaa7812 */ /* 0x000fe200078ec0ff */
[----:B------:R-:W-:Y:S01]  /*5de30*/  VIADD R29, R10, 0x146 ;  /* 0x000001460a1d7836 */ /* 0x000fe20000000000 */
[----:B------:R-:W-:-:S02]  /*5de40*/  ULDC UR51, c[0x0][0x228] ;  /* 0x00008a0000337ab9 */ /* 0x000fc40000000800 */
        /* <DEDUP_REMOVED lines=12> */
[----:B------:R1:W-:Y:S01]  /*5df10*/  STL [R1+0x26c0], R24 ;  /* 0x0026c01801007387 */ /* 0x0003e20000100800 */
[----:B------:R-:W-:-:S07]  /*5df20*/  ULDC UR17, c[0x0][0x228] ;  /* 0x00008a0000117ab9 */ /* 0x000fce0000000800 */
[----:B------:R-:W-:Y:S01]  /*5df30*/  @P3 LOP3.LUT R170, R170, 0x80, RZ, 0xfc, !PT ;  /* 0x00000080aaaa3812 */ /* 0x000fe200078efcff */
[----:B------:R-:W4:Y:S01]  /*5df40*/  LDL.LU R54, [R1+0x2ea4] ;  /* 0x002ea40001367983 */ /* 0x000f220000300800 */
        /* <DEDUP_REMOVED lines=15> */
[----:B------:R-:W-:Y:S01]  /*5e040*/  ULDC UR11, c[0x0][0x228] ;  /* 0x00008a00000b7ab9 */ /* 0x000fe20000000800 */
[----:B------:R-:W-:Y:S01]  /*5e050*/  ISETP.LT.AND P1, PT, R12, UR58, !P0 ;  /* 0x0000003a0c007c0c */ /* 0x000fe2000c721270 */
[----:B------:R1:W-:Y:S08]  /*5e060*/  STL [R1+0x26c4], R24 ;  /* 0x0026c41801007387 */ /* 0x0003f00000100800 */
[----:B------:R-:W-:Y:S01]  /*5e070*/  @P3 LOP3.LUT R170, R170, 0x8, RZ, 0xfc, !PT ;  /* 0x00000008aaaa3812 */ /* 0x000fe200078efcff */
[----:B------:R-:W2:Y:S01]  /*5e080*/  LDL.LU R53, [R1+0x2ea0] ;  /* 0x002ea00001357983 */ /* 0x000ea20000300800 */
[----:B------:R-:W-:Y:S01]  /*5e090*/  ULDC UR59, c[0x0][0x228] ;  /* 0x00008a00003b7ab9 */ /* 0x000fe20000000800 */
[----:B------:R-:W-:Y:S01]  /*5e0a0*/  VIADD R28, R10, 0x145 ;  /* 0x000001450a1c7836 */ /* 0x000fe20000000000 */
[----:B------:R-:W-:Y:S01]  /*5e0b0*/  LOP3.LUT R170, R170, 0xfffffffb, RZ, 0xc0, !PT ;  /* 0xfffffffbaaaa7812 */ /* 0x000fe200078ec0ff */
[----:B------:R-:W-:-:S03]  /*5e0c0*/  ULDC UR58, c[0x0][0x228] ;  /* 0x00008a00003a7ab9 */ /* 0x000fc60000000800 */
        /* <DEDUP_REMOVED lines=8> */
[----:B------:R-:W-:Y:S01]  /*5e150*/  ULDC UR6, c[0x0][0x248] ;  /* 0x0000920000067ab9 */ /* 0x000fe20000000800 */
[----:B------:R-:W-:Y:S01]  /*5e160*/  ULDC UR9, c[0x0][0x228] ;  /* 0x00008a0000097ab9 */ /* 0x000fe20000000800 */
[----:B------:R-:W-:Y:S02]  /*5e170*/  ISETP.LT.AND P3, PT, R14, UR23, !P0 ;  /* 0x000000170e007c0c */ /* 0x000fe4000c761270 */
[----:B------:R-:W-:Y:S01]  /*5e180*/  ISETP.LT.AND P2, PT, R13, UR22, !P0 ;  /* 0x000000160d007c0c */ /* 0x000fe2000c741270 */
[----:B------:R-:W-:Y:S01]  /*5e190*/  ULDC.64 UR22, c[0x0][0x228] ;  /* 0x00008a0000167ab9 */ /* 0x000fe20000000a00 */
[----:B------:R-:W-:Y:S01]  /*5e1a0*/  ISETP.LT.AND P1, PT, R12, UR41, !P0 ;  /* 0x000000290c007c0c */ /* 0x000fe2000c721270 */
[----:B------:R-:W-:-:S08]  /*5e1b0*/  ULDC UR41, c[0x0][0x228] ;  /* 0x00008a0000297ab9 */ /* 0x000fd00000000800 */
        /* <DEDUP_REMOVED lines=13> */
[----:B------:R-:W-:Y:S01]  /*5e290*/  ULDC UR50, c[0x0][0x228] ;  /* 0x00008a0000327ab9 */ /* 0x000fe20000000800 */
[----:B------:R-:W-:Y:S01]  /*5e2a0*/  ISETP.LT.AND P2, PT, R13, UR41, !P0 ;  /* 0x000000290d007c0c */ /* 0x000fe2000c741270 */
[----:B------:R-:W3:Y:S01]  /*5e2b0*/  LDL.LU R52, [R1+0x2e9c] ;  /* 0x002e9c0001347983 */ /* 0x000ee20000300800 */
        /* <DEDUP_REMOVED lines=22> */
[----:B------:R-:W-:Y:S01]  /*5e420*/  ULDC UR50, c[0x0][0x228] ;  /* 0x00008a0000327ab9 */ /* 0x000fe20000000800 */
[----:B------:R-:W4:Y:S05]  /*5e430*/  LDL.LU R51, [R1+0x2e98] ;  /* 0x002e980001337983 */ /* 0x000f2a0000300800 */
        /* <DEDUP_REMOVED lines=16> */
[----:B------:R-:W-:-:S06]  /*5e540*/  ULDC UR50, c[0x0][0x228] ;  /* 0x00008a0000327ab9 */ /* 0x000fcc0000000800 */
        /* <DEDUP_REMOVED lines=15> */
[----:B------:R-:W-:Y:S01]  /*5e640*/  VIADD R27, R10, 0x144 ;  /* 0x000001440a1b7836 */ /* 0x000fe20000000000 */
[----:B------:R-:W-:Y:S01]  /*5e650*/  ISETP.LT.AND P1, PT, R12, UR50, !P0 ;  /* 0x000000320c007c0c */ /* 0x000fe2000c721270 */
[----:B------:R-:W-:Y:S01]  /*5e660*/  ULDC UR50, c[0x0][0x228] ;  /* 0x00008a0000327ab9 */ /* 0x000fe20000000800 */
[----:B------:R1:W-:Y:S01]  /*5e670*/  STL [R1+0x26d0], R24 ;  /* 0x0026d01801007387 */ /* 0x0003e20000100800 */
[----:B------:R-:W-:Y:S01]  /*5e680*/  ULDC UR55, c[0x0][0x228] ;  /* 0x00008a0000377ab9 */ /* 0x000fe20000000800 */
[----:B------:R-:W-:Y:S01]  /*5e690*/  VIADD R26, R10, 0x143 ;  /* 0x000001430a1a7836 */ /* 0x000fe20000000000 */
[----:B------:R-:W-:-:S02]  /*5e6a0*/  ULDC UR45, c[0x0][0x228] ;  /* 0x00008a00002d7ab9 */ /* 0x000fc40000000800 */
[----:B------:R-:W-:Y:S01]  /*5e6b0*/  @P3 LOP3.LUT R169, R169, 0x8000, RZ, 0xfc, !PT ;  /* 0x00008000a9a93812 */ /* 0x000fe200078efcff */
[----:B------:R-:W2:Y:S03]  /*5e6c0*/  LDL.LU R50, [R1+0x2e94] ;  /* 0x002e940001327983 */ /* 0x000ea60000300800 */
        /* <DEDUP_REMOVED lines=9> */
[----:B------:R-:W-:Y:S01]  /*5e760*/  ULDC UR50, c[0x0][0x228] ;  /* 0x00008a0000327ab9 */ /* 0x000fe20000000800 */
[----:B------:R-:W-:Y:S01]  /*5e770*/  ISETP.LT.AND P2, PT, R13, UR57, !P0 ;  /* 0x000000390d007c0c */ /* 0x000fe2000c741270 */
[----:B-1----:R-:W-:Y:S01]  /*5e780*/  VIADD R24, R24, UR6 ;  /* 0x0000000618187c36 */ /* 0x002fe20008000000 */
[----:B------:R-:W-:Y:S01]  /*5e790*/  LOP3.LUT R169, R169, 0xfffff7ff, RZ, 0xc0, !PT ;  /* 0xfffff7ffa9a97812 */ /* 0x000fe200078ec0ff */
[----:B------:R-:W-:Y:S01]  /*5e7a0*/  ULDC UR6, c[0x0][0x228] ;  /* 0x00008a0000067ab9 */ /* 0x000fe20000000800 */
[----:B------:R-:W-:Y:S01]  /*5e7b0*/  ISETP.LT.AND P1, PT, R12, UR56, !P0 ;  /* 0x000000380c007c0c */ /* 0x000fe2000c721270 */
[----:B------:R-:W-:-:S06]  /*5e7c0*/  ULDC UR57, c[0x0][0x228] ;  /* 0x00008a0000397ab9 */ /* 0x000fcc0000000800 */
        /* <DEDUP_REMOVED lines=18> */
[----:B------:R1:W-:Y:S01]  /*5e8f0*/  STL [R1+0x26d8], R24 ;  /* 0x0026d81801007387 */ /* 0x0003e20000100800 */
[----:B------:R-:W-:Y:S01]  /*5e900*/  ISETP.LT.AND P1, PT, R12, UR53, !P0 ;  /* 0x000000350c007c0c */ /* 0x000fe2000c721270 */
[----:B------:R-:W-:Y:S01]  /*5e910*/  ULDC.64 UR40, c[0x0][0x228] ;  /* 0x00008a0000287ab9 */ /* 0x000fe20000000a00 */
[----:B------:R-:W-:Y:S01]  /*5e920*/  ULDC UR54, c[0x0][0x228] ;  /* 0x00008a0000367ab9 */ /* 0x000fe20000000800 */
[----:B------:R-:W4:Y:S01]  /*5e930*/  LDL.LU R48, [R1+0x2e8c] ;  /* 0x002e8c0001307983 */ /* 0x000f220000300800 */
[----:B------:R-:W-:Y:S01]  /*5e940*/  VIADD R25, R10, 0x142 ;  /* 0x000001420a197836 */ /* 0x000fe20000000000 */
[----:B------:R-:W-:-:S04]  /*5e950*/  ULDC UR53, c[0x0][0x228] ;  /* 0x00008a0000357ab9 */ /* 0x000fc80000000800 */
[----:B------:R-:W-:Y:S01]  /*5e960*/  @P3 LOP3.LUT R169, R169, 0x80, RZ, 0xfc, !PT ;  /* 0x00000080a9a93812 */ /* 0x000fe200078efcff */
[----:B-1----:R-:W-:Y:S01]  /*5e970*/  VIADD R24, R24, UR22 ;  /* 0x0000001618187c36 */ /* 0x002fe20008000000 */
[----:B------:R-:W-:Y:S02]  /*5e980*/  ULDC UR22, c[0x0][0x248] ;  /* 0x0000920000167ab9 */ /* 0x000fe40000000800 */
[----:B------:R-:W-:Y:S02]  /*5e990*/  LOP3.LUT R169, R169, 0xffffffbf, RZ, 0xc0, !PT ;  /* 0xffffffbfa9a97812 */ /* 0x000fe400078ec0ff */
[----:B------:R1:W-:Y:S02]  /*5e9a0*/  STL [R1+0x26dc], R24 ;  /* 0x0026dc1801007387 */ /* 0x0003e40000100800 */
[----:B------:R-:W-:Y:S02]  /*5e9b0*/  @P2 LOP3.LUT R169, R169, 0x40, RZ, 0xfc, !PT ;  /* 0x00000040a9a92812 */ /* 0x000fe400078efcff */
[----:B------:R-:W2:Y:S02]  /*5e9c0*/  LDL.LU R47, [R1+0x2e88] ;  /* 0x002e8800012f7983 */ /* 0x000ea40000300800 */
[----:B------:R-:W-:Y:S01]  /*5e9d0*/  LOP3.LUT R169, R169, 0xffffffdf, RZ, 0xc0, !PT ;  /* 0xffffffdfa9a97812 */ /* 0x000fe200078ec0ff */
[----:B-1----:R-:W-:Y:S01]  /*5e9e0*/  VIADD R24, R24, UR22 ;  /* 0x0000001618187c36 */ /* 0x002fe20008000000 */
[----:B------:R-:W-:-:S02]  /*5e9f0*/  ULDC.64 UR22, c[0x0][0x228] ;  /* 0x00008a0000167ab9 */ /* 0x000fc40000000a00 */
[----:B------:R-:W-:Y:S01]  /*5ea00*/  ISETP.LT.AND P0, PT, R11, UR22, !P0 ;  /* 0x000000160b007c0c */ /* 0x000fe2000c701270 */
[----:B------:R-:W-:Y:S01]  /*5ea10*/  ULDC UR22, c[0x0][0x248] ;  /* 0x0000920000167ab9 */ /* 0x000fe20000000800 */
[----:B------:R-:W-:-:S04]  /*5ea20*/  @P1 LOP3.LUT R169, R169, 0x20, RZ, 0xfc, !PT ;  /* 0x00000020a9a91812 */ /* 0x000fc800078efcff */
[----:B------:R-:W-:-:S07]  /*5ea30*/  LOP3.LUT R169, R169, 0xffffffef, RZ, 0xc0, !PT ;  /* 0xffffffefa9a97812 */ /* 0x000fce00078ec0ff */
        /* <DEDUP_REMOVED lines=10> */
[----:B------:R-:W3:Y:S01]  /*5eae0*/  LDL.LU R46, [R1+0x2e84] ;  /* 0x002e8400012e7983 */ /* 0x000ee20000300800 */
        /* <DEDUP_REMOVED lines=19> */
[----:B------:R-:W-:Y:S01]  /*5ec20*/  ISETP.LT.AND P1, PT, R12, UR43, !P0 ;  /* 0x0000002b0c007c0c */ /* 0x000fe2000c721270 */
[----:B------:R-:W4:Y:S08]  /*5ec30*/  LDL.LU R45, [R1+0x2e80] ;  /* 0x002e8000012d7983 */ /* 0x000f300000300800 */
[----:B------:R-:W-:Y:S01]  /*5ec40*/  @P3 LOP3.LUT R168, R168, 0x80000000, RZ, 0xfc, !PT ;  /* 0x80000000a8a83812 */ /* 0x000fe200078efcff */
[----:B-1----:R-:W-:Y:S01]  /*5ec50*/  VIADD R24, R24, UR22 ;  /* 0x0000001618187c36 */ /* 0x002fe20008000000 */
[----:B------:R-:W-:Y:S01]  /*5ec60*/  ISETP.LT.AND P0, PT, R11, UR32, !P0 ;  /* 0x000000200b007c0c */ /* 0x000fe2000c701270 */
[----:B------:R-:W-:Y:S01]  /*5ec70*/  ULDC UR22, c[0x0][0x248] ;  /* 0x0000920000167ab9 */ /* 0x000fe20000000800 */
[----:B------:R-:W-:Y:S01]  /*5ec80*/  LOP3.LUT R168, R168, 0xbfffffff, RZ, 0xc0, !PT ;  /* 0xbfffffffa8a87812 */ /* 0x000fe200078ec0ff */
[----:B------:R-:W-:Y:S01]  /*5ec90*/  ULDC UR32, c[0x0][0x228] ;  /* 0x00008a0000207ab9 */ /* 0x000fe20000000800 */
[----:B------:R-:W-:Y:S01]  /*5eca0*/  VIADD R242, R10, 0x140 ;  /* 0x000001400af27836 */ /* 0x000fe20000000000 */
[----:B------:R-:W-:Y:S01]  /*5ecb0*/  ULDC UR44, c[0x0][0x228] ;  /* 0x00008a00002c7ab9 */ /* 0x000fe20000000800 */
[----:B------:R-:W-:Y:S01]  /*5ecc0*/  @P2 LOP3.LUT R168, R168, 0x40000000, RZ, 0xfc, !PT ;  /* 0x40000000a8a82812 */ /* 0x000fe200078efcff */
[----:B------:R-:W-:Y:S01]  /*5ecd0*/  VIADD R241, R10, 0x13f ;  /* 0x0000013f0af17836 */ /* 0x000fe20000000000 */
[----:B------:R-:W-:-:S02]  /*5ece0*/  ULDC UR43, c[0x0][0x228] ;  /* 0x00008a00002b7ab9 */ /* 0x000fc40000000800 */
        /* <DEDUP_REMOVED lines=13> */
[----:B------:R-:W-:Y:S01]  /*5edc0*/  ULDC UR42, c[0x0][0x228] ;  /* 0x00008a00002a7ab9 */ /* 0x000fe20000000800 */
[----:B------:R-:W-:Y:S01]  /*5edd0*/  VIADD R240, R10, 0x13e ;  /* 0x0000013e0af07836 */ /* 0x000fe20000000000 */
[----:B------:R-:W-:-:S04]  /*5ede0*/  ULDC UR39, c[0x0][0x228] ;  /* 0x00008a0000277ab9 */ /* 0x000fc80000000800 */
[----:B------:R-:W-:Y:S01]  /*5edf0*/  @P3 LOP3.LUT R168, R168, 0x8000000, RZ, 0xfc, !PT ;  /* 0x08000000a8a83812 */ /* 0x000fe200078efcff */
[----:B-1----:R-:W-:Y:S01]  /*5ee00*/  VIADD R24, R24, UR22 ;  /* 0x0000001618187c36 */ /* 0x002fe20008000000 */
[----:B------:R-:W-:Y:S01]  /*5ee10*/  ISETP.LT.AND P0, PT, R11, UR30, !P0 ;  /* 0x0000001e0b007c0c */ /* 0x000fe2000c701270 */
[----:B------:R-:W3:Y:S01]  /*5ee20*/  LDL.LU R43, [R1+0x2e78] ;  /* 0x002e7800012b7983 */ /* 0x000ee20000300800 */
        /* <DEDUP_REMOVED lines=14> */
[----:B------:R-:W4:Y:S01]  /*5ef10*/  LDL.LU R42, [R1+0x2e74] ;  /* 0x002e7400012a7983 */ /* 0x000f220000300800 */
        /* <DEDUP_REMOVED lines=10> */
[----:B------:R-:W-:Y:S01]  /*5efc0*/  LOP3.LUT R165, R165, 0x7fffffff, RZ, 0xc0, !PT ;  /* 0x7fffffffa5a57812 */ /* 0x000fe200078ec0ff */
        /* <DEDUP_REMOVED lines=12> */
[----:B------:R-:W-:-:S06]  /*5f090*/  ULDC.64 UR28, c[0x0][0x228] ;  /* 0x00008a00001c7ab9 */ /* 0x000fcc0000000a00 */
[----:B------:R-:W-:-:S04]  /*5f0a0*/  @P3 LOP3.LUT R168, R168, 0x80000, RZ, 0xfc, !PT ;  /* 0x00080000a8a83812 */ /* 0x000fc800078efcff */
[----:B------:R-:W-:Y:S01]  /*5f0b0*/  LOP3.LUT R168, R168, 0xfffbffff, RZ, 0xc0, !PT ;  /* 0xfffbffffa8a87812 */ /* 0x000fe200078ec0ff */
[----:B-1----:R-:W-:Y:S01]  /*5f0c0*/  VIADD R24, R24, UR22 ;  /* 0x0000001618187c36 */ /* 0x002fe20008000000 */
[----:B------:R-:W-:Y:S02]  /*5f0d0*/  ULDC.64 UR22, c[0x0][0x228] ;  /* 0x00008a0000167ab9 */ /* 0x000fe40000000a00 */
[----:B------:R-:W-:Y:S02]  /*5f0e0*/  @P2 LOP3.LUT R168, R168, 0x40000, RZ, 0xfc, !PT ;  /* 0x00040000a8a82812 */ /* 0x000fe400078efcff */
[----:B------:R-:W-:Y:S01]  /*5f0f0*/  ISETP.LT.AND P0, PT, R11, UR22, !P0 ;  /* 0x000000160b007c0c */ /* 0x000fe2000c701270 */
[----:B------:R1:W-:Y:S01]  /*5f100*/  STL [R1+0x26f4], R24 ;  /* 0x0026f41801007387 */ /* 0x0003e20000100800 */
[----:B------:R-:W-:Y:S01]  /*5f110*/  LOP3.LUT R168, R168, 0xfffdffff, RZ, 0xc0, !PT ;  /* 0xfffdffffa8a87812 */ /* 0x000fe200078ec0ff */
[----:B------:R-:W-:Y:S01]  /*5f120*/  VIADD R238, R10, 0x13c ;  /* 0x0000013c0aee7836 */ /* 0x000fe20000000000 */
[----:B------:R-:W-:-:S02]  /*5f130*/  ULDC UR22, c[0x0][0x228] ;  /* 0x00008a0000167ab9 */ /* 0x000fc40000000800 */
        /* <DEDUP_REMOVED lines=13> */
[----:B------:R-:W-:-:S03]  /*5f210*/  ULDC UR25, c[0x0][0x228] ;  /* 0x00008a0000197ab9 */ /* 0x000fc60000000800 */
        /* <DEDUP_REMOVED lines=8> */
[----:B------:R-:W-:-:S04]  /*5f2a0*/  ISETP.GE.AND P0, PT, R39, UR31, PT ;  /* 0x0000001f27007c0c */ /* 0x000fc8000bf06270 */
[----:B------:R-:W-:Y:S02]  /*5f2b0*/  ISETP.LT.AND P3, PT, R14, UR18, !P0 ;  /* 0x000000120e007c0c */ /* 0x000fe4000c761270 */
[----:B------:R-:W-:Y:S01]  /*5f2c0*/  ISETP.LT.AND P2, PT, R13, UR19, !P0 ;  /* 0x000000130d007c0c */ /* 0x000fe2000c741270 */
[----:B------:R-:W-:Y:S01]  /*5f2d0*/  ULDC.64 UR18, c[0x0][0x228] ;  /* 0x00008a0000127ab9 */ /* 0x000fe20000000a00 */
[----:B------:R-:W-:Y:S02]  /*5f2e0*/  LOP3.LUT R168, R168, 0xfffff7ff, RZ, 0xc0, !PT ;  /* 0xfffff7ffa8a87812 */ /* 0x000fe400078ec0ff */
[----:B------:R-:W-:-:S07]  /*5f2f0*/  ISETP.LT.AND P1, PT, R12, UR24, !P0 ;  /* 0x000000180c007c0c */ /* 0x000fce000c721270 */
        /* <DEDUP_REMOVED lines=24> */
[----:B------:R1:W-:Y:S01]  /*5f480*/  STL [R1+0x26fc], R24 ;  /* 0x0026fc1801007387 */ /* 0x0003e20000100800 */
[----:B------:R-:W-:Y:S01]  /*5f490*/  LOP3.LUT R168, R168, 0xffffffdf, RZ, 0xc0, !PT ;  /* 0xffffffdfa8a87812 */ /* 0x000fe200078ec0ff */
[----:B------:R-:W-:Y:S01]  /*5f4a0*/  VIADD R237, R10, 0x13b ;  /* 0x0000013b0aed7836 */ /* 0x000fe20000000000 */
[----:B------:R-:W-:Y:S01]  /*5f4b0*/  ULDC UR18, c[0x0][0x228] ;  /* 0x00008a0000127ab9 */ /* 0x000fe20000000800 */
[----:B------:R-:W4:Y:S01]  /*5f4c0*/  LDL.LU R39, [R1+0x2e68] ;  /* 0x002e680001277983 */ /* 0x000f220000300800 */
        /* <DEDUP_REMOVED lines=11> */
[----:B------:R1:W-:Y:S08]  /*5f580*/  STL [R1+0x2700], R24 ;  /* 0x0027001801007387 */ /* 0x0003f00000100800 */
[----:B------:R-:W-:Y:S01]  /*5f590*/  @P3 LOP3.LUT R168, R168, 0x8, RZ, 0xfc, !PT ;  /* 0x00000008a8a83812 */ /* 0x000fe200078efcff */
[----:B------:R-:W2:Y:S01]  /*5f5a0*/  LDL.LU R38, [R1+0x2e64] ;  /* 0x002e640001267983 */ /* 0x000ea20000300800 */
[----:B------:R-:W-:-:S02]  /*5f5b0*/  ULDC UR11, c[0x0][0x248] ;  /* 0x00009200000b7ab9 */ /* 0x000fc40000000800 */
        /* <DEDUP_REMOVED lines=17> */
[----:B------:R-:W-:Y:S01]  /*5f6d0*/  ISETP.LT.AND P1, PT, R12, UR10, !P0 ;  /* 0x0000000a0c007c0c */ /* 0x000fe2000c721270 */
[----:B------:R-:W-:-:S08]  /*5f6e0*/  ULDC UR9, c[0x0][0x248] ;  /* 0x0000920000097ab9 */ /* 0x000fd00000000800 */
[----:B------:R-:W-:Y:S01]  /*5f6f0*/  @P3 LOP3.LUT R167, R167, 0x80000000, RZ, 0xfc, !PT ;  /* 0x80000000a7a73812 */ /* 0x000fe200078efcff */
[----:B-1----:R-:W-:Y:S01]  /*5f700*/  VIADD R24, R24, UR11 ;  /* 0x0000000b18187c36 */ /* 0x002fe20008000000 */
[----:B------:R-:W-:Y:S01]  /*5f710*/  ISETP.LT.AND P0, PT, R11, UR12, !P0 ;  /* 0x0000000c0b007c0c */ /* 0x000fe2000c701270 */
[----:B------:R-:W-:Y:S01]  /*5f720*/  ULDC.64 UR10, c[0x0][0x228] ;  /* 0x00008a00000a7ab9 */ /* 0x000fe20000000a00 */
[----:B------:R-:W-:Y:S01]  /*5f730*/  LOP3.LUT R167, R167, 0xbfffffff, RZ, 0xc0, !PT ;  /* 0xbfffffffa7a77812 */ /* 0x000fe200078ec0ff */
[----:B------:R-:W3:Y:S03]  /*5f740*/  LDL.LU R37, [R1+0x2e60] ;  /* 0x002e600001257983 */ /* 0x000ee60000300800 */
        /* <DEDUP_REMOVED lines=12> */
[----:B------:R-:W4:Y:S01]  /*5f810*/  LDL.LU R36, [R1+0x2e5c] ;  /* 0x002e5c0001247983 */ /* 0x000f220000300800 */
        /* <DEDUP_REMOVED lines=21> */
[----:B------:R-:W2:Y:S01]  /*5f970*/  LDL.LU R35, [R1+0x2e58] ;  /* 0x002e580001237983 */ /* 0x000ea20000300800 */
[----:B------:R-:W-:Y:S01]  /*5f980*/  ISETP.LT.AND P1, PT, R12, UR6, !P0 ;  /* 0x000000060c007c0c */ /* 0x000fe2000c721270 */
[----:B------:R-:W-:-:S08]  /*5f990*/  ULDC UR6, c[0x0][0x248] ;  /* 0x0000920000067ab9 */ /* 0x000fd00000000800 */
[----:B------:R-:W-:Y:S01]  /*5f9a0*/  @P3 LOP3.LUT R167, R167, 0x800000, RZ, 0xfc, !PT ;  /* 0x00800000a7a73812 */ /* 0x000fe200078efcff */
[----:B-1----:R-:W-:Y:S01]  /*5f9b0*/  VIADD R24, R24, UR7 ;  /* 0x0000000718187c36 */ /* 0x002fe20008000000 */
[----:B------:R-:W-:Y:S02]  /*5f9c0*/  ULDC UR46, c[0x0][0x228] ;  /* 0x00008a00002e7ab9 */ /* 0x000fe40000000800 */
[----:B------:R-:W-:-:S04]  /*5f9d0*/  LOP3.LUT R167, R167, 0xffbfffff, RZ, 0xc0, !PT ;  /* 0xffbfffffa7a77812 */ /* 0x000fc800078ec0ff */
[----:B------:R-:W-:Y:S02]  /*5f9e0*/  @P2 LOP3.LUT R167, R167, 0x400000, RZ, 0xfc, !PT ;  /* 0x00400000a7a72812 */ /* 0x000fe400078efcff */
[----:B------:R-:W-:Y:S01]  /*5f9f0*/  ISETP.LT.AND P0, PT, R11, UR10, !P0 ;  /* 0x0000000a0b007c0c */ /* 0x000fe2000c701270 */
[----:B------:R1:W-:Y:S01]  /*5fa00*/  STL [R1+0x2710], R24 ;  /* 0x0027101801007387 */ /* 0x0003e20000100800 */
[----:B------:R-:W-:Y:S01]  /*5fa10*/  LOP3.LUT R167, R167, 0xffdfffff, RZ, 0xc0, !PT ;  /* 0xffdfffffa7a77812 */ /* 0x000fe200078ec0ff */
[----:B------:R-:W-:Y:S01]  /*5fa20*/  VIADD R234, R10, 0x138 ;  /* 0x000001380aea7836 */ /* 0x000fe20000000000 */
[----:B------:R-:W-:Y:S01]  /*5fa30*/  ULDC UR10, c[0x0][0x228] ;  /* 0x00008a00000a7ab9 */ /* 0x000fe20000000800 */
[----:B------:R-:W3:Y:S01]  /*5fa40*/  LDL.LU R34, [R1+0x2e54] ;  /* 0x002e540001227983 */ /* 0x000ee20000300800 */
        /* <DEDUP_REMOVED lines=12> */
[----:B------:R-:W-:Y:S01]  /*5fb10*/  ULDC UR40, c[0x0][0x228] ;  /* 0x00008a0000287ab9 */ /* 0x000fe20000000800 */
[----:B------:R-:W-:-:S07]  /*5fb20*/  ULDC UR17, c[0x0][0x228] ;  /* 0x00008a0000117ab9 */ /* 0x000fce0000000800 */
        /* <DEDUP_REMOVED lines=21> */
[----:B------:R-:W-:Y:S01]  /*5fc80*/  ULDC UR40, c[0x0][0x228] ;  /* 0x00008a0000287ab9 */ /* 0x000fe20000000800 */
[----:B------:R-:W-:-:S07]  /*5fc90*/  ULDC.64 UR12, c[0x0][0x228] ;  /* 0x00008a00000c7ab9 */ /* 0x000fce0000000a00 */
        /* <DEDUP_REMOVED lines=19> */
[----:B------:R-:W2:Y:S07]  /*5fdd0*/  LDL.LU R32, [R1+0x2e4c] ;  /* 0x002e4c0001207983 */ /* 0x000eae0000300800 */
        /* <DEDUP_REMOVED lines=20> */
[----:B------:R-:W-:Y:S01]  /*5ff20*/  ULDC.64 UR40, c[0x0][0x228] ;  /* 0x00008a0000287ab9 */ /* 0x000fe20000000a00 */
[----:B------:R-:W3:Y:S07]  /*5ff30*/  LDL.LU R31, [R1+0x2e48] ;  /* 0x002e4800011f7983 */ /* 0x000eee0000300800 */
        /* <DEDUP_REMOVED lines=13> */
[----:B------:R-:W-:Y:S01]  /*60010*/  ULDC.64 UR32, c[0x0][0x228] ;  /* 0x00008a0000207ab9 */ /* 0x000fe20000000a00 */
[----:B------:R-:W-:Y:S01]  /*60020*/  ISETP.LT.AND P2, PT, R13, UR60, !P0 ;  /* 0x0000003c0d007c0c */ /* 0x000fe2000c741270 */
[----:B------:R-:W-:Y:S01]  /*60030*/  ULDC UR60, c[0x0][0x228] ;  /* 0x00008a00003c7ab9 */ /* 0x000fe20000000800 */
[----:B------:R-:W-:Y:S01]  /*60040*/  ISETP.LT.AND P1, PT, R12, UR59, !P0 ;  /* 0x0000003b0c007c0c */ /* 0x000fe2000c721270 */
[----:B------:R1:W-:Y:S01]  /*60050*/  STL [R1+0x2720], R24 ;  /* 0x0027201801007387 */ /* 0x0003e20000100800 */
[----:B------:R-:W-:Y:S01]  /*60060*/  VIADD R232, R10, 0x136 ;  /* 0x000001360ae87836 */ /* 0x000fe20000000000 */
[----:B------:R-:W-:-:S06]  /*60070*/  ULDC UR9, c[0x0][0x228] ;  /* 0x00008a0000097ab9 */ /* 0x000fcc0000000800 */
        /* <DEDUP_REMOVED lines=14> */
[----:B------:R-:W-:Y:S01]  /*60160*/  ISETP.LT.AND P3, PT, R14, UR30, !P0 ;  /* 0x0000001e0e007c0c */ /* 0x000fe2000c761270 */
[----:B------:R-:W-:Y:S01]  /*60170*/  ULDC.64 UR30, c[0x0][0x228] ;  /* 0x00008a00001e7ab9 */ /* 0x000fe20000000a00 */
[----:B------:R-:W-:Y:S02]  /*60180*/  ISETP.LT.AND P2, PT, R13, UR58, !P0 ;  /* 0x0000003a0d007c0c */ /* 0x000fe4000c741270 */
[----:B------:R-:W-:Y:S01]  /*60190*/  ISETP.LT.AND P1, PT, R12, UR57, !P0 ;  /* 0x000000390c007c0c */ /* 0x000fe2000c721270 */
[----:B------:R1:W-:Y:S08]  /*601a0*/  STL [R1+0x2724], R24 ;  /* 0x0027241801007387 */ /* 0x0003f00000100800 */
[----:B------:R-:W-:Y:S01]  /*601b0*/  @P3 LOP3.LUT R166, R166, 0x80000000, RZ, 0xfc, !PT ;  /* 0x80000000a6a63812 */ /* 0x000fe200078efcff */
[----:B------:R-:W2:Y:S01]  /*601c0*/  LDL.LU R29, [R1+0x2e40] ;  /* 0x002e4000011d7983 */ /* 0x000ea20000300800 */
        /* <DEDUP_REMOVED lines=24> */
[----:B------:R1:W-:Y:S08]  /*60350*/  STL [R1+0x2728], R24 ;  /* 0x0027281801007387 */ /* 0x0003f00000100800 */
[----:B------:R-:W-:Y:S01]  /*60360*/  @P3 LOP3.LUT R166, R166, 0x8000000, RZ, 0xfc, !PT ;  /* 0x08000000a6a63812 */ /* 0x000fe200078efcff */
[----:B------:R-:W3:Y:S01]  /*60370*/  LDL.LU R28, [R1+0x2e3c] ;  /* 0x002e3c00011c7983 */ /* 0x000ee20000300800 */
        /* <DEDUP_REMOVED lines=20> */
[----:B------:R-:W-:-:S05]  /*604c0*/  ULDC UR54, c[0x0][0x228] ;  /* 0x00008a0000367ab9 */ /* 0x000fca0000000800 */
[----:B------:R-:W-:Y:S01]  /*604d0*/  @P3 LOP3.LUT R166, R166, 0x800000, RZ, 0xfc, !PT ;  /* 0x00800000a6a63812 */ /* 0x000fe200078efcff */
[----:B------:R-:W4:Y:S01]  /*604e0*/  LDL.LU R27, [R1+0x2e38] ;  /* 0x002e3800011b7983 */ /* 0x000f220000300800 */
[----:B------:R-:W-:Y:S02]  /*604f0*/  ULDC UR50, c[0x0][0x228] ;  /* 0x00008a0000327ab9 */ /* 0x000fe40000000800 */
        /* <DEDUP_REMOVED lines=25> */
[----:B------:R-:W-:-:S02]  /*60690*/  VIADD R225, R10, 0x12f ;  /* 0x0000012f0ae17836 */ /* 0x000fc40000000000 */
[----:B------:R-:W-:Y:S01]  /*606a0*/  VIADD R224, R10, 0x12e ;  /* 0x0000012e0ae07836 */ /* 0x000fe20000000000 */
[----:B------:R-:W-:Y:S01]  /*606b0*/  @P2 LOP3.LUT R166, R166, 0x40000, RZ, 0xfc, !PT ;  /* 0x00040000a6a62812 */ /* 0x000fe200078efcff */
[C---:B------:R-:W-:Y:S01]  /*606c0*/  VIADD R223, R10.reuse, 0x12d ;  /* 0x0000012d0adf7836 */ /* 0x040fe20000000000 */
[----:B------:R-:W-:Y:S01]  /*606d0*/  LOP3.LUT R163, R163, 0x7fffffff, RZ, 0xc0, !PT ;  /* 0x7fffffffa3a37812 */ /* 0x000fe200078ec0ff */
[----:B------:R-:W-:Y:S01]  /*606e0*/  VIADD R222, R10, 0x12c ;  /* 0x0000012c0ade7836 */ /* 0x000fe20000000000 */
[----:B------:R-:W-:Y:S01]  /*606f0*/  LOP3.LUT R166, R166, 0xfffdffff, RZ, 0xc0, !PT ;  /* 0xfffdffffa6a67812 */ /* 0x000fe200078ec0ff */
[----:B------:R-:W-:Y:S01]  /*60700*/  VIADD R221, R10, 0x12b ;  /* 0x0000012b0add7836 */ /* 0x000fe20000000000 */
        /* <DEDUP_REMOVED lines=29> */
[----:B------:R-:W-:Y:S01]  /*608e0*/  VIADD R243, R24, UR24 ;  /* 0x0000001818f37c36 */ /* 0x000fe20008000000 */
[----:B------:R-:W-:Y:S01]  /*608f0*/  ISETP.LT.AND P2, PT, R13, UR44, !P0 ;  /* 0x0000002c0d007c0c */ /* 0x000fe2000c741270 */
[----:B------:R1:W-:Y:S01]  /*60900*/  STL [R1+0x2738], R24 ;  /* 0x0027381801007387 */ /* 0x0003e20000100800 */
[----:B------:R-:W-:Y:S01]  /*60910*/  LOP3.LUT R166, R166, 0xfffff7ff, RZ, 0xc0, !PT ;  /* 0xfffff7ffa6a67812 */ /* 0x000fe200078ec0ff */
[----:B------:R-:W-:Y:S01]  /*60920*/  ULDC UR24, c[0x0][0x248] ;  /* 0x0000920000187ab9 */ /* 0x000fe20000000800 */
[----:B------:R-:W-:Y:S01]  /*60930*/  ISETP.LT.AND P1, PT, R12, UR45, !P0 ;  /* 0x0000002d0c007c0c */ /* 0x000fe2000c721270 */
[----:B------:R-:W-:Y:S01]  /*60940*/  ULDC UR44, c[0x0][0x228] ;  /* 0x00008a00002c7ab9 */ /* 0x000fe20000000800 */
[----:B------:R-:W-:-:S05]  /*60950*/  ULDC UR51, c[0x0][0x228] ;  /* 0x00008a0000337ab9 */ /* 0x000fca0000000800 */
[----:B------:R-:W-:Y:S01]  /*60960*/  @P3 LOP3.LUT R166, R166, 0x800, RZ, 0xfc, !PT ;  /* 0x00000800a6a63812 */ /* 0x000fe200078efcff */
[----:B-1----:R-:W4:Y:S01]  /*60970*/  LDL.LU R24, [R1+0x2e2c] ;  /* 0x002e2c0001187983 */ /* 0x002f220000300800 */
        /* <DEDUP_REMOVED lines=14> */
[----:B------:R-:W-:Y:S01]  /*60a60*/  VIADD R220, R10, 0x12a ;  /* 0x0000012a0adc7836 */ /* 0x000fe20000000000 */
[----:B------:R-:W-:Y:S01]  /*60a70*/  ISETP.LT.AND P1, PT, R12, UR43, !P0 ;  /* 0x0000002b0c007c0c */ /* 0x000fe2000c721270 */
[----:B------:R-:W-:Y:S01]  /*60a80*/  ULDC UR43, c[0x0][0x228] ;  /* 0x00008a00002b7ab9 */ /* 0x000fe20000000800 */
[C---:B------:R-:W-:Y:S02]  /*60a90*/  VIADD R219, R10.reuse, 0x129 ;  /* 0x000001290adb7836 */ /* 0x040fe40000000000 */
[----:B------:R-:W-:-:S02]  /*60aa0*/  VIADD R218, R10, 0x128 ;  /* 0x000001280ada7836 */ /* 0x000fc40000000000 */
[----:B------:R-:W-:Y:S01]  /*60ab0*/  VIADD R217, R10, 0x127 ;  /* 0x000001270ad97836 */ /* 0x000fe20000000000 */
[----:B------:R-:W-:Y:S01]  /*60ac0*/  @P3 LOP3.LUT R166, R166, 0x80, RZ, 0xfc, !PT ;  /* 0x00000080a6a63812 */ /* 0x000fe200078efcff */
[C---:B------:R-:W-:Y:S02]  /*60ad0*/  VIADD R216, R10.reuse, 0x126 ;  /* 0x000001260ad87836 */ /* 0x040fe40000000000 */
[----:B------:R-:W-:Y:S01]  /*60ae0*/  VIADD R215, R10, 0x125 ;  /* 0x000001250ad77836 */ /* 0x000fe20000000000 */
[----:B------:R-:W-:Y:S01]  /*60af0*/  LOP3.LUT R166, R166, 0xffffffbf, RZ, 0xc0, !PT ;  /* 0xffffffbfa6a67812 */ /* 0x000fe200078ec0ff */
[----:B------:R-:W-:Y:S01]  /*60b00*/  VIADD R214, R10, 0x124 ;  /* 0x000001240ad67836 */ /* 0x000fe20000000000 */
[----:B------:R-:W-:Y:S01]  /*60b10*/  LOP3.LUT R162, R162, 0x7fffffff, RZ, 0xc0, !PT ;  /* 0x7fffffffa2a27812 */ /* 0x000fe200078ec0ff */
[----:B------:R-:W-:Y:S01]  /*60b20*/  ULDC UR47, c[0x0][0x228] ;  /* 0x00008a00002f7ab9 */ /* 0x000fe20000000800 */
        /* <DEDUP_REMOVED lines=12> */
[----:B------:R-:W-:Y:S02]  /*60bf0*/  ISETP.LT.AND P2, PT, R13, UR37, !P0 ;  /* 0x000000250d007c0c */ /* 0x000fe4000c741270 */
[----:B------:R-:W-:Y:S01]  /*60c00*/  ISETP.LT.AND P1, PT, R12, UR39, !P0 ;  /* 0x000000270c007c0c */ /* 0x000fe2000c721270 */
[----:B------:R-:W-:Y:S01]  /*60c10*/  VIADD R242, R243, UR24 ;  /* 0x00000018f3f27c36 */ /* 0x000fe20008000000 */
[----:B------:R-:W-:Y:S01]  /*60c20*/  ULDC.64 UR24, c[0x0][0x228] ;  /* 0x00008a0000187ab9 */ /* 0x000fe20000000a00 */
[----:B------:R-:W-:Y:S01]  /*60c30*/  VIADD R213, R10, 0x123 ;  /* 0x000001230ad57836 */ /* 0x000fe20000000000 */
[----:B------:R-:W-:-:S05]  /*60c40*/  ULDC UR35, c[0x0][0x228] ;  /* 0x00008a0000237ab9 */ /* 0x000fca0000000800 */
[----:B------:R-:W-:Y:S01]  /*60c50*/  @P3 LOP3.LUT R166, R166, 0x8, RZ, 0xfc, !PT ;  /* 0x00000008a6a63812 */ /* 0x000fe200078efcff */
[C---:B------:R-:W-:Y:S01]  /*60c60*/  VIADD R212, R10.reuse, 0x122 ;  /* 0x000001220ad47836 */ /* 0x040fe20000000000 */
[----:B------:R-:W-:Y:S01]  /*60c70*/  ULDC UR39, c[0x0][0x228] ;  /* 0x00008a0000277ab9 */ /* 0x000fe20000000800 */
[----:B------:R-:W-:Y:S01]  /*60c80*/  VIADD R211, R10, 0x121 ;  /* 0x000001210ad37836 */ /* 0x000fe20000000000 */
[----:B------:R-:W-:Y:S01]  /*60c90*/  LOP3.LUT R166, R166, 0xfffffffb, RZ, 0xc0, !PT ;  /* 0xfffffffba6a67812 */ /* 0x000fe200078ec0ff */
[----:B------:R-:W-:Y:S01]  /*60ca0*/  VIADD R210, R10, 0x120 ;  /* 0x000001200ad27836 */ /* 0x000fe20000000000 */
[----:B------:R-:W-:Y:S02]  /*60cb0*/  ULDC UR37, c[0x0][0x228] ;  /* 0x00008a0000257ab9 */ /* 0x000fe40000000800 */
        /* <DEDUP_REMOVED lines=8> */
[----:B------:R-:W-:Y:S01]  /*60d40*/  ISETP.LT.AND P3, PT, R14, UR59, !P0 ;  /* 0x0000003b0e007c0c */ /* 0x000fe2000c761270 */
[----:B------:R-:W-:Y:S01]  /*60d50*/  ULDC UR59, c[0x0][0x228] ;  /* 0x00008a00003b7ab9 */ /* 0x000fe20000000800 */
[----:B------:R-:W-:Y:S02]  /*60d60*/  ISETP.LT.AND P2, PT, R13, UR27, !P0 ;  /* 0x0000001b0d007c0c */ /* 0x000fe4000c741270 */
        /* <DEDUP_REMOVED lines=11> */
[----:B------:R-:W-:Y:S01]  /*60e20*/  VIADD R241, R242, UR24 ;  /* 0x00000018f2f17c36 */ /* 0x000fe20008000000 */
[----:B------:R-:W-:Y:S01]  /*60e30*/  LOP3.LUT R165, R165, 0xf7ffffff, RZ, 0xc0, !PT ;  /* 0xf7ffffffa5a57812 */ /* 0x000fe200078ec0ff */
[----:B------:R-:W-:Y:S01]  /*60e40*/  ULDC UR24, c[0x0][0x248] ;  /* 0x0000920000187ab9 */ /* 0x000fe20000000800 */
[----:B------:R-:W-:Y:S01]  /*60e50*/  ISETP.LT.AND P3, PT, R14, UR59, !P0 ;  /* 0x0000003b0e007c0c */ /* 0x000fe2000c761270 */
[----:B------:R-:W-:Y:S01]  /*60e60*/  ULDC UR59, c[0x0][0x228] ;  /* 0x00008a00003b7ab9 */ /* 0x000fe20000000800 */
[----:B------:R-:W-:Y:S01]  /*60e70*/  ISETP.LT.AND P2, PT, R13, UR20, !P0 ;  /* 0x000000140d007c0c */ /* 0x000fe2000c741270 */
[----:B------:R-:W-:Y:S01]  /*60e80*/  ULDC.64 UR32, c[0x0][0x228] ;  /* 0x00008a0000207ab9 */ /* 0x000fe20000000a00 */
[----:B------:R-:W-:Y:S01]  /*60e90*/  ISETP.LT.AND P1, PT, R12, UR21, !P0 ;  /* 0x000000150c007c0c */ /* 0x000fe2000c721270 */
[----:B------:R-:W-:-:S08]  /*60ea0*/  VIADD R240, R241, UR24 ;  /* 0x00000018f1f07c36 */ /* 0x000fd00008000000 */
[----:B------:R-:W-:Y:S01]  /*60eb0*/  @P3 LOP3.LUT R165, R165, 0x8000000, RZ, 0xfc, !PT ;  /* 0x08000000a5a53812 */ /* 0x000fe200078efcff */
[----:B------:R-:W-:-:S03]  /*60ec0*/  ULDC UR20, c[0x0][0x248] ;  /* 0x0000920000147ab9 */ /* 0x000fc60000000800 */
        /* <DEDUP_REMOVED lines=10> */
[----:B------:R-:W-:Y:S01]  /*60f70*/  ULDC.64 UR20, c[0x0][0x228] ;  /* 0x00008a0000147ab9 */ /* 0x000fe20000000a00 */
[----:B------:R-:W-:Y:S01]  /*60f80*/  ISETP.LT.AND P3, PT, R14, UR59, !P0 ;  /* 0x0000003b0e007c0c */ /* 0x000fe2000c761270 */
[----:B------:R-:W-:Y:S01]  /*60f90*/  ULDC UR59, c[0x0][0x228] ;  /* 0x00008a00003b7ab9 */ /* 0x000fe20000000800 */
[----:B------:R-:W-:Y:S01]  /*60fa0*/  ISETP.LT.AND P2, PT, R13, UR22, !P0 ;  /* 0x000000160d007c0c */ /* 0x000fe2000c741270 */
[----:B------:R-:W-:Y:S01]  /*60fb0*/  ULDC.64 UR30, c[0x0][0x228] ;  /* 0x00008a00001e7ab9 */ /* 0x000fe20000000a00 */
[----:B------:R-:W-:Y:S01]  /*60fc0*/  ISETP.LT.AND P1, PT, R12, UR23, !P0 ;  /* 0x000000170c007c0c */ /* 0x000fe2000c721270 */
[----:B------:R-:W-:-:S08]  /*60fd0*/  ULDC.64 UR22, c[0x0][0x228] ;  /* 0x00008a0000167ab9 */ /* 0x000fd00000000a00 */
        /* <DEDUP_REMOVED lines=14> */
[----:B------:R-:W-:Y:S01]  /*610c0*/  ULDC UR18, c[0x0][0x248] ;  /* 0x0000920000127ab9 */ /* 0x000fe20000000800 */
[----:B------:R-:W-:Y:S01]  /*610d0*/  LOP3.LUT R165, R165, 0xfff7ffff, RZ, 0xc0, !PT ;  /* 0xfff7ffffa5a57812 */ /* 0x000fe200078ec0ff */
[----:B------:R-:W-:Y:S01]  /*610e0*/  ULDC UR59, c[0x0][0x228] ;  /* 0x00008a00003b7ab9 */ /* 0x000fe20000000800 */
[----:B------:R-:W-:-:S07]  /*610f0*/  ISETP.LT.AND P1, PT, R12, UR19, !P0 ;  /* 0x000000130c007c0c */ /* 0x000fce000c721270 */
        /* <DEDUP_REMOVED lines=13> */
[----:B------:R-:W-:Y:S01]  /*611d0*/  ULDC.64 UR28, c[0x0][0x228] ;  /* 0x00008a00001c7ab9 */ /* 0x000fe20000000a00 */
        /* <DEDUP_REMOVED lines=8> */
[----:B------:R-:W-:Y:S01]  /*61260*/  VIADD R236, R237, UR16 ;  /* 0x00000010edec7c36 */ /* 0x000fe20008000000 */
[----:B------:R-:W-:Y:S01]  /*61270*/  LOP3.LUT R165, R165, 0xffffdfff, RZ, 0xc0, !PT ;  /* 0xffffdfffa5a57812 */ /* 0x000fe200078ec0ff */
[----:B------:R-:W-:Y:S01]  /*61280*/  ULDC.64 UR16, c[0x0][0x228] ;  /* 0x00008a0000107ab9 */ /* 0x000fe20000000a00 */
        /* <DEDUP_REMOVED lines=12> */
[----:B------:R-:W-:-:S06]  /*61350*/  VIADD R235, R236, UR14 ;  /* 0x0000000eeceb7c36 */ /* 0x000fcc0008000000 */
[----:B------:R-:W-:Y:S01]  /*61360*/  @P3 LOP3.LUT R165, R165, 0x800, RZ, 0xfc, !PT ;  /* 0x00000800a5a53812 */ /* 0x000fe200078efcff */
[----:B------:R-:W-:Y:S01]  /*61370*/  ULDC UR15, c[0x0][0x228] ;  /* 0x00008a00000f7ab9 */ /* 0x000fe20000000800 */
        /* <DEDUP_REMOVED lines=41> */
[----:B------:R-:W-:Y:S01]  /*61610*/  ISETP.LT.AND P0, PT, R11, UR20, !P0 ;  /* 0x000000140b007c0c */ /* 0x000fe2000c701270 */
[----:B------:R-:W-:Y:S01]  /*61620*/  VIADD R233, R234, UR8 ;  /* 0x00000008eae97c36 */ /* 0x000fe20008000000 */
[----:B------:R-:W-:Y:S01]  /*61630*/  LOP3.LUT R165, R165, 0xfffffffd, RZ, 0xc0, !PT ;  /* 0xfffffffda5a57812 */ /* 0x000fe200078ec0ff */
[----:B------:R-:W-:Y:S01]  /*61640*/  ULDC UR20, c[0x0][0x248] ;  /* 0x0000920000147ab9 */ /* 0x000fe20000000800 */
[----:B------:R-:W-:Y:S02]  /*61650*/  ULDC UR8, c[0x0][0x228] ;  /* 0x00008a0000087ab9 */ /* 0x000fe40000000800 */
[----:B------:R-:W-:-:S04]  /*61660*/  @P1 LOP3.LUT R165, R165, 0x2, RZ, 0xfc, !PT ;  /* 0x00000002a5a51812 */ /* 0x000fc800078efcff */
[----:B------:R-:W-:-:S04]  /*61670*/  LOP3.LUT R165, R165, 0xfffffffe, RZ, 0xc0, !PT ;  /* 0xfffffffea5a57812 */ /* 0x000fc800078ec0ff */
[----:B------:R-:W-:Y:S02]  /*61680*/  @P0 LOP3.LUT R165, R165, 0x1, RZ, 0xfc, !PT ;  /* 0x00000001a5a50812 */ /* 0x000fe400078efcff */
[----:B------:R-:W-:Y:S01]  /*61690*/  ISETP.GE.AND P0, PT, R231, UR25, PT ;  /* 0x00000019e7007c0c */ /* 0x000fe2000bf06270 */
[----:B------:R-:W-:-:S03]  /*616a0*/  ULDC UR25, c[0x0][0x228] ;  /* 0x00008a0000197ab9 */ /* 0x000fc60000000800 */
[----:B------:R-:W-:Y:S01]  /*616b0*/  ISETP.LT.AND P3, PT, R14, UR40, !P0 ;  /* 0x000000280e007c0c */ /* 0x000fe2000c761270 */
[----:B------:R-:W-:Y:S01]  /*616c0*/  ULDC UR40, c[0x0][0x228] ;  /* 0x00008a0000287ab9 */ /* 0x000fe20000000800 */
[----:B------:R-:W-:Y:S01]  /*616d0*/  ISETP.LT.AND P2, PT, R13, UR6, !P0 ;  /* 0x000000060d007c0c */ /* 0x000fe2000c741270 */
[----:B------:R-:W-:Y:S01]  /*616e0*/  ULDC UR6, c[0x0][0x248] ;  /* 0x0000920000067ab9 */ /* 0x000fe20000000800 */
[----:B------:R-:W-:-:S09]  /*616f0*/  ISETP.LT.AND P1, PT, R12, UR7, !P0 ;  /* 0x000000070c007c0c */ /* 0x000fd2000c721270 */
[----:B------:R-:W-:Y:S01]  /*61700*/  @P3 LOP3.LUT R164, R164, 0x80000000, RZ, 0xfc, !PT ;  /* 0x80000000a4a43812 */ /* 0x000fe200078efcff */
[----:B------:R-:W-:Y:S01]  /*61710*/  VIADD R232, R233, UR6 ;  /* 0x00000006e9e87c36 */ /* 0x000fe20008000000 */
        /* <DEDUP_REMOVED lines=34> */
[----:B------:R-:W-:Y:S01]  /*61940*/  ULDC UR50, c[0x0][0x228] ;  /* 0x00008a0000327ab9 */ /* 0x000fe20000000800 */
[----:B------:R-:W-:Y:S01]  /*61950*/  ISETP.LT.AND P1, PT, R12, UR46, !P0 ;  /* 0x0000002e0c007c0c */ /* 0x000fe2000c721270 */
[----:B------:R-:W-:Y:S01]  /*61960*/  VIADD R230, R231, UR16 ;  /* 0x00000010e7e67c36 */ /* 0x000fe20008000000 */
[----:B------:R-:W-:-:S07]  /*61970*/  ULDC UR17, c[0x0][0x228] ;  /* 0x00008a0000117ab9 */ /* 0x000fce0000000800 */
[----:B------:R-:W-:Y:S01]  /*61980*/  @P3 LOP3.LUT R164, R164, 0x800000, RZ, 0xfc, !PT ;  /* 0x00800000a4a43812 */ /* 0x000fe200078efcff */
[----:B------:R-:W-:Y:S01]  /*61990*/  ULDC UR16, c[0x0][0x228] ;  /* 0x00008a0000107ab9 */ /* 0x000fe20000000800 */
[----:B------:R-:W-:Y:S01]  /*619a0*/  VIADD R209, R10, 0x11f ;  /* 0x0000011f0ad17836 */ /* 0x000fe20000000000 */
[----:B------:R-:W-:Y:S01]  /*619b0*/  ULDC UR46, c[0x0][0x228] ;  /* 0x00008a00002e7ab9 */ /* 0x000fe20000000800 */
        /* <DEDUP_REMOVED lines=12> */
[----:B------:R-:W-:Y:S01]  /*61a80*/  ULDC.64 UR40, c[0x0][0x228] ;  /* 0x00008a0000287ab9 */ /* 0x000fe20000000a00 */
        /* <DEDUP_REMOVED lines=24> */
[C---:B------:R-:W-:Y:S02]  /*61c10*/  VIADD R208, R10.reuse, 0x11e ;  /* 0x0000011e0ad07836 */ /* 0x040fe40000000000 */
[----:B------:R-:W-:Y:S01]  /*61c20*/  VIADD R207, R10, 0x11d ;  /* 0x0000011d0acf7836 */ /* 0x000fe20000000000 */
[----:B------:R-:W-:Y:S01]  /*61c30*/  LOP3.LUT R164, R164, 0xffffbfff, RZ, 0xc0, !PT ;  /* 0xffffbfffa4a47812 */ /* 0x000fe200078ec0ff */
[C---:B------:R-:W-:Y:S01]  /*61c40*/  VIADD R206, R10.reuse, 0x11c ;  /* 0x0000011c0ace7836 */ /* 0x040fe20000000000 */
[----:B------:R-:W-:Y:S01]  /*61c50*/  LOP3.LUT R161, R161, 0x7fffffff, RZ, 0xc0, !PT ;  /* 0x7fffffffa1a17812 */ /* 0x000fe200078ec0ff */
[----:B------:R-:W-:Y:S01]  /*61c60*/  VIADD R205, R10, 0x11b ;  /* 0x0000011b0acd7836 */ /* 0x000fe20000000000 */
[----:B------:R-:W-:Y:S01]  /*61c70*/  @P2 LOP3.LUT R164, R164, 0x4000, RZ, 0xfc, !PT ;  /* 0x00004000a4a42812 */ /* 0x000fe200078efcff */
[C---:B------:R-:W-:Y:S01]  /*61c80*/  VIADD R204, R10.reuse, 0x11a ;  /* 0x0000011a0acc7836 */ /* 0x040fe20000000000 */
[----:B------:R-:W-:Y:S01]  /*61c90*/  ISETP.LT.AND P0, PT, R11, UR40, !P0 ;  /* 0x000000280b007c0c */ /* 0x000fe2000c701270 */
[----:B------:R-:W-:Y:S01]  /*61ca0*/  VIADD R203, R10, 0x119 ;  /* 0x000001190acb7836 */ /* 0x000fe20000000000 */
[----:B------:R-:W-:Y:S01]  /*61cb0*/  LOP3.LUT R164, R164, 0xffffdfff, RZ, 0xc0, !PT ;  /* 0xffffdfffa4a47812 */ /* 0x000fe200078ec0ff */
        /* <DEDUP_REMOVED lines=8> */
[----:B------:R-:W-:Y:S01]  /*61d40*/  VIADD R197, R10, 0x113 ;  /* 0x000001130ac57836 */ /* 0x000fe20000000000 */
[----:B------:R-:W-:Y:S01]  /*61d50*/  @P0 LOP3.LUT R164, R164, 0x1000, RZ, 0xfc, !PT ;  /* 0x00001000a4a40812 */ /* 0x000fe200078efcff */
[----:B------:R-:W-:Y:S01]  /*61d60*/  VIADD R196, R10, 0x112 ;  /* 0x000001120ac47836 */ /* 0x000fe20000000000 */
[----:B------:R-:W-:Y:S01]  /*61d70*/  ISETP.GE.AND P0, PT, R226, UR29, PT ;  /* 0x0000001de2007c0c */ /* 0x000fe2000bf06270 */
[----:B------:R-:W-:Y:S01]  /*61d80*/  ULDC.64 UR28, c[0x0][0x228] ;  /* 0x00008a00001c7ab9 */ /* 0x000fe20000000a00 */
[----:B------:R-:W-:-:S02]  /*61d90*/  ULDC UR57, c[0x0][0x228] ;  /* 0x00008a0000397ab9 */ /* 0x000fc40000000800 */
[----:B------:R-:W-:Y:S01]  /*61da0*/  ISETP.LT.AND P3, PT, R14, UR42, !P0 ;  /* 0x0000002a0e007c0c */ /* 0x000fe2000c761270 */
[----:B------:R-:W-:Y:S01]  /*61db0*/  ULDC UR42, c[0x0][0x228] ;  /* 0x00008a00002a7ab9 */ /* 0x000fe20000000800 */
[----:B------:R-:W-:Y:S01]  /*61dc0*/  ISETP.LT.AND P2, PT, R13, UR56, !P0 ;  /* 0x000000380d007c0c */ /* 0x000fe2000c741270 */
[----:B------:R-:W-:Y:S01]  /*61dd0*/  VIADD R195, R10, 0x111 ;  /* 0x000001110ac37836 */ /* 0x000fe20000000000 */
        /* <DEDUP_REMOVED lines=18> */
[----:B------:R-:W-:Y:S01]  /*61f00*/  VIADD R227, R228, UR26 ;  /* 0x0000001ae4e37c36 */ /* 0x000fe20008000000 */
[----:B------:R-:W-:Y:S01]  /*61f10*/  LOP3.LUT R164, R164, 0xffffff7f, RZ, 0xc0, !PT ;  /* 0xffffff7fa4a47812 */ /* 0x000fe200078ec0ff */
[----:B------:R-:W-:Y:S01]  /*61f20*/  ULDC UR26, c[0x0][0x248] ;  /* 0x00009200001a7ab9 */ /* 0x000fe20000000800 */
[----:B------:R-:W-:Y:S01]  /*61f30*/  ISETP.LT.AND P1, PT, R12, UR43, !P0 ;  /* 0x0000002b0c007c0c */ /* 0x000fe2000c721270 */
[----:B------:R-:W-:-:S06]  /*61f40*/  ULDC UR44, c[0x0][0x228] ;  /* 0x00008a00002c7ab9 */ /* 0x000fcc0000000800 */
[----:B------:R-:W-:Y:S01]  /*61f50*/  @P3 LOP3.LUT R164, R164, 0x80, RZ, 0xfc, !PT ;  /* 0x00000080a4a43812 */ /* 0x000fe200078efcff */
[----:B------:R-:W-:Y:S01]  /*61f60*/  VIADD R226, R227, UR26 ;  /* 0x0000001ae3e27c36 */ /* 0x000fe20008000000 */
        /* <DEDUP_REMOVED lines=17> */
[----:B------:R-:W-:Y:S01]  /*62080*/  ISETP.LT.AND P1, PT, R12, UR45, !P0 ;  /* 0x0000002d0c007c0c */ /* 0x000fe2000c721270 */
[----:B------:R-:W-:Y:S01]  /*62090*/  VIADD R224, R225, UR26 ;  /* 0x0000001ae1e07c36 */ /* 0x000fe20008000000 */
[----:B------:R-:W-:-:S05]  /*620a0*/  ULDC UR51, c[0x0][0x228] ;  /* 0x00008a0000337ab9 */ /* 0x000fca0000000800 */
[----:B------:R-:W-:Y:S01]  /*620b0*/  @P3 LOP3.LUT R164, R164, 0x8, RZ, 0xfc, !PT ;  /* 0x00000008a4a43812 */ /* 0x000fe200078efcff */
[----:B------:R-:W-:Y:S01]  /*620c0*/  ULDC UR26, c[0x0][0x248] ;  /* 0x00009200001a7ab9 */ /* 0x000fe20000000800 */
        /* <DEDUP_REMOVED lines=128> */
[----:B------:R-:W-:-:S07]  /*628d0*/  ISETP.LT.AND P1, PT, R12, UR18, !P0 ;  /* 0x000000120c007c0c */ /* 0x000fce000c721270 */
[----:B------:R-:W-:-:S04]  /*628e0*/  @P3 LOP3.LUT R163, R163, 0x80, RZ, 0xfc, !PT ;  /* 0x00000080a3a33812 */ /* 0x000fc800078efcff */
[----:B------:R-:W-:-:S04]  /*628f0*/  LOP3.LUT R163, R163, 0xffffffbf, RZ, 0xc0, !PT ;  /* 0xffffffbfa3a37812 */ /* 0x000fc800078ec0ff */
[----:B------:R-:W-:Y:S02]  /*62900*/  @P2 LOP3.LUT R163, R163, 0x40, RZ, 0xfc, !PT ;  /* 0x00000040a3a32812 */ /* 0x000fe400078efcff */
[----:B------:R-:W-:Y:S01]  /*62910*/  ISETP.LT.AND P0, PT, R11, UR40, !P0 ;  /* 0x000000280b007c0c */ /* 0x000fe2000c701270 */
[----:B------:R-:W-:Y:S01]  /*62920*/  VIADD R218, R219, UR15 ;  /* 0x0000000fdbda7c36 */ /* 0x000fe20008000000 */
[----:B------:R-:W-:Y:S01]  /*62930*/  LOP3.LUT R163, R163, 0xffffffdf, RZ, 0xc0, !PT ;  /* 0xffffffdfa3a37812 */ /* 0x000fe200078ec0ff */
[----:B------:R-:W-:-:S03]  /*62940*/  ULDC UR40, c[0x0][0x228] ;  /* 0x00008a0000287ab9 */ /* 0x000fc60000000800 */
[----:B------:R-:W-:-:S04]  /*62950*/  @P1 LOP3.LUT R163, R163, 0x20, RZ, 0xfc, !PT ;  /* 0x00000020a3a31812 */ /* 0x000fc800078efcff */
[----:B------:R-:W-:-:S04]  /*62960*/  LOP3.LUT R163, R163, 0xffffffef, RZ, 0xc0, !PT ;  /* 0xffffffefa3a37812 */ /* 0x000fc800078ec0ff */
[----:B------:R-:W-:Y:S02]  /*62970*/  @P0 LOP3.LUT R163, R163, 0x10, RZ, 0xfc, !PT ;  /* 0x00000010a3a30812 */ /* 0x000fe400078efcff */
[----:B------:R-:W-:Y:S01]  /*62980*/  ISETP.GE.AND P0, PT, R216, UR29, PT ;  /* 0x0000001dd8007c0c */ /* 0x000fe2000bf06270 */
[----:B------:R-:W-:-:S03]  /*62990*/  ULDC UR29, c[0x0][0x228] ;  /* 0x00008a00001d7ab9 */ /* 0x000fc60000000800 */
[----:B------:R-:W-:Y:S02]  /*629a0*/  ISETP.LT.AND P3, PT, R14, UR11, !P0 ;  /* 0x0000000b0e007c0c */ /* 0x000fe4000c761270 */
[----:B------:R-:W-:Y:S01]  /*629b0*/  ISETP.LT.AND P2, PT, R13, UR10, !P0 ;  /* 0x0000000a0d007c0c */ /* 0x000fe2000c741270 */
[----:B------:R-:W-:Y:S01]  /*629c0*/  ULDC.64 UR10, c[0x0][0x228] ;  /* 0x00008a00000a7ab9 */ /* 0x000fe20000000a00 */
        /* <DEDUP_REMOVED lines=13> */
[----:B------:R-:W-:Y:S02]  /*62aa0*/  ULDC UR31, c[0x0][0x228] ;  /* 0x00008a00001f7ab9 */ /* 0x000fe40000000800 */
[----:B------:R-:W-:Y:S01]  /*62ab0*/  ISETP.LT.AND P3, PT, R14, UR8, !P0 ;  /* 0x000000080e007c0c */ /* 0x000fe2000c761270 */
[----:B------:R-:W-:Y:S01]  /*62ac0*/  ULDC.64 UR8, c[0x0][0x228] ;  /* 0x00008a0000087ab9 */ /* 0x000fe20000000a00 */
[----:B------:R-:W-:Y:S02]  /*62ad0*/  ISETP.LT.AND P2, PT, R13, UR7, !P0 ;  /* 0x000000070d007c0c */ /* 0x000fe4000c741270 */
        /* <DEDUP_REMOVED lines=38> */
[----:B------:R-:W-:-:S08]  /*62d40*/  VIADD R214, R215, UR6 ;  /* 0x00000006d7d67c36 */ /* 0x000fd00008000000 */
[----:B------:R-:W-:Y:S01]  /*62d50*/  @P3 LOP3.LUT R162, R162, 0x800000, RZ, 0xfc, !PT ;  /* 0x00800000a2a23812 */ /* 0x000fe200078efcff */
[----:B------:R-:W-:Y:S01]  /*62d60*/  ULDC UR6, c[0x0][0x248] ;  /* 0x0000920000067ab9 */ /* 0x000fe20000000800 */
[----:B------:R-:W-:Y:S02]  /*62d70*/  ULDC.64 UR18, c[0x0][0x228] ;  /* 0x00008a0000127ab9 */ /* 0x000fe40000000a00 */
        /* <DEDUP_REMOVED lines=10> */
[----:B------:R-:W-:Y:S02]  /*62e20*/  ISETP.GE.AND P0, PT, R212, UR27, PT ;  /* 0x0000001bd4007c0c */ /* 0x000fe4000bf06270 */
[----:B------:R-:W-:Y:S01]  /*62e30*/  LOP3.LUT R162, R162, 0xfff7ffff, RZ, 0xc0, !PT ;  /* 0xfff7ffffa2a27812 */ /* 0x000fe200078ec0ff */
[----:B------:R-:W-:Y:S01]  /*62e40*/  VIADD R212, R213, UR6 ;  /* 0x00000006d5d47c36 */ /* 0x000fe20008000000 */
        /* <DEDUP_REMOVED lines=10> */
[----:B------:R-:W-:Y:S01]  /*62ef0*/  VIADD R194, R10, 0x110 ;  /* 0x000001100ac27836 */ /* 0x000fe20000000000 */
[----:B------:R-:W-:Y:S01]  /*62f00*/  LOP3.LUT R162, R162, 0xfffdffff, RZ, 0xc0, !PT ;  /* 0xfffdffffa2a27812 */ /* 0x000fe200078ec0ff */
[----:B------:R-:W-:-:S03]  /*62f10*/  ULDC UR12, c[0x0][0x228] ;  /* 0x00008a00000c7ab9 */ /* 0x000fc60000000800 */
[----:B------:R-:W-:-:S04]  /*62f20*/  @P1 LOP3.LUT R162, R162, 0x20000, RZ, 0xfc, !PT ;  /* 0x00020000a2a21812 */ /* 0x000fc800078efcff */
[----:B------:R-:W-:-:S04]  /*62f30*/  LOP3.LUT R162, R162, 0xfffeffff, RZ, 0xc0, !PT ;  /* 0xfffeffffa2a27812 */ /* 0x000fc800078ec0ff */
[----:B------:R-:W-:Y:S02]  /*62f40*/  @P0 LOP3.LUT R162, R162, 0x10000, RZ, 0xfc, !PT ;  /* 0x00010000a2a20812 */ /* 0x000fe400078efcff */
[----:B------:R-:W-:Y:S01]  /*62f50*/  ISETP.GE.AND P0, PT, R211, UR11, PT ;  /* 0x0000000bd3007c0c */ /* 0x000fe2000bf06270 */
[----:B------:R-:W-:-:S03]  /*62f60*/  ULDC.64 UR10, c[0x0][0x228] ;  /* 0x00008a00000a7ab9 */ /* 0x000fc60000000a00 */
[----:B------:R-:W-:Y:S02]  /*62f70*/  ISETP.LT.AND P3, PT, R14, UR20, !P0 ;  /* 0x000000140e007c0c */ /* 0x000fe4000c761270 */
[----:B------:R-:W-:Y:S01]  /*62f80*/  LOP3.LUT R162, R162, 0xffff7fff, RZ, 0xc0, !PT ;  /* 0xffff7fffa2a27812 */ /* 0x000fe200078ec0ff */
[----:B------:R-:W-:Y:S01]  /*62f90*/  VIADD R211, R212, UR6 ;  /* 0x00000006d4d37c36 */ /* 0x000fe20008000000 */
[----:B------:R-:W-:Y:S01]  /*62fa0*/  ISETP.LT.AND P2, PT, R13, UR35, !P0 ;  /* 0x000000230d007c0c */ /* 0x000fe2000c741270 */
[----:B------:R-:W-:Y:S01]  /*62fb0*/  ULDC.64 UR20, c[0x0][0x228] ;  /* 0x00008a0000147ab9 */ /* 0x000fe20000000a00 */
[----:B------:R-:W-:Y:S01]  /*62fc0*/  ISETP.LT.AND P1, PT, R12, UR25, !P0 ;  /* 0x000000190c007c0c */ /* 0x000fe2000c721270 */
[----:B------:R-:W-:-:S06]  /*62fd0*/  VIADD R193, R10, 0x10f ;  /* 0x0000010f0ac17836 */ /* 0x000fcc0000000000 */
[----:B------:R-:W-:Y:S01]  /*62fe0*/  @P3 LOP3.LUT R162, R162, 0x8000, RZ, 0xfc, !PT ;  /* 0x00008000a2a23812 */ /* 0x000fe200078efcff */
[C---:B------:R-:W-:Y:S02]  /*62ff0*/  VIADD R192, R10.reuse, 0x10e ;  /* 0x0000010e0ac07836 */ /* 0x040fe40000000000 */
[----:B------:R-:W-:Y:S01]  /*63000*/  VIADD R191, R10, 0x10d ;  /* 0x0000010d0abf7836 */ /* 0x000fe20000000000 */
[----:B------:R-:W-:Y:S01]  /*63010*/  LOP3.LUT R162, R162, 0xffffbfff, RZ, 0xc0, !PT ;  /* 0xffffbfffa2a27812 */ /* 0x000fe200078ec0ff */
[----:B------:R-:W-:Y:S01]  /*63020*/  VIADD R190, R10, 0x10c ;  /* 0x0000010c0abe7836 */ /* 0x000fe20000000000 */
[----:B------:R-:W-:Y:S01]  /*63030*/  LOP3.LUT R159, R159, 0x7fffffff, RZ, 0xc0, !PT ;  /* 0x7fffffff9f9f7812 */ /* 0x000fe200078ec0ff */
[----:B------:R-:W-:Y:S01]  /*63040*/  ULDC UR25, c[0x0][0x22c] ;  /* 0x00008b0000197ab9 */ /* 0x000fe20000000800 */
[----:B------:R-:W-:Y:S01]  /*63050*/  @P2 LOP3.LUT R162, R162, 0x4000, RZ, 0xfc, !PT ;  /* 0x00004000a2a22812 */ /* 0x000fe200078efcff */
[----:B------:R-:W-:Y:S01]  /*63060*/  ULDC UR35, c[0x0][0x228] ;  /* 0x00008a0000237ab9 */ /* 0x000fe20000000800 */
        /* <DEDUP_REMOVED lines=9> */
[----:B------:R-:W-:Y:S01]  /*63100*/  ULDC.64 UR22, c[0x0][0x228] ;  /* 0x00008a0000167ab9 */ /* 0x000fe20000000a00 */
        /* <DEDUP_REMOVED lines=42> */
[----:B------:R-:W-:-:S08]  /*633b0*/  VIADD R209, R210, UR10 ;  /* 0x0000000ad2d17c36 */ /* 0x000fd00008000000 */
[----:B------:R-:W-:Y:S01]  /*633c0*/  @P3 LOP3.LUT R162, R162, 0x8, RZ, 0xfc, !PT ;  /* 0x00000008a2a23812 */ /* 0x000fe200078efcff */
[----:B------:R-:W-:Y:S01]  /*633d0*/  ULDC UR10, c[0x0][0x228] ;  /* 0x00008a00000a7ab9 */ /* 0x000fe20000000800 */
[----:B------:R-:W-:Y:S01]  /*633e0*/  VIADD R188, R10, 0x10a ;  /* 0x0000010a0abc7836 */ /* 0x000fe20000000000 */
[----:B------:R-:W-:Y:S01]  /*633f0*/  ULDC UR45, c[0x0][0x228] ;  /* 0x00008a00002d7ab9 */ /* 0x000fe20000000800 */
[----:B------:R-:W-:Y:S01]  /*63400*/  LOP3.LUT R162, R162, 0xfffffffb, RZ, 0xc0, !PT ;  /* 0xfffffffba2a27812 */ /* 0x000fe200078ec0ff */
[----:B------:R-:W-:Y:S01]  /*63410*/  VIADD R187, R10, 0x109 ;  /* 0x000001090abb7836 */ /* 0x000fe20000000000 */
[----:B------:R-:W-:Y:S02]  /*63420*/  ULDC UR46, c[0x0][0x228] ;  /* 0x00008a00002e7ab9 */ /* 0x000fe40000000800 */
[----:B------:R-:W-:Y:S02]  /*63430*/  @P2 LOP3.LUT R162, R162, 0x4, RZ, 0xfc, !PT ;  /* 0x00000004a2a22812 */ /* 0x000fe400078efcff */
[----:B------:R-:W-:Y:S01]  /*63440*/  ISETP.LT.AND P0, PT, R11, UR16, !P0 ;  /* 0x000000100b007c0c */ /* 0x000fe2000c701270 */
[----:B------:R-:W-:Y:S01]  /*63450*/  VIADD R208, R209, UR14 ;  /* 0x0000000ed1d07c36 */ /* 0x000fe20008000000 */
[----:B------:R-:W-:Y:S01]  /*63460*/  LOP3.LUT R162, R162, 0xfffffffd, RZ, 0xc0, !PT ;  /* 0xfffffffda2a27812 */ /* 0x000fe200078ec0ff */
[----:B------:R-:W-:Y:S01]  /*63470*/  ULDC UR16, c[0x0][0x228] ;  /* 0x00008a0000107ab9 */ /* 0x000fe20000000800 */
[----:B------:R-:W-:-:S02]  /*63480*/  ULDC UR14, c[0x0][0x228] ;  /* 0x00008a00000e7ab9 */ /* 0x000fc40000000800 */
        /* <DEDUP_REMOVED lines=9> */
[----:B------:R-:W-:Y:S01]  /*63520*/  ISETP.LT.AND P1, PT, R12, UR50, !P0 ;  /* 0x000000320c007c0c */ /* 0x000fe2000c721270 */
[----:B------:R-:W-:-:S08]  /*63530*/  VIADD R186, R10, 0x108 ;  /* 0x000001080aba7836 */ /* 0x000fd00000000000 */
        /* <DEDUP_REMOVED lines=71> */
[----:B------:R-:W-:Y:S02]  /*639b0*/  ISETP.LT.AND P3, PT, R14, UR31, !P0 ;  /* 0x0000001f0e007c0c */ /* 0x000fe4000c761270 */
[----:B------:R-:W-:Y:S01]  /*639c0*/  ISETP.LT.AND P2, PT, R13, UR40, !P0 ;  /* 0x000000280d007c0c */ /* 0x000fe2000c741270 */
[----:B------:R-:W-:Y:S01]  /*639d0*/  ULDC UR40, c[0x0][0x228] ;  /* 0x00008a0000287ab9 */ /* 0x000fe20000000800 */
[----:B------:R-:W-:Y:S02]  /*639e0*/  LOP3.LUT R161, R161, 0xffff7fff, RZ, 0xc0, !PT ;  /* 0xffff7fffa1a17812 */ /* 0x000fe400078ec0ff */
[----:B------:R-:W-:Y:S01]  /*639f0*/  ISETP.LT.AND P1, PT, R12, UR30, !P0 ;  /* 0x0000001e0c007c0c */ /* 0x000fe2000c721270 */
[----:B------:R-:W-:-:S06]  /*63a00*/  ULDC.64 UR30, c[0x0][0x228] ;  /* 0x00008a00001e7ab9 */ /* 0x000fcc0000000a00 */
        /* <DEDUP_REMOVED lines=14> */
[----:B------:R-:W-:Y:S02]  /*63af0*/  ISETP.LT.AND P2, PT, R13, UR49, !P0 ;  /* 0x000000310d007c0c */ /* 0x000fe4000c741270 */
[----:B------:R-:W-:Y:S02]  /*63b00*/  LOP3.LUT R161, R161, 0xfffff7ff, RZ, 0xc0, !PT ;  /* 0xfffff7ffa1a17812 */ /* 0x000fe400078ec0ff */
[----:B------:R-:W-:Y:S01]  /*63b10*/  ISETP.LT.AND P1, PT, R12, UR32, !P0 ;  /* 0x000000200c007c0c */ /* 0x000fe2000c721270 */
[----:B------:R-:W-:Y:S01]  /*63b20*/  VIADD R203, R204, UR21 ;  /* 0x00000015cccb7c36 */ /* 0x000fe20008000000 */
[----:B------:R-:W-:Y:S01]  /*63b30*/  ULDC UR40, c[0x0][0x22c] ;  /* 0x00008b0000287ab9 */ /* 0x000fe20000000800 */
[----:B------:R-:W-:-:S04]  /*63b40*/  ULDC UR49, c[0x0][0x228] ;  /* 0x00008a0000317ab9 */ /* 0x000fc80000000800 */
        /* <DEDUP_REMOVED lines=14> */
[----:B------:R-:W-:Y:S02]  /*63c30*/  ISETP.LT.AND P2, PT, R13, UR42, !P0 ;  /* 0x0000002a0d007c0c */ /* 0x000fe4000c741270 */
[----:B------:R-:W-:Y:S02]  /*63c40*/  LOP3.LUT R161, R161, 0xffffff7f, RZ, 0xc0, !PT ;  /* 0xffffff7fa1a17812 */ /* 0x000fe400078ec0ff */
        /* <DEDUP_REMOVED lines=8> */
[----:B------:R-:W-:Y:S01]  /*63cd0*/  ISETP.LT.AND P0, PT, R11, UR33, !P0 ;  /* 0x000000210b007c0c */ /* 0x000fe2000c701270 */
[----:B------:R-:W-:Y:S01]  /*63ce0*/  ULDC.64 UR32, c[0x0][0x228] ;  /* 0x00008a0000207ab9 */ /* 0x000fe20000000a00 */
        /* <DEDUP_REMOVED lines=15> */
[----:B------:R-:W-:Y:S02]  /*63de0*/  ULDC UR44, c[0x0][0x228] ;  /* 0x00008a00002c7ab9 */ /* 0x000fe40000000800 */
        /* <DEDUP_REMOVED lines=18> */
[----:B------:R-:W-:Y:S01]  /*63f10*/  ISETP.LT.AND P0, PT, R11, UR47, !P0 ;  /* 0x0000002f0b007c0c */ /* 0x000fe2000c701270 */
[----:B------:R-:W-:Y:S01]  /*63f20*/  VIADD R199, R200, UR32 ;  /* 0x00000020c8c77c36 */ /* 0x000fe20008000000 */
[----:B------:R-:W-:Y:S01]  /*63f30*/  LOP3.LUT R160, R160, 0xbfffffff, RZ, 0xc0, !PT ;  /* 0xbfffffffa0a07812 */ /* 0x000fe200078ec0ff */
[----:B------:R-:W-:Y:S01]  /*63f40*/  ULDC UR32, c[0x0][0x228] ;  /* 0x00008a0000207ab9 */ /* 0x000fe20000000800 */
[----:B------:R-:W-:Y:S01]  /*63f50*/  VIADD R185, R10, 0x107 ;  /* 0x000001070ab97836 */ /* 0x000fe20000000000 */
[----:B------:R-:W-:Y:S01]  /*63f60*/  ULDC UR29, c[0x0][0x228] ;  /* 0x00008a00001d7ab9 */ /* 0x000fe20000000800 */
[----:B------:R-:W-:Y:S01]  /*63f70*/  @P2 LOP3.LUT R160, R160, 0x40000000, RZ, 0xfc, !PT ;  /* 0x40000000a0a02812 */ /* 0x000fe200078efcff */
[----:B------:R-:W-:-:S03]  /*63f80*/  ULDC UR47, c[0x0][0x228] ;  /* 0x00008a00002f7ab9 */ /* 0x000fc60000000800 */
[----:B------:R-:W-:-:S04]  /*63f90*/  LOP3.LUT R160, R160, 0xdfffffff, RZ, 0xc0, !PT ;  /* 0xdfffffffa0a07812 */ /* 0x000fc800078ec0ff */
[----:B------:R-:W-:-:S04]  /*63fa0*/  @P1 LOP3.LUT R160, R160, 0x20000000, RZ, 0xfc, !PT ;  /* 0x20000000a0a01812 */ /* 0x000fc800078efcff */
[----:B------:R-:W-:-:S04]  /*63fb0*/  LOP3.LUT R160, R160, 0xefffffff, RZ, 0xc0, !PT ;  /* 0xefffffffa0a07812 */ /* 0x000fc800078ec0ff */
[----:B------:R-:W-:Y:S02]  /*63fc0*/  @P0 LOP3.LUT R160, R160, 0x10000000, RZ, 0xfc, !PT ;  /* 0x10000000a0a00812 */ /* 0x000fe400078efcff */
[----:B------:R-:W-:Y:S01]  /*63fd0*/  ISETP.GE.AND P0, PT, R198, UR31, PT ;  /* 0x0000001fc6007c0c */ /* 0x000fe2000bf06270 */
[----:B------:R-:W-:-:S03]  /*63fe0*/  ULDC UR31, c[0x0][0x228] ;  /* 0x00008a00001f7ab9 */ /* 0x000fc60000000800 */
[----:B------:R-:W-:Y:S01]  /*63ff0*/  ISETP.LT.AND P3, PT, R14, UR51, !P0 ;  /* 0x000000330e007c0c */ /* 0x000fe2000c761270 */
[----:B------:R-:W-:Y:S01]  /*64000*/  VIADD R184, R10, 0x106 ;  /* 0x000001060ab87836 */ /* 0x000fe20000000000 */
        /* <DEDUP_REMOVED lines=20> */
[----:B------:R-:W-:-:S09]  /*64150*/  LOP3.LUT R160, R160, 0xff7fffff, RZ, 0xc0, !PT ;  /* 0xff7fffffa0a07812 */ /* 0x000fd200078ec0ff */
[----:B------:R-:W-:Y:S02]  /*64160*/  @P1 LOP3.LUT R160, R160, 0x800000, RZ, 0xfc, !PT ;  /* 0x00800000a0a01812 */ /* 0x000fe400078efcff */
[----:B------:R-:W-:Y:S01]  /*64170*/  ISETP.LT.AND P1, PT, R12, UR32, !P0 ;  /* 0x000000200c007c0c */ /* 0x000fe2000c721270 */
[----:B------:R-:W-:Y:S01]  /*64180*/  ULDC UR32, c[0x0][0x248] ;  /* 0x0000920000207ab9 */ /* 0x000fe20000000800 */
[----:B------:R-:W-:-:S04]  /*64190*/  LOP3.LUT R160, R160, 0xffbfffff, RZ, 0xc0, !PT ;  /* 0xffbfffffa0a07812 */ /* 0x000fc800078ec0ff */
[----:B------:R-:W-:Y:S02]  /*641a0*/  @P2 LOP3.LUT R160, R160, 0x400000, RZ, 0xfc, !PT ;  /* 0x00400000a0a02812 */ /* 0x000fe400078efcff */
[----:B------:R-:W-:Y:S01]  /*641b0*/  ISETP.LT.AND P0, PT, R11, UR60, !P0 ;  /* 0x0000003c0b007c0c */ /* 0x000fe2000c701270 */
[----:B------:R-:W-:Y:S01]  /*641c0*/  VIADD R198, R199, UR32 ;  /* 0x00000020c7c67c36 */ /* 0x000fe20008000000 */
[----:B------:R-:W-:Y:S01]  /*641d0*/  LOP3.LUT R160, R160, 0xffdfffff, RZ, 0xc0, !PT ;  /* 0xffdfffffa0a07812 */ /* 0x000fe200078ec0ff */
[----:B------:R-:W-:Y:S01]  /*641e0*/  ULDC UR32, c[0x0][0x248] ;  /* 0x0000920000207ab9 */ /* 0x000fe20000000800 */
[----:B------:R-:W-:Y:S01]  /*641f0*/  VIADD R183, R10, 0x105 ;  /* 0x000001050ab77836 */ /* 0x000fe20000000000 */
[----:B------:R-:W-:Y:S01]  /*64200*/  LOP3.LUT R158, R158, 0x7fffffff, RZ, 0xc0, !PT ;  /* 0x7fffffff9e9e7812 */ /* 0x000fe200078ec0ff */
[----:B------:R-:W-:Y:S01]  /*64210*/  VIADD R182, R10, 0x104 ;  /* 0x000001040ab67836 */ /* 0x000fe20000000000 */
[----:B------:R-:W-:Y:S01]  /*64220*/  @P1 LOP3.LUT R160, R160, 0x200000, RZ, 0xfc, !PT ;  /* 0x00200000a0a01812 */ /* 0x000fe200078efcff */
[----:B------:R-:W-:Y:S01]  /*64230*/  VIADD R181, R10, 0x103 ;  /* 0x000001030ab57836 */ /* 0x000fe20000000000 */
[----:B------:R-:W-:-:S02]  /*64240*/  ULDC UR60, c[0x0][0x228] ;  /* 0x00008a00003c7ab9 */ /* 0x000fc40000000800 */
        /* <DEDUP_REMOVED lines=9> */
[----:B------:R-:W-:Y:S01]  /*642e0*/  VIADD R180, R10, 0x102 ;  /* 0x000001020ab47836 */ /* 0x000fe20000000000 */
[----:B------:R-:W-:Y:S01]  /*642f0*/  ISETP.LT.AND P1, PT, R12, UR55, !P0 ;  /* 0x000000370c007c0c */ /* 0x000fe2000c721270 */
[----:B------:R-:W-:-:S08]  /*64300*/  ULDC UR58, c[0x0][0x228] ;  /* 0x00008a00003a7ab9 */ /* 0x000fd00000000800 */
[----:B------:R-:W-:Y:S01]  /*64310*/  @P3 LOP3.LUT R160, R160, 0x80000, RZ, 0xfc, !PT ;  /* 0x00080000a0a03812 */ /* 0x000fe200078efcff */
[----:B------:R-:W-:Y:S01]  /*64320*/  ULDC UR57, c[0x0][0x228] ;  /* 0x00008a0000397ab9 */ /* 0x000fe20000000800 */
[----:B------:R-:W-:Y:S01]  /*64330*/  VIADD R179, R10, 0x101 ;  /* 0x000001010ab37836 */ /* 0x000fe20000000000 */
[----:B------:R-:W-:Y:S01]  /*64340*/  ULDC UR55, c[0x0][0x228] ;  /* 0x00008a0000377ab9 */ /* 0x000fe20000000800 */
        /* <DEDUP_REMOVED lines=10> */
[----:B------:R-:W-:Y:S01]  /*643f0*/  VIADD R177, R10, 0xff ;  /* 0x000000ff0ab17836 */ /* 0x000fe20000000000 */
[----:B------:R-:W-:Y:S01]  /*64400*/  LOP3.LUT R160, R160, 0xffff7fff, RZ, 0xc0, !PT ;  /* 0xffff7fffa0a07812 */ /* 0x000fe200078ec0ff */
[----:B------:R-:W-:Y:S01]  /*64410*/  VIADD R176, R10, 0xfe ;  /* 0x000000fe0ab07836 */ /* 0x000fe20000000000 */
[----:B------:R-:W-:Y:S01]  /*64420*/  ISETP.LT.AND P3, PT, R14, UR32, !P0 ;  /* 0x000000200e007c0c */ /* 0x000fe2000c761270 */
[----:B------:R1:W-:Y:S01]  /*64430*/  STL [R1+0x2740], R243 ;  /* 0x002740f301007387 */ /* 0x0003e20000100800 */
[----:B------:R-:W-:Y:S01]  /*64440*/  ISETP.LT.AND P2, PT, R13, UR56, !P0 ;  /* 0x000000380d007c0c */ /* 0x000fe2000c741270 */
[----:B------:R-:W-:Y:S01]  /*64450*/  ULDC UR56, c[0x0][0x228] ;  /* 0x00008a0000387ab9 */ /* 0x000fe20000000800 */
[----:B------:R-:W-:Y:S01]  /*64460*/  ISETP.LT.AND P1, PT, R12, UR9, !P0 ;  /* 0x000000090c007c0c */ /* 0x000fe2000c721270 */
[C---:B------:R-:W-:Y:S01]  /*64470*/  VIADD R154, R10.reuse, 0xfd ;  /* 0x000000fd0a9a7836 */ /* 0x040fe20000000000 */
[----:B------:R-:W-:Y:S01]  /*64480*/  LOP3.LUT R157, R157, 0x7fffffff, RZ, 0xc0, !PT ;  /* 0x7fffffff9d9d7812 */ /* 0x000fe200078ec0ff */
[C---:B------:R-:W-:Y:S01]  /*64490*/  VIADD R152, R10.reuse, 0xfc ;  /* 0x000000fc0a987836 */ /* 0x040fe20000000000 */
[----:B------:R-:W-:Y:S01]  /*644a0*/  ULDC UR33, c[0x0][0x228] ;  /* 0x00008a0000217ab9 */ /* 0x000fe20000000800 */
[----:B------:R-:W-:Y:S01]  /*644b0*/  VIADD R23, R10, 0xfb ;  /* 0x000000fb0a177836 */ /* 0x000fe20000000000 */
[----:B------:R-:W-:-:S03]  /*644c0*/  ULDC UR32, c[0x0][0x228] ;  /* 0x00008a0000207ab9 */ /* 0x000fc60000000800 */
[----:B------:R-:W-:-:S04]  /*644d0*/  @P3 LOP3.LUT R160, R160, 0x8000, RZ, 0xfc, !PT ;  /* 0x00008000a0a03812 */ /* 0x000fc800078efcff */
[----:B------:R-:W-:-:S04]  /*644e0*/  LOP3.LUT R160, R160, 0xffffbfff, RZ, 0xc0, !PT ;  /* 0xffffbfffa0a07812 */ /* 0x000fc800078ec0ff */
[----:B------:R-:W-:Y:S02]  /*644f0*/  @P2 LOP3.LUT R160, R160, 0x4000, RZ, 0xfc, !PT ;  /* 0x00004000a0a02812 */ /* 0x000fe400078efcff */
[----:B------:R-:W-:Y:S01]  /*64500*/  ISETP.LT.AND P0, PT, R11, UR8, !P0 ;  /* 0x000000080b007c0c */ /* 0x000fe2000c701270 */
[----:B------:R-:W-:Y:S01]  /*64510*/  ULDC UR8, c[0x0][0x248] ;  /* 0x0000920000087ab9 */ /* 0x000fe20000000800 */
[----:B------:R-:W-:-:S04]  /*64520*/  LOP3.LUT R160, R160, 0xffffdfff, RZ, 0xc0, !PT ;  /* 0xffffdfffa0a07812 */ /* 0x000fc800078ec0ff */
[----:B------:R-:W-:Y:S01]  /*64530*/  @P1 LOP3.LUT R160, R160, 0x2000, RZ, 0xfc, !PT ;  /* 0x00002000a0a01812 */ /* 0x000fe200078efcff */
[----:B------:R-:W-:Y:S01]  /*64540*/  VIADD R196, R197, UR8 ;  /* 0x00000008c5c47c36 */ /* 0x000fe20008000000 */
[----:B------:R-:W-:Y:S02]  /*64550*/  ULDC.64 UR8, c[0x0][0x228] ;  /* 0x00008a0000087ab9 */ /* 0x000fe40000000a00 */
[----:B------:R-:W-:-:S04]  /*64560*/  LOP3.LUT R160, R160, 0xffffefff, RZ, 0xc0, !PT ;  /* 0xffffefffa0a07812 */ /* 0x000fc800078ec0ff */
[----:B------:R-:W-:Y:S02]  /*64570*/  @P0 LOP3.LUT R160, R160, 0x1000, RZ, 0xfc, !PT ;  /* 0x00001000a0a00812 */ /* 0x000fe400078efcff */
[----:B------:R-:W-:-:S04]  /*64580*/  ISETP.GE.AND P0, PT, R194, UR9, PT ;  /* 0x00000009c2007c0c */ /* 0x000fc8000bf06270 */
        /* <DEDUP_REMOVED lines=8> */
[----:B------:R-:W-:Y:S01]  /*64610*/  ULDC.64 UR8, c[0x0][0x228] ;  /* 0x00008a0000087ab9 */ /* 0x000fe20000000a00 */
        /* <DEDUP_REMOVED lines=52> */
[----:B------:R-:W-:-:S09]  /*64960*/  ISETP.LT.AND P1, PT, R12, UR22, !P0 ;  /* 0x000000160c007c0c */ /* 0x000fd2000c721270 */
[----:B------:R-:W-:Y:S01]  /*64970*/  @P3 LOP3.LUT R159, R159, 0x80000000, RZ, 0xfc, !PT ;  /* 0x800000009f9f3812 */ /* 0x000fe200078efcff */
[----:B------:R-:W-:Y:S01]  /*64980*/  VIADD R192, R193, UR7 ;  /* 0x00000007c1c07c36 */ /* 0x000fe20008000000 */
[----:B------:R-:W-:Y:S01]  /*64990*/  ISETP.LT.AND P0, PT, R11, UR26, !P0 ;  /* 0x0000001a0b007c0c */ /* 0x000fe2000c701270 */
[----:B------:R-:W-:Y:S01]  /*649a0*/  ULDC UR7, c[0x0][0x228] ;  /* 0x00008a0000077ab9 */ /* 0x000fe20000000800 */
[----:B------:R-:W-:Y:S01]  /*649b0*/  LOP3.LUT R159, R159, 0xbfffffff, RZ, 0xc0, !PT ;  /* 0xbfffffff9f9f7812 */ /* 0x000fe200078ec0ff */
[----:B------:R-:W-:Y:S01]  /*649c0*/  STL [R1+0x2744], R242 ;  /* 0x002744f201007387 */ /* 0x000fe20000100800 */
[----:B------:R-:W-:Y:S02]  /*649d0*/  ULDC UR22, c[0x0][0x228] ;  /* 0x00008a0000167ab9 */ /* 0x000fe40000000800 */
[----:B------:R-:W-:-:S04]  /*649e0*/  @P2 LOP3.LUT R159, R159, 0x40000000, RZ, 0xfc, !PT ;  /* 0x400000009f9f2812 */ /* 0x000fc800078efcff */
        /* <DEDUP_REMOVED lines=8> */
[----:B------:R-:W-:Y:S02]  /*64a70*/  ISETP.LT.AND P3, PT, R14, UR17, !P0 ;  /* 0x000000110e007c0c */ /* 0x000fe4000c761270 */
[----:B------:R-:W-:Y:S02]  /*64a80*/  ISETP.LT.AND P2, PT, R13, UR35, !P0 ;  /* 0x000000230d007c0c */ /* 0x000fe4000c741270 */
[----:B------:R-:W-:Y:S01]  /*64a90*/  ISETP.LT.AND P1, PT, R12, UR28, !P0 ;  /* 0x0000001c0c007c0c */ /* 0x000fe2000c721270 */
[----:B------:R-:W-:Y:S01]  /*64aa0*/  VIADD R190, R191, UR18 ;  /* 0x00000012bfbe7c36 */ /* 0x000fe20008000000 */
[----:B------:R-:W-:Y:S01]  /*64ab0*/  ULDC UR16, c[0x0][0x228] ;  /* 0x00008a0000107ab9 */ /* 0x000fe20000000800 */
[----:B------:R-:W-:Y:S01]  /*64ac0*/  STL [R1+0x2748], R241 ;  /* 0x002748f101007387 */ /* 0x000fe20000100800 */
[----:B------:R-:W-:-:S05]  /*64ad0*/  ULDC UR17, c[0x0][0x228] ;  /* 0x00008a0000117ab9 */ /* 0x000fca0000000800 */
[----:B------:R-:W-:Y:S01]  /*64ae0*/  @P3 LOP3.LUT R159, R159, 0x8000000, RZ, 0xfc, !PT ;  /* 0x080000009f9f3812 */ /* 0x000fe200078efcff */
[----:B------:R-:W-:Y:S01]  /*64af0*/  ULDC UR18, c[0x0][0x248] ;  /* 0x0000920000127ab9 */ /* 0x000fe20000000800 */
[C---:B------:R-:W-:Y:S01]  /*64b00*/  VIADD R22, R10.reuse, 0xfa ;  /* 0x000000fa0a167836 */ /* 0x040fe20000000000 */
[----:B------:R-:W-:Y:S01]  /*64b10*/  ULDC UR28, c[0x0][0x228] ;  /* 0x00008a00001c7ab9 */ /* 0x000fe20000000800 */
[----:B------:R-:W-:Y:S01]  /*64b20*/  LOP3.LUT R159, R159, 0xfbffffff, RZ, 0xc0, !PT ;  /* 0xfbffffff9f9f7812 */ /* 0x000fe200078ec0ff */
[----:B------:R-:W-:Y:S01]  /*64b30*/  VIADD R21, R10, 0xf9 ;  /* 0x000000f90a157836 */ /* 0x000fe20000000000 */
[----:B------:R-:W-:Y:S02]  /*64b40*/  ULDC UR35, c[0x0][0x228] ;  /* 0x00008a0000237ab9 */ /* 0x000fe40000000800 */
[----:B------:R-:W-:Y:S02]  /*64b50*/  @P2 LOP3.LUT R159, R159, 0x4000000, RZ, 0xfc, !PT ;  /* 0x040000009f9f2812 */ /* 0x000fe400078efcff */
[----:B------:R-:W-:-:S02]  /*64b60*/  ISETP.LT.AND P0, PT, R11, UR19, !P0 ;  /* 0x000000130b007c0c */ /* 0x000fc4000c701270 */
[----:B------:R-:W-:-:S04]  /*64b70*/  LOP3.LUT R159, R159, 0xfdffffff, RZ, 0xc0, !PT ;  /* 0xfdffffff9f9f7812 */ /* 0x000fc800078ec0ff */
[----:B------:R-:W-:-:S04]  /*64b80*/  @P1 LOP3.LUT R159, R159, 0x2000000, RZ, 0xfc, !PT ;  /* 0x020000009f9f1812 */ /* 0x000fc800078efcff */
[----:B------:R-:W-:-:S04]  /*64b90*/  LOP3.LUT R159, R159, 0xfeffffff, RZ, 0xc0, !PT ;  /* 0xfeffffff9f9f7812 */ /* 0x000fc800078ec0ff */
[----:B------:R-:W-:Y:S02]  /*64ba0*/  @P0 LOP3.LUT R159, R159, 0x1000000, RZ, 0xfc, !PT ;  /* 0x010000009f9f0812 */ /* 0x000fe400078efcff */
[----:B------:R-:W-:Y:S02]  /*64bb0*/  ISETP.GE.AND P0, PT, R189, UR40, PT ;  /* 0x00000028bd007c0c */ /* 0x000fe4000bf06270 */
[----:B------:R-:W-:Y:S01]  /*64bc0*/  LOP3.LUT R159, R159, 0xff7fffff, RZ, 0xc0, !PT ;  /* 0xff7fffff9f9f7812 */ /* 0x000fe200078ec0ff */
[----:B------:R-:W-:Y:S01]  /*64bd0*/  VIADD R189, R190, UR18 ;  /* 0x00000012bebd7c36 */ /* 0x000fe20008000000 */
[----:B------:R-:W-:Y:S01]  /*64be0*/  ISETP.LT.AND P3, PT, R14, UR39, !P0 ;  /* 0x000000270e007c0c */ /* 0x000fe2000c761270 */
[----:B------:R-:W-:Y:S01]  /*64bf0*/  ULDC.64 UR18, c[0x0][0x228] ;  /* 0x00008a0000127ab9 */ /* 0x000fe20000000a00 */
[----:B------:R-:W-:Y:S01]  /*64c00*/  ISETP.LT.AND P2, PT, R13, UR37, !P0 ;  /* 0x000000250d007c0c */ /* 0x000fe2000c741270 */
[----:B------:R-:W-:Y:S01]  /*64c10*/  ULDC UR40, c[0x0][0x22c] ;  /* 0x00008b0000287ab9 */ /* 0x000fe20000000800 */
[----:B------:R-:W-:Y:S01]  /*64c20*/  ISETP.LT.AND P1, PT, R12, UR30, !P0 ;  /* 0x0000001e0c007c0c */ /* 0x000fe2000c721270 */
[----:B------:R-:W-:Y:S01]  /*64c30*/  ULDC UR30, c[0x0][0x228] ;  /* 0x00008a00001e7ab9 */ /* 0x000fe20000000800 */
[----:B------:R-:W-:Y:S01]  /*64c40*/  STL [R1+0x274c], R240 ;  /* 0x00274cf001007387 */ /* 0x000fe20000100800 */
[----:B------:R-:W-:-:S06]  /*64c50*/  ULDC UR39, c[0x0][0x228] ;  /* 0x00008a0000277ab9 */ /* 0x000fcc0000000800 */
[----:B------:R-:W-:Y:S01]  /*64c60*/  @P3 LOP3.LUT R159, R159, 0x800000, RZ, 0xfc, !PT ;  /* 0x008000009f9f3812 */ /* 0x000fe200078efcff */
[----:B------:R-:W-:Y:S01]  /*64c70*/  VIADD R20, R10, 0xf8 ;  /* 0x000000f80a147836 */ /* 0x000fe20000000000 */
        /* <DEDUP_REMOVED lines=12> */
[----:B------:R-:W-:Y:S01]  /*64d40*/  STL [R1+0x2750], R239 ;  /* 0x002750ef01007387 */ /* 0x000fe20000100800 */
[----:B------:R-:W-:Y:S01]  /*64d50*/  ISETP.LT.AND P2, PT, R13, UR41, !P0 ;  /* 0x000000290d007c0c */ /* 0x000fe2000c741270 */
[----:B------:R-:W-:Y:S01]  /*64d60*/  ULDC UR41, c[0x0][0x228] ;  /* 0x00008a0000297ab9 */ /* 0x000fe20000000800 */
[----:B------:R-:W-:Y:S01]  /*64d70*/  LOP3.LUT R159, R159, 0xfff7ffff, RZ, 0xc0, !PT ;  /* 0xfff7ffff9f9f7812 */ /* 0x000fe200078ec0ff */
[----:B------:R-:W-:Y:S01]  /*64d80*/  ULDC UR23, c[0x0][0x228] ;  /* 0x00008a0000177ab9 */ /* 0x000fe20000000800 */
[----:B------:R-:W-:Y:S01]  /*64d90*/  ISETP.LT.AND P1, PT, R12, UR27, !P0 ;  /* 0x0000001b0c007c0c */ /* 0x000fe2000c721270 */
[----:B------:R-:W-:-:S06]  /*64da0*/  ULDC.64 UR26, c[0x0][0x228] ;  /* 0x00008a00001a7ab9 */ /* 0x000fcc0000000a00 */
        /* <DEDUP_REMOVED lines=10> */
[----:B------:R-:W-:Y:S01]  /*64e50*/  STL [R1+0x2754], R238 ;  /* 0x002754ee01007387 */ /* 0x000fe20000100800 */
[----:B------:R-:W-:Y:S01]  /*64e60*/  LOP3.LUT R159, R159, 0xffff7fff, RZ, 0xc0, !PT ;  /* 0xffff7fff9f9f7812 */ /* 0x000fe200078ec0ff */
[----:B------:R-:W-:Y:S01]  /*64e70*/  ULDC UR19, c[0x0][0x228] ;  /* 0x00008a0000137ab9 */ /* 0x000fe20000000800 */
        /* <DEDUP_REMOVED lines=8> */
[----:B------:R-:W-:Y:S01]  /*64f00*/  STL [R1+0x2758], R237 ;  /* 0x002758ed01007387 */ /* 0x000fe20000100800 */
[----:B------:R-:W-:Y:S01]  /*64f10*/  LOP3.LUT R159, R159, 0xffffbfff, RZ, 0xc0, !PT ;  /* 0xffffbfff9f9f7812 */ /* 0x000fe200078ec0ff */
[----:B------:R-:W-:Y:S01]  /*64f20*/  ULDC UR18, c[0x0][0x228] ;  /* 0x00008a0000127ab9 */ /* 0x000fe20000000800 */
[C---:B------:R-:W-:Y:S01]  /*64f30*/  VIADD R19, R10.reuse, 0xf7 ;  /* 0x000000f70a137836 */ /* 0x040fe20000000000 */
        /* <DEDUP_REMOVED lines=23> */
[----:B------:R-:W-:Y:S01]  /*650b0*/  LOP3.LUT R156, R156, 0x7fffffff, RZ, 0xc0, !PT ;  /* 0x7fffffff9c9c7812 */ /* 0x000fe200078ec0ff */
[----:B------:R-:W-:Y:S01]  /*650c0*/  VIADD R17, R10, 0xf5 ;  /* 0x000000f50a117836 */ /* 0x000fe20000000000 */
[----:B------:R-:W-:Y:S01]  /*650d0*/  @P2 LOP3.LUT R159, R159, 0x400, RZ, 0xfc, !PT ;  /* 0x000004009f9f2812 */ /* 0x000fe200078efcff */
[----:B------:R-:W-:Y:S01]  /*650e0*/  ULDC UR50, c[0x0][0x228] ;  /* 0x00008a0000327ab9 */ /* 0x000fe20000000800 */
[----:B------:R-:W-:-:S02]  /*650f0*/  ULDC UR49, c[0x0][0x228] ;  /* 0x00008a0000317ab9 */ /* 0x000fc40000000800 */
[----:B------:R-:W-:-:S04]  /*65100*/  LOP3.LUT R159, R159, 0xfffffdff, RZ, 0xc0, !PT ;  /* 0xfffffdff9f9f7812 */ /* 0x000fc800078ec0ff */
[----:B------:R-:W-:-:S04]  /*65110*/  @P1 LOP3.LUT R159, R159, 0x200, RZ, 0xfc, !PT ;  /* 0x000002009f9f1812 */ /* 0x000fc800078efcff */
[----:B------:R-:W-:-:S04]  /*65120*/  LOP3.LUT R159, R159, 0xfffffeff, RZ, 0xc0, !PT ;  /* 0xfffffeff9f9f7812 */ /* 0x000fc800078ec0ff */
[----:B------:R-:W-:Y:S01]  /*65130*/  @P0 LOP3.LUT R159, R159, 0x100, RZ, 0xfc, !PT ;  /* 0x000001009f9f0812 */ /* 0x000fe200078efcff */
[----:B------:R-:W-:Y:S01]  /*65140*/  BAR.SYNC.DEFER_BLOCKING 0x0 ;  /* 0x0000000000007b1d */ /* 0x000fe20000010000 */
[----:B------:R-:W-:-:S04]  /*65150*/  ISETP.GE.AND P0, PT, R185, UR25, PT ;  /* 0x00000019b9007c0c */ /* 0x000fc8000bf06270 */
[----:B------:R-:W-:Y:S01]  /*65160*/  ISETP.LT.AND P3, PT, R14, UR24, !P0 ;  /* 0x000000180e007c0c */ /* 0x000fe2000c761270 */
[----:B------:R-:W-:Y:S01]  /*65170*/  ULDC UR24, c[0x0][0x248] ;  /* 0x0000920000187ab9 */ /* 0x000fe20000000800 */
[----:B------:R-:W-:Y:S01]  /*65180*/  ISETP.LT.AND P2, PT, R13, UR29, !P0 ;  /* 0x0000001d0d007c0c */ /* 0x000fe2000c741270 */
[----:B------:R-:W-:Y:S01]  /*65190*/  STL [R1+0x2764], R234 ;  /* 0x002764ea01007387 */ /* 0x000fe20000100800 */
[----:B------:R-:W-:Y:S01]  /*651a0*/  LOP3.LUT R159, R159, 0xffffff7f, RZ, 0xc0, !PT ;  /* 0xffffff7f9f9f7812 */ /* 0x000fe200078ec0ff */
[----:B------:R-:W-:Y:S01]  /*651b0*/  ULDC UR25, c[0x0][0x228] ;  /* 0x00008a0000197ab9 */ /* 0x000fe20000000800 */
[----:B------:R-:W-:Y:S01]  /*651c0*/  ISETP.LT.AND P1, PT, R12, UR47, !P0 ;  /* 0x0000002f0c007c0c */ /* 0x000fe2000c721270 */
[----:B------:R-:W-:Y:S01]  /*651d0*/  VIADD R186, R187, UR24 ;  /* 0x00000018bbba7c36 */ /* 0x000fe20008000000 */
[----:B------:R-:W-:-:S05]  /*651e0*/  ULDC UR29, c[0x0][0x228] ;  /* 0x00008a00001d7ab9 */ /* 0x000fca0000000800 */
[----:B------:R-:W-:Y:S01]  /*651f0*/  @P3 LOP3.LUT R159, R159, 0x80, RZ, 0xfc, !PT ;  /* 0x000000809f9f3812 */ /* 0x000fe200078efcff */
[----:B------:R-:W-:Y:S01]  /*65200*/  STL [R1+0x2768], R233 ;  /* 0x002768e901007387 */ /* 0x000fe20000100800 */
        /* <DEDUP_REMOVED lines=23> */
[----:B------:R-:W-:Y:S01]  /*65380*/  ULDC UR52, c[0x0][0x248] ;  /* 0x0000920000347ab9 */ /* 0x000fe20000000800 */
        /* <DEDUP_REMOVED lines=27> */
[----:B------:R-:W-:Y:S01]  /*65540*/  VIADD R184, R185, UR26 ;  /* 0x0000001ab9b87c36 */ /* 0x000fe20008000000 */
[----:B------:R-:W-:Y:S01]  /*65550*/  ISETP.LT.AND P2, PT, R13, UR41, !P0 ;  /* 0x000000290d007c0c */ /* 0x000fe2000c741270 */
[----:B------:R-:W-:Y:S01]  /*65560*/  ULDC UR30, c[0x0][0x248] ;  /* 0x00009200001e7ab9 */ /* 0x000fe20000000800 */
[----:B------:R-:W-:Y:S01]  /*65570*/  LOP3.LUT R158, R158, 0xf7ffffff, RZ, 0xc0, !PT ;  /* 0xf7ffffff9e9e7812 */ /* 0x000fe200078ec0ff */
[----:B------:R-:W-:Y:S01]  /*65580*/  STL [R1+0x2774], R230 ;  /* 0x002774e601007387 */ /* 0x000fe20000100800 */
[----:B------:R-:W-:Y:S01]  /*65590*/  ISETP.LT.AND P1, PT, R12, UR42, !P0 ;  /* 0x0000002a0c007c0c */ /* 0x000fe2000c721270 */
[----:B------:R-:W-:Y:S01]  /*655a0*/  VIADD R183, R184, UR30 ;  /* 0x0000001eb8b77c36 */ /* 0x000fe20008000000 */
[----:B------:R-:W-:Y:S01]  /*655b0*/  ULDC UR26, c[0x0][0x228] ;  /* 0x00008a00001a7ab9 */ /* 0x000fe20000000800 */
[----:B------:R-:W-:-:S04]  /*655c0*/  ULDC UR41, c[0x0][0x228] ;  /* 0x00008a0000297ab9 */ /* 0x000fc80000000800 */
[----:B------:R-:W-:Y:S01]  /*655d0*/  @P3 LOP3.LUT R158, R158, 0x8000000, RZ, 0xfc, !PT ;  /* 0x080000009e9e3812 */ /* 0x000fe200078efcff */
[----:B------:R-:W-:Y:S01]  /*655e0*/  ULDC.64 UR30, c[0x0][0x228] ;  /* 0x00008a00001e7ab9 */ /* 0x000fe20000000a00 */
[----:B------:R-:W-:Y:S01]  /*655f0*/  STL [R1+0x2778], R229 ;  /* 0x002778e501007387 */ /* 0x000fe20000100800 */
[----:B------:R-:W-:Y:S01]  /*65600*/  ULDC UR42, c[0x0][0x228] ;  /* 0x00008a00002a7ab9 */ /* 0x000fe20000000800 */
[----:B------:R-:W-:-:S04]  /*65610*/  LOP3.LUT R158, R158, 0xfbffffff, RZ, 0xc0, !PT ;  /* 0xfbffffff9e9e7812 */ /* 0x000fc800078ec0ff */
[----:B------:R-:W-:Y:S02]  /*65620*/  @P2 LOP3.LUT R158, R158, 0x4000000, RZ, 0xfc, !PT ;  /* 0x040000009e9e2812 */ /* 0x000fe400078efcff */
[----:B------:R-:W-:Y:S01]  /*65630*/  ISETP.LT.AND P0, PT, R11, UR40, !P0 ;  /* 0x000000280b007c0c */ /* 0x000fe2000c701270 */
[----:B------:R-:W-:Y:S01]  /*65640*/  STL [R1+0x2784], R228 ;  /* 0x002784e401007387 */ /* 0x000fe20000100800 */
[----:B------:R-:W-:Y:S01]  /*65650*/  LOP3.LUT R158, R158, 0xfdffffff, RZ, 0xc0, !PT ;  /* 0xfdffffff9e9e7812 */ /* 0x000fe200078ec0ff */
[----:B------:R-:W-:-:S03]  /*65660*/  ULDC UR40, c[0x0][0x228] ;  /* 0x00008a0000287ab9 */ /* 0x000fc60000000800 */
[----:B------:R-:W-:-:S04]  /*65670*/  @P1 LOP3.LUT R158, R158, 0x2000000, RZ, 0xfc, !PT ;  /* 0x020000009e9e1812 */ /* 0x000fc800078efcff */
[----:B------:R-:W-:-:S04]  /*65680*/  LOP3.LUT R158, R158, 0xfeffffff, RZ, 0xc0, !PT ;  /* 0xfeffffff9e9e7812 */ /* 0x000fc800078ec0ff */
[----:B------:R-:W-:Y:S02]  /*65690*/  @P0 LOP3.LUT R158, R158, 0x1000000, RZ, 0xfc, !PT ;  /* 0x010000009e9e0812 */ /* 0x000fe400078efcff */
[----:B------:R-:W-:Y:S01]  /*656a0*/  ISETP.GE.AND P0, PT, R181, UR48, PT ;  /* 0x00000030b5007c0c */ /* 0x000fe2000bf06270 */
[----:B------:R-:W-:Y:S01]  /*656b0*/  STL [R1+0x2788], R227 ;  /* 0x002788e301007387 */ /* 0x000fe20000100800 */
[----:B------:R-:W-:Y:S01]  /*656c0*/  LOP3.LUT R158, R158, 0xff7fffff, RZ, 0xc0, !PT ;  /* 0xff7fffff9e9e7812 */ /* 0x000fe200078ec0ff */
[----:B------:R-:W-:Y:S01]  /*656d0*/  ULDC UR48, c[0x0][0x228] ;  /* 0x00008a0000307ab9 */ /* 0x000fe20000000800 */
[----:B------:R-:W-:Y:S02]  /*656e0*/  ISETP.LT.AND P3, PT, R14, UR46, !P0 ;  /* 0x0000002e0e007c0c */ /* 0x000fe4000c761270 */
[----:B------:R-:W-:Y:S02]  /*656f0*/  ISETP.LT.AND P2, PT, R13, UR45, !P0 ;  /* 0x0000002d0d007c0c */ /* 0x000fe4000c741270 */
[----:B------:R-:W-:Y:S01]  /*65700*/  ISETP.LT.AND P1, PT, R12, UR59, !P0 ;  /* 0x0000003b0c007c0c */ /* 0x000fe2000c721270 */
[----:B------:R-:W-:Y:S01]  /*65710*/  STL [R1+0x2794], R226 ;  /* 0x002794e201007387 */ /* 0x000fe20000100800 */
[----:B------:R-:W-:-:S07]  /*65720*/  ULDC UR46, c[0x0][0x22c] ;  /* 0x00008b00002e7ab9 */ /* 0x000fce0000000800 */
[----:B------:R-:W-:Y:S01]  /*65730*/  @P3 LOP3.LUT R158, R158, 0x800000, RZ, 0xfc, !PT ;  /* 0x008000009e9e3812 */ /* 0x000fe200078efcff */
[----:B------:R-:W-:Y:S01]  /*65740*/  ULDC UR45, c[0x0][0x228] ;  /* 0x00008a00002d7ab9 */ /* 0x000fe20000000800 */
[----:B------:R-:W-:Y:S02]  /*65750*/  ULDC UR59, c[0x0][0x248] ;  /* 0x00009200003b7ab9 */ /* 0x000fe40000000800 */
        /* <DEDUP_REMOVED lines=9> */
[----:B------:R-:W-:-:S04]  /*657f0*/  ISETP.GE.AND P0, PT, R180, UR31, PT ;  /* 0x0000001fb4007c0c */ /* 0x000fc8000bf06270 */
[----:B------:R-:W-:Y:S01]  /*65800*/  ISETP.LT.AND P3, PT, R14, UR30, !P0 ;  /* 0x0000001e0e007c0c */ /* 0x000fe2000c761270 */
[----:B------:R-:W-:Y:S01]  /*65810*/  ULDC.64 UR30, c[0x0][0x228] ;  /* 0x00008a00001e7ab9 */ /* 0x000fe20000000a00 */
[----:B------:R-:W-:Y:S01]  /*65820*/  ISETP.LT.AND P2, PT, R13, UR58, !P0 ;  /* 0x0000003a0d007c0c */ /* 0x000fe2000c741270 */
[----:B------:R-:W-:Y:S01]  /*65830*/  STL [R1+0x27ac], R224 ;  /* 0x0027ace001007387 */ /* 0x000fe20000100800 */
[----:B------:R-:W-:Y:S01]  /*65840*/  LOP3.LUT R158, R158, 0xfff7ffff, RZ, 0xc0, !PT ;  /* 0xfff7ffff9e9e7812 */ /* 0x000fe200078ec0ff */
[----:B------:R-:W-:Y:S01]  /*65850*/  VIADD R182, R183, UR6 ;  /* 0x00000006b7b67c36 */ /* 0x000fe20008000000 */
[----:B------:R-:W-:Y:S01]  /*65860*/  ISETP.LT.AND P1, PT, R12, UR57, !P0 ;  /* 0x000000390c007c0c */ /* 0x000fe2000c721270 */
[----:B------:R-:W-:Y:S01]  /*65870*/  STL [R1+0x27b4], R223 ;  /* 0x0027b4df01007387 */ /* 0x000fe20000100800 */
[----:B------:R-:W-:-:S05]  /*65880*/  ULDC UR58, c[0x0][0x248] ;  /* 0x00009200003a7ab9 */ /* 0x000fca0000000800 */
        /* <DEDUP_REMOVED lines=8> */
[----:B------:R-:W-:Y:S01]  /*65910*/  VIADD R181, R182, UR6 ;  /* 0x00000006b6b57c36 */ /* 0x000fe20008000000 */
[----:B------:R-:W-:Y:S01]  /*65920*/  ULDC UR6, c[0x0][0x248] ;  /* 0x0000920000067ab9 */ /* 0x000fe20000000800 */
[----:B------:R-:W-:Y:S01]  /*65930*/  ULDC UR10, c[0x0][0x248] ;  /* 0x00009200000a7ab9 */ /* 0x000fe20000000800 */
[----:B------:R-:W-:-:S04]  /*65940*/  @P1 LOP3.LUT R158, R158, 0x20000, RZ, 0xfc, !PT ;  /* 0x000200009e9e1812 */ /* 0x000fc800078efcff */
[----:B------:R-:W-:-:S04]  /*65950*/  LOP3.LUT R158, R158, 0xfffeffff, RZ, 0xc0, !PT ;  /* 0xfffeffff9e9e7812 */ /* 0x000fc800078ec0ff */
[----:B------:R-:W-:Y:S02]  /*65960*/  @P0 LOP3.LUT R158, R158, 0x10000, RZ, 0xfc, !PT ;  /* 0x000100009e9e0812 */ /* 0x000fe400078efcff */
[----:B------:R-:W-:Y:S01]  /*65970*/  ISETP.GE.AND P0, PT, R179, UR31, PT ;  /* 0x0000001fb3007c0c */ /* 0x000fe2000bf06270 */
[----:B------:R-:W-:Y:S01]  /*65980*/  STL [R1+0x27c4], R221 ;  /* 0x0027c4dd01007387 */ /* 0x000fe20000100800 */
[----:B------:R-:W-:Y:S01]  /*65990*/  LOP3.LUT R158, R158, 0xffff7fff, RZ, 0xc0, !PT ;  /* 0xffff7fff9e9e7812 */ /* 0x000fe200078ec0ff */
[----:B------:R-:W-:Y:S01]  /*659a0*/  VIADD R180, R181, UR6 ;  /* 0x00000006b5b47c36 */ /* 0x000fe20008000000 */
[----:B------:R-:W-:Y:S01]  /*659b0*/  ISETP.LT.AND P3, PT, R14, UR30, !P0 ;  /* 0x0000001e0e007c0c */ /* 0x000fe2000c761270 */
[----:B------:R-:W-:Y:S01]  /*659c0*/  ULDC UR31, c[0x0][0x228] ;  /* 0x00008a00001f7ab9 */ /* 0x000fe20000000800 */
[----:B------:R-:W-:Y:S02]  /*659d0*/  ISETP.LT.AND P2, PT, R13, UR56, !P0 ;  /* 0x000000380d007c0c */ /* 0x000fe4000c741270 */
[----:B------:R-:W-:Y:S01]  /*659e0*/  ISETP.LT.AND P1, PT, R12, UR55, !P0 ;  /* 0x000000370c007c0c */ /* 0x000fe2000c721270 */
[----:B------:R-:W-:Y:S01]  /*659f0*/  STL [R1+0x27cc], R220 ;  /* 0x0027ccdc01007387 */ /* 0x000fe20000100800 */
[----:B------:R-:W-:Y:S01]  /*65a00*/  VIADD R179, R180, UR52 ;  /* 0x00000034b4b37c36 */ /* 0x000fe20008000000 */
[----:B------:R-:W-:Y:S01]  /*65a10*/  ULDC UR6, c[0x0][0x248] ;  /* 0x0000920000067ab9 */ /* 0x000fe20000000800 */
[----:B------:R-:W-:-:S05]  /*65a20*/  ULDC UR30, c[0x0][0x228] ;  /* 0x00008a00001e7ab9 */ /* 0x000fca0000000800 */
[----:B------:R-:W-:Y:S01]  /*65a30*/  @P3 LOP3.LUT R158, R158, 0x8000, RZ, 0xfc, !PT ;  /* 0x000080009e9e3812 */ /* 0x000fe200078efcff */
[----:B------:R-:W-:Y:S01]  /*65a40*/  ULDC UR55, c[0x0][0x248] ;  /* 0x0000920000377ab9 */ /* 0x000fe20000000800 */
[----:B------:R-:W-:Y:S01]  /*65a50*/  ISETP.LT.AND P0, PT, R11, UR12, !P0 ;  /* 0x0000000c0b007c0c */ /* 0x000fe2000c701270 */
[----:B------:R-:W-:Y:S01]  /*65a60*/  STL [R1+0x27d8], R219 ;  /* 0x0027d8db01007387 */ /* 0x000fe20000100800 */
[----:B------:R-:W-:Y:S01]  /*65a70*/  LOP3.LUT R158, R158, 0xffffbfff, RZ, 0xc0, !PT ;  /* 0xffffbfff9e9e7812 */ /* 0x000fe200078ec0ff */
[----:B------:R-:W-:Y:S01]  /*65a80*/  ULDC UR12, c[0x0][0x248] ;  /* 0x00009200000c7ab9 */ /* 0x000fe20000000800 */
[----:B------:R-:W-:Y:S01]  /*65a90*/  ULDC UR52, c[0x0][0x248] ;  /* 0x0000920000347ab9 */ /* 0x000fe20000000800 */
[----:B------:R-:W-:Y:S01]  /*65aa0*/  ULDC UR56, c[0x0][0x248] ;  /* 0x0000920000387ab9 */ /* 0x000fe20000000800 */
[----:B------:R-:W-:-:S04]  /*65ab0*/  @P2 LOP3.LUT R158, R158, 0x4000, RZ, 0xfc, !PT ;  /* 0x000040009e9e2812 */ /* 0x000fc800078efcff */
[----:B------:R-:W-:-:S04]  /*65ac0*/  LOP3.LUT R158, R158, 0xffffdfff, RZ, 0xc0, !PT ;  /* 0xffffdfff9e9e7812 */ /* 0x000fc800078ec0ff */
[----:B------:R-:W-:-:S04]  /*65ad0*/  @P1 LOP3.LUT R158, R158, 0x2000, RZ, 0xfc, !PT ;  /* 0x000020009e9e1812 */ /* 0x000fc800078efcff */
[----:B------:R-:W-:-:S04]  /*65ae0*/  LOP3.LUT R158, R158, 0xffffefff, RZ, 0xc0, !PT ;  /* 0xffffefff9e9e7812 */ /* 0x000fc800078ec0ff */
[----:B------:R-:W-:Y:S02]  /*65af0*/  @P0 LOP3.LUT R158, R158, 0x1000, RZ, 0xfc, !PT ;  /* 0x000010009e9e0812 */ /* 0x000fe400078efcff */
[----:B------:R-:W-:Y:S02]  /*65b00*/  ISETP.GE.AND P0, PT, R178, UR54, PT ;  /* 0x00000036b2007c0c */ /* 0x000fe4000bf06270 */
[----:B------:R-:W-:Y:S01]  /*65b10*/  LOP3.LUT R158, R158, 0xfffff7ff, RZ, 0xc0, !PT ;  /* 0xfffff7ff9e9e7812 */ /* 0x000fe200078ec0ff */
[----:B------:R-:W-:Y:S01]  /*65b20*/  STL [R1+0x27ec], R218 ;  /* 0x0027ecda01007387 */ /* 0x000fe20000100800 */
[----:B------:R-:W-:Y:S01]  /*65b30*/  ISETP.LT.AND P3, PT, R14, UR13, !P0 ;  /* 0x0000000d0e007c0c */ /* 0x000fe2000c761270 */
[----:B------:R-:W-:Y:S01]  /*65b40*/  ULDC UR13, c[0x0][0x228] ;  /* 0x00008a00000d7ab9 */ /* 0x000fe20000000800 */
[----:B------:R-:W-:Y:S01]  /*65b50*/  ISETP.LT.AND P2, PT, R13, UR8, !P0 ;  /* 0x000000080d007c0c */ /* 0x000fe2000c741270 */
[----:B------:R-:W-:Y:S01]  /*65b60*/  VIADD R178, R179, UR10 ;  /* 0x0000000ab3b27c36 */ /* 0x000fe20008000000 */
[----:B------:R-:W-:Y:S01]  /*65b70*/  ISETP.LT.AND P1, PT, R12, UR9, !P0 ;  /* 0x000000090c007c0c */ /* 0x000fe2000c721270 */
[----:B------:R-:W-:Y:S01]  /*65b80*/  ULDC.64 UR8, c[0x0][0x228] ;  /* 0x00008a0000087ab9 */ /* 0x000fe20000000a00 */
[----:B------:R-:W-:-:S07]  /*65b90*/  ULDC UR54, c[0x0][0x248] ;  /* 0x0000920000367ab9 */ /* 0x000fce0000000800 */
        /* <DEDUP_REMOVED lines=11> */
[----:B------:R-:W-:Y:S01]  /*65c50*/  LOP3.LUT R158, R158, 0xffffff7f, RZ, 0xc0, !PT ;  /* 0xffffff7f9e9e7812 */ /* 0x000fe200078ec0ff */
[----:B------:R-:W-:Y:S01]  /*65c60*/  STL [R1+0x27f0], R217 ;  /* 0x0027f0d901007387 */ /* 0x000fe20000100800 */
[----:B------:R-:W-:Y:S01]  /*65c70*/  ISETP.LT.AND P2, PT, R13, UR14, !P0 ;  /* 0x0000000e0d007c0c */ /* 0x000fe2000c741270 */
[----:B------:R-:W-:Y:S01]  /*65c80*/  ULDC UR14, c[0x0][0x228] ;  /* 0x00008a00000e7ab9 */ /* 0x000fe20000000800 */
[----:B------:R-:W-:Y:S01]  /*65c90*/  ISETP.LT.AND P1, PT, R12, UR15, !P0 ;  /* 0x0000000f0c007c0c */ /* 0x000fe2000c721270 */
[----:B------:R-:W-:Y:S01]  /*65ca0*/  ULDC UR15, c[0x0][0x228] ;  /* 0x00008a00000f7ab9 */ /* 0x000fe20000000800 */
[----:B------:R-:W-:Y:S01]  /*65cb0*/  VIADD R177, R178, UR6 ;  /* 0x00000006b2b17c36 */ /* 0x000fe20008000000 */
[----:B------:R-:W-:-:S04]  /*65cc0*/  ULDC.64 UR8, c[0x0][0x228] ;  /* 0x00008a0000087ab9 */ /* 0x000fc80000000a00 */
[----:B------:R-:W-:-:S04]  /*65cd0*/  @P3 LOP3.LUT R158, R158, 0x80, RZ, 0xfc, !PT ;  /* 0x000000809e9e3812 */ /* 0x000fc800078efcff */
[----:B------:R-:W-:-:S04]  /*65ce0*/  LOP3.LUT R158, R158, 0xffffffbf, RZ, 0xc0, !PT ;  /* 0xffffffbf9e9e7812 */ /* 0x000fc800078ec0ff */
[----:B------:R-:W-:Y:S02]  /*65cf0*/  @P2 LOP3.LUT R158, R158, 0x40, RZ, 0xfc, !PT ;  /* 0x000000409e9e2812 */ /* 0x000fe400078efcff */
[----:B------:R-:W-:Y:S01]  /*65d00*/  ISETP.LT.AND P0, PT, R11, UR7, !P0 ;  /* 0x000000070b007c0c */ /* 0x000fe2000c701270 */
[----:B------:R-:W-:Y:S01]  /*65d10*/  STL [R1+0x27f4], R216 ;  /* 0x0027f4d801007387 */ /* 0x000fe20000100800 */
[----:B------:R-:W-:Y:S01]  /*65d20*/  LOP3.LUT R158, R158, 0xffffffdf, RZ, 0xc0, !PT ;  /* 0xffffffdf9e9e7812 */ /* 0x000fe200078ec0ff */
[----:B------:R-:W-:-:S03]  /*65d30*/  ULDC.64 UR6, c[0x0][0x228] ;  /* 0x00008a0000067ab9 */ /* 0x000fc60000000a00 */
        /* <DEDUP_REMOVED lines=10> */
[----:B------:R-:W-:Y:S01]  /*65de0*/  ISETP.LT.AND P1, PT, R12, UR16, !P0 ;  /* 0x000000100c007c0c */ /* 0x000fe2000c721270 */
[----:B------:R-:W-:Y:S08]  /*65df0*/  STL [R1+0x2804], R214 ;  /* 0x002804d601007387 */ /* 0x000ff00000100800 */
[----:B------:R-:W-:Y:S01]  /*65e00*/  @P3 LOP3.LUT R158, R158, 0x8, RZ, 0xfc, !PT ;  /* 0x000000089e9e3812 */ /* 0x000fe200078efcff */
[----:B------:R-:W-:Y:S01]  /*65e10*/  VIADD R176, R177, UR12 ;  /* 0x0000000cb1b07c36 */ /* 0x000fe20008000000 */
[----:B------:R-:W-:Y:S01]  /*65e20*/  ULDC UR60, c[0x0][0x228] ;  /* 0x00008a00003c7ab9 */ /* 0x000fe20000000800 */
[----:B------:R-:W-:Y:S01]  /*65e30*/  ULDC UR16, c[0x0][0x248] ;  /* 0x0000920000107ab9 */ /* 0x000fe20000000800 */
[----:B------:R-:W-:-:S04]  /*65e40*/  LOP3.LUT R158, R158, 0xfffffffb, RZ, 0xc0, !PT ;  /* 0xfffffffb9e9e7812 */ /* 0x000fc800078ec0ff */
[----:B------:R-:W-:Y:S02]  /*65e50*/  @P2 LOP3.LUT R158, R158, 0x4, RZ, 0xfc, !PT ;  /* 0x000000049e9e2812 */ /* 0x000fe400078efcff */
[----:B------:R-:W-:Y:S01]  /*65e60*/  ISETP.LT.AND P0, PT, R11, UR17, !P0 ;  /* 0x000000110b007c0c */ /* 0x000fe2000c701270 */
[----:B------:R-:W-:Y:S01]  /*65e70*/  STL [R1+0x2814], R213 ;  /* 0x002814d501007387 */ /* 0x000fe20000100800 */
[----:B------:R-:W-:Y:S01]  /*65e80*/  LOP3.LUT R158, R158, 0xfffffffd, RZ, 0xc0, !PT ;  /* 0xfffffffd9e9e7812 */ /* 0x000fe200078ec0ff */
[----:B-1----:R-:W-:Y:S01]  /*65e90*/  VIADD R243, R10, 0x182 ;  /* 0x000001820af37836 */ /* 0x002fe20000000000 */
[----:B------:R-:W-:Y:S02]  /*65ea0*/  ULDC UR17, c[0x0][0x248] ;  /* 0x0000920000117ab9 */ /* 0x000fe40000000800 */
[----:B------:R-:W-:-:S04]  /*65eb0*/  @P1 LOP3.LUT R158, R158, 0x2, RZ, 0xfc, !PT ;  /* 0x000000029e9e1812 */ /* 0x000fc800078efcff */
[----:B------:R-:W-:-:S04]  /*65ec0*/  LOP3.LUT R158, R158, 0xfffffffe, RZ, 0xc0, !PT ;  /* 0xfffffffe9e9e7812 */ /* 0x000fc800078ec0ff */
[----:B------:R-:W-:Y:S02]  /*65ed0*/  @P0 LOP3.LUT R158, R158, 0x1, RZ, 0xfc, !PT ;  /* 0x000000019e9e0812 */ /* 0x000fe400078efcff */
[----:B------:R-:W-:Y:S01]  /*65ee0*/  ISETP.GE.AND P0, PT, R154, UR13, PT ;  /* 0x0000000d9a007c0c */ /* 0x000fe2000bf06270 */
[----:B------:R-:W-:Y:S01]  /*65ef0*/  STL [R1+0x2820], R212 ;  /* 0x002820d401007387 */ /* 0x000fe20000100800 */
[----:B------:R-:W-:Y:S02]  /*65f00*/  ULDC UR13, c[0x0][0x228] ;  /* 0x00008a00000d7ab9 */ /* 0x000fe40000000800 */
[----:B------:R-:W-:Y:S01]  /*65f10*/  ISETP.LT.AND P3, PT, R14, UR15, !P0 ;  /* 0x0000000f0e007c0c */ /* 0x000fe2000c761270 */
[----:B------:R-:W-:Y:S01]  /*65f20*/  STL [R1+0x2824], R211 ;  /* 0x002824d301007387 */ /* 0x000fe20000100800 */
[----:B------:R-:W-:Y:S01]  /*65f30*/  ISETP.LT.AND P2, PT, R13, UR14, !P0 ;  /* 0x0000000e0d007c0c */ /* 0x000fe2000c741270 */
[----:B------:R-:W-:Y:S01]  /*65f40*/  VIADD R154, R176, UR53 ;  /* 0x00000035b09a7c36 */ /* 0x000fe20008000000 */
[----:B------:R-:W-:Y:S01]  /*65f50*/  ISETP.LT.AND P1, PT, R12, UR11, !P0 ;  /* 0x0000000b0c007c0c */ /* 0x000fe2000c721270 */
[----:B------:R-:W-:Y:S01]  /*65f60*/  STL [R1+0x282c], R210 ;  /* 0x00282cd201007387 */ /* 0x000fe20000100800 */
[----:B------:R-:W-:Y:S01]  /*65f70*/  ULDC.64 UR10, c[0x0][0x228] ;  /* 0x00008a00000a7ab9 */ /* 0x000fe20000000a00 */
[----:B------:R-:W-:-:S02]  /*65f80*/  ULDC.64 UR14, c[0x0][0x228] ;  /* 0x00008a00000e7ab9 */ /* 0x000fc40000000a00 */
[----:B------:R-:W-:Y:S04]  /*65f90*/  STL [R1+0x2838], R209 ;  /* 0x002838d101007387 */ /* 0x000fe80000100800 */
[----:B------:R-:W-:Y:S01]  /*65fa0*/  STL [R1+0x2844], R208 ;  /* 0x002844d001007387 */ /* 0x000fe20000100800 */
[----:B------:R-:W-:-:S03]  /*65fb0*/  @P3 LOP3.LUT R157, R157, 0x80000000, RZ, 0xfc, !PT ;  /* 0x800000009d9d3812 */ /* 0x000fc600078efcff */
[----:B------:R-:W-:Y:S04]  /*65fc0*/  STL [R1+0x284c], R207 ;  /* 0x00284ccf01007387 */ /* 0x000fe80000100800 */
[----:B------:R-:W-:Y:S04]  /*65fd0*/  STL [R1+0x285c], R206 ;  /* 0x00285cce01007387 */ /* 0x000fe80000100800 */
[----:B------:R-:W-:Y:S01]  /*65fe0*/  STL [R1+0x2860], R205 ;  /* 0x002860cd01007387 */ /* 0x000fe20000100800 */
[----:B------:R-:W-:-:S03]  /*65ff0*/  LOP3.LUT R157, R157, 0xbfffffff, RZ, 0xc0, !PT ;  /* 0xbfffffff9d9d7812 */ /* 0x000fc600078ec0ff */
[----:B------:R-:W-:Y:S04]  /*66000*/  STL [R1+0x2864], R204 ;  /* 0x002864cc01007387 */ /* 0x000fe80000100800 */
[----:B------:R-:W-:Y:S04]  /*66010*/  STL [R1+0x286c], R203 ;  /* 0x00286ccb01007387 */ /* 0x000fe80000100800 */
[----:B------:R-:W-:Y:S04]  /*66020*/  STL [R1+0x2870], R202 ;  /* 0x002870ca01007387 */ /* 0x000fe80000100800 */
[----:B------:R-:W-:Y:S01]  /*66030*/  STL [R1+0x2868], R201 ;  /* 0x002868c901007387 */ /* 0x000fe20000100800 */
[----:B------:R-:W-:-:S03]  /*66040*/  @P2 LOP3.LUT R157, R157, 0x40000000, RZ, 0xfc, !PT ;  /* 0x400000009d9d2812 */ /* 0x000fc600078efcff */
[----:B------:R-:W-:Y:S04]  /*66050*/  STL [R1+0x2858], R200 ;  /* 0x002858c801007387 */ /* 0x000fe80000100800 */
[----:B------:R-:W-:Y:S04]  /*66060*/  STL [R1+0x2854], R199 ;  /* 0x002854c701007387 */ /* 0x000fe80000100800 */
[----:B------:R-:W-:Y:S01]  /*66070*/  STL [R1+0x2850], R198 ;  /* 0x002850c601007387 */ /* 0x000fe20000100800 */
[----:B------:R-:W-:Y:S01]  /*66080*/  ISETP.LT.AND P0, PT, R11, UR13, !P0 ;  /* 0x0000000d0b007c0c */ /* 0x000fe2000c701270 */
[----:B------:R-:W-:-:S02]  /*66090*/  ULDC.64 UR12, c[0x0][0x228] ;  /* 0x00008a00000c7ab9 */ /* 0x000fc40000000a00 */
        /* <DEDUP_REMOVED lines=17> */
[----:B------:R-:W-:Y:S01]  /*661b0*/  STL [R1+0x27e8], R184 ;  /* 0x0027e8b801007387 */ /* 0x000fe20000100800 */
[----:B------:R-:W-:-:S03]  /*661c0*/  ISETP.GE.AND P0, PT, R152, UR7, PT ;  /* 0x0000000798007c0c */ /* 0x000fc6000bf06270 */
[----:B------:R-:W-:Y:S01]  /*661d0*/  STL [R1+0x27e4], R183 ;  /* 0x0027e4b701007387 */ /* 0x000fe20000100800 */
[----:B------:R-:W-:Y:S01]  /*661e0*/  VIADD R152, R154, UR52 ;  /* 0x000000349a987c36 */ /* 0x000fe20008000000 */
[----:B------:R-:W-:Y:S01]  /*661f0*/  LOP3.LUT R157, R157, 0xf7ffffff, RZ, 0xc0, !PT ;  /* 0xf7ffffff9d9d7812 */ /* 0x000fe200078ec0ff */
[----:B------:R-:W-:Y:S01]  /*66200*/  ULDC UR7, c[0x0][0x228] ;  /* 0x00008a0000077ab9 */ /* 0x000fe20000000800 */
[----:B------:R-:W-:Y:S04]  /*66210*/  STL [R1+0x27e0], R182 ;  /* 0x0027e0b601007387 */ /* 0x000fe80000100800 */
[----:B------:R-:W-:Y:S04]  /*66220*/  STL [R1+0x27dc], R181 ;  /* 0x0027dcb501007387 */ /* 0x000fe80000100800 */
[----:B------:R-:W-:Y:S04]  /*66230*/  STL [R1+0x27d4], R180 ;  /* 0x0027d4b401007387 */ /* 0x000fe80000100800 */
[----:B------:R-:W-:Y:S04]  /*66240*/  STL [R1+0x27d0], R179 ;  /* 0x0027d0b301007387 */ /* 0x000fe80000100800 */
[----:B------:R-:W-:Y:S04]  /*66250*/  STL [R1+0x27c8], R178 ;  /* 0x0027c8b201007387 */ /* 0x000fe80000100800 */
[----:B------:R-:W-:Y:S01]  /*66260*/  STL [R1+0x27c0], R177 ;  /* 0x0027c0b101007387 */ /* 0x000fe20000100800 */
[----:B------:R-:W-:Y:S01]  /*66270*/  ISETP.LT.AND P1, PT, R14, UR6, !P0 ;  /* 0x000000060e007c0c */ /* 0x000fe2000c721270 */
[----:B------:R-:W-:-:S02]  /*66280*/  ULDC UR6, c[0x0][0x228] ;  /* 0x00008a0000067ab9 */ /* 0x000fc40000000800 */
[----:B------:R-:W-:Y:S04]  /*66290*/  STL [R1+0x27b8], R176 ;  /* 0x0027b8b001007387 */ /* 0x000fe80000100800 */
[----:B------:R-:W-:Y:S04]  /*662a0*/  STL [R1+0x27b0], R154 ;  /* 0x0027b09a01007387 */ /* 0x000fe80000100800 */
[----:B------:R1:W-:Y:S02]  /*662b0*/  STL [R1+0x27a8], R152 ;  /* 0x0027a89801007387 */ /* 0x0003e40000100800 */
[----:B------:R-:W-:-:S02]  /*662c0*/  @P1 LOP3.LUT R157, R157, 0x8000000, RZ, 0xfc, !PT ;  /* 0x080000009d9d1812 */ /* 0x000fc400078efcff */
[----:B------:R-:W-:Y:S01]  /*662d0*/  ISETP.LT.AND P2, PT, R12, UR6, !P0 ;  /* 0x000000060c007c0c */ /* 0x000fe2000c741270 */
[----:B------:R-:W2:Y:S01]  /*662e0*/  LDS.128 R176, [R15] ;  /* 0x000000000fb07984 */ /* 0x000ea20000000c00 */
[----:B-1----:R-:W-:-:S05]  /*662f0*/  VIADD R152, R152, UR54 ;  /* 0x0000003698987c36 */ /* 0x002fca0008000000 */
[----:B------:R1:W-:Y:S01]  /*66300*/  STL [R1+0x27a4], R152 ;  /* 0x0027a49801007387 */ /* 0x0003e20000100800 */
[----:B------:R-:W-:Y:S01]  /*66310*/  BAR.SYNC.DEFER_BLOCKING 0x0 ;  /* 0x0000000000007b1d */ /* 0x000fe20000010000 */
[----:B-1----:R-:W-:Y:S01]  /*66320*/  VIADD R152, R152, UR55 ;  /* 0x0000003798987c36 */ /* 0x002fe20008000000 */
[----:B------:R-:W-:-:S04]  /*66330*/  ISETP.LT.AND P1, PT, R13, UR60, !P0 ;  /* 0x0000003c0d007c0c */ /* 0x000fc8000c721270 */
[----:B------:R-:W-:Y:S01]  /*66340*/  ULDC UR60, c[0x0][0x22c] ;  /* 0x00008b00003c7ab9 */ /* 0x000fe20000000800 */
[----:B------:R1:W-:Y:S02]  /*66350*/  STL [R1+0x27a0], R152 ;  /* 0x0027a09801007387 */ /* 0x0003e40000100800 */
[----:B-1----:R-:W-:-:S05]  /*66360*/  VIADD R152, R152, UR56 ;  /* 0x0000003898987c36 */ /* 0x002fca0008000000 */
[----:B------:R1:W-:Y:S01]  /*66370*/  STL [R1+0x2798], R152 ;  /* 0x0027989801007387 */ /* 0x0003e20000100800 */
[----:B------:R-:W-:Y:S01]  /*66380*/  LOP3.LUT R157, R157, 0xfbffffff, RZ, 0xc0, !PT ;  /* 0xfbffffff9d9d7812 */ /* 0x000fe200078ec0ff */
[----:B-1----:R-:W-:-:S04]  /*66390*/  VIADD R152, R152, UR57 ;  /* 0x0000003998987c36 */ /* 0x002fc80008000000 */
[----:B------:R-:W-:Y:S01]  /*663a0*/  VIADD R154, R152, UR58 ;  /* 0x0000003a989a7c36 */ /* 0x000fe20008000000 */
[----:B------:R1:W-:Y:S01]  /*663b0*/  STL [R1+0x2790], R152 ;  /* 0x0027909801007387 */ /* 0x0003e20000100800 */
[----:B------:R-:W-:Y:S02]  /*663c0*/  @P1 LOP3.LUT R157, R157, 0x4000000, RZ, 0xfc, !PT ;  /* 0x040000009d9d1812 */ /* 0x000fe400078efcff */
[----:B------:R-:W-:Y:S01]  /*663d0*/  ISETP.LT.AND P1, PT, R11, UR7, !P0 ;  /* 0x000000070b007c0c */ /* 0x000fe2000c721270 */
[----:B-1----:R-:W3:Y:S01]  /*663e0*/  LDL.LU R152, [R1+0x2e04] ;  /* 0x002e040001987983 */ /* 0x002ee20000300800 */
[----:B------:R-:W-:-:S04]  /*663f0*/  LOP3.LUT R157, R157, 0xfdffffff, RZ, 0xc0, !PT ;  /* 0xfdffffff9d9d7812 */ /* 0x000fc800078ec0ff */
[----:B------:R-:W-:Y:S02]  /*66400*/  @P2 LOP3.LUT R157, R157, 0x2000000, RZ, 0xfc, !PT ;  /* 0x020000009d9d2812 */ /* 0x000fe400078efcff */
[----:B------:R-:W-:Y:S02]  /*66410*/  ISETP.GE.AND P0, PT, R23, UR60, PT ;  /* 0x0000003c17007c0c */ /* 0x000fe4000bf06270 */
[----:B------:R-:W-:-:S04]  /*66420*/  LOP3.LUT R157, R157, 0xfeffffff, RZ, 0xc0, !PT ;  /* 0xfeffffff9d9d7812 */ /* 0x000fc800078ec0ff */
[----:B------:R-:W-:Y:S02]  /*66430*/  @P1 LOP3.LUT R157, R157, 0x1000000, RZ, 0xfc, !PT ;  /* 0x010000009d9d1812 */ /* 0x000fe400078efcff */
[----:B------:R-:W-:Y:S02]  /*66440*/  ISETP.LT.AND P1, PT, R14, UR22, !P0 ;  /* 0x000000160e007c0c */ /* 0x000fe4000c721270 */
[----:B------:R-:W-:Y:S02]  /*66450*/  ISETP.LT.AND P3, PT, R13, UR19, !P0 ;  /* 0x000000130d007c0c */ /* 0x000fe4000c761270 */
[----:B------:R-:W-:Y:S02]  /*66460*/  LOP3.LUT R157, R157, 0xff7fffff, RZ, 0xc0, !PT ;  /* 0xff7fffff9d9d7812 */ /* 0x000fe400078ec0ff */
[----:B------:R-:W-:-:S07]  /*66470*/  ISETP.LT.AND P2, PT, R12, UR18, !P0 ;  /* 0x000000120c007c0c */ /* 0x000fce000c741270 */
[----:B------:R-:W-:-:S04]  /*66480*/  @P1 LOP3.LUT R157, R157, 0x800000, RZ, 0xfc, !PT ;  /* 0x008000009d9d1812 */ /* 0x000fc800078efcff */
[----:B------:R-:W-:-:S04]  /*66490*/  LOP3.LUT R157, R157, 0xffbfffff, RZ, 0xc0, !PT ;  /* 0xffbfffff9d9d7812 */ /* 0x000fc800078ec0ff */
[----:B------:R-:W-:Y:S02]  /*664a0*/  @P3 LOP3.LUT R157, R157, 0x400000, RZ, 0xfc, !PT ;  /* 0x004000009d9d3812 */ /* 0x000fe400078efcff */
[----:B------:R-:W-:Y:S02]  /*664b0*/  ISETP.LT.AND P1, PT, R11, UR23, !P0 ;  /* 0x000000170b007c0c */ /* 0x000fe4000c721270 */
        /* <DEDUP_REMOVED lines=59> */
[----:B------:R-:W-:-:S09]  /*66870*/  LOP3.LUT R157, R157, 0xfffffffd, RZ, 0xc0, !PT ;  /* 0xfffffffd9d9d7812 */ /* 0x000fd200078ec0ff */
[----:B------:R-:W-:Y:S02]  /*66880*/  @P1 LOP3.LUT R157, R157, 0x2, RZ, 0xfc, !PT ;  /* 0x000000029d9d1812 */ /* 0x000fe400078efcff */
[----:B------:R-:W-:Y:S02]  /*66890*/  ISETP.LT.AND P1, PT, R11, UR47, !P0 ;  /* 0x0000002f0b007c0c */ /* 0x000fe4000c721270 */
[----:B------:R-:W-:Y:S02]  /*668a0*/  @P2 LOP3.LUT R156, R156, 0x80000000, RZ, 0xfc, !PT ;  /* 0x800000009c9c2812 */ /* 0x000fe400078efcff */
[----:B------:R-:W-:Y:S02]  /*668b0*/  ISETP.LT.AND P3, PT, R13, UR41, !P0 ;  /* 0x000000290d007c0c */ /* 0x000fe4000c761270 */
[----:B------:R-:W-:Y:S02]  /*668c0*/  LOP3.LUT R156, R156, 0xbfffffff, RZ, 0xc0, !PT ;  /* 0xbfffffff9c9c7812 */ /* 0x000fe400078ec0ff */
[----:B------:R-:W-:-:S05]  /*668d0*/  ISETP.GE.AND P0, PT, R17, UR46, PT ;  /* 0x0000002e11007c0c */ /* 0x000fca000bf06270 */
[----:B------:R-:W-:Y:S02]  /*668e0*/  @P1 LOP3.LUT R156, R156, 0x40000000, RZ, 0xfc, !PT ;  /* 0x400000009c9c1812 */ /* 0x000fe400078efcff */
[----:B------:R-:W-:Y:S02]  /*668f0*/  ISETP.LT.AND P1, PT, R14, UR45, !P0 ;  /* 0x0000002d0e007c0c */ /* 0x000fe4000c721270 */
[----:B------:R-:W-:Y:S02]  /*66900*/  LOP3.LUT R157, R157, 0xfffffffe, RZ, 0xc0, !PT ;  /* 0xfffffffe9d9d7812 */ /* 0x000fe400078ec0ff */
[----:B------:R-:W-:Y:S02]  /*66910*/  LOP3.LUT R156, R156, 0xdfffffff, RZ, 0xc0, !PT ;  /* 0xdfffffff9c9c7812 */ /* 0x000fe400078ec0ff */
[----:B------:R-:W-:Y:S02]  /*66920*/  @P3 LOP3.LUT R157, R157, 0x1, RZ, 0xfc, !PT ;  /* 0x000000019d9d3812 */ /* 0x000fe400078efcff */
[----:B------:R-:W-:-:S02]  /*66930*/  ISETP.LT.AND P3, PT, R13, UR50, !P0 ;  /* 0x000000320d007c0c */ /* 0x000fc4000c761270 */
[----:B------:R-:W-:-:S03]  /*66940*/  ISETP.LT.AND P2, PT, R12, UR49, !P0 ;  /* 0x000000310c007c0c */ /* 0x000fc6000c741270 */
[----:B------:R-:W-:-:S04]  /*66950*/  @P1 LOP3.LUT R156, R156, 0x20000000, RZ, 0xfc, !PT ;  /* 0x200000009c9c1812 */ /* 0x000fc800078efcff */
[----:B------:R-:W-:-:S04]  /*66960*/  LOP3.LUT R156, R156, 0xefffffff, RZ, 0xc0, !PT ;  /* 0xefffffff9c9c7812 */ /* 0x000fc800078ec0ff */
[----:B------:R-:W-:Y:S02]  /*66970*/  @P3 LOP3.LUT R156, R156, 0x10000000, RZ, 0xfc, !PT ;  /* 0x100000009c9c3812 */ /* 0x000fe400078efcff */
[----:B------:R-:W-:Y:S02]  /*66980*/  ISETP.LT.AND P1, PT, R11, UR48, !P0 ;  /* 0x000000300b007c0c */ /* 0x000fe4000c721270 */
[----:B------:R-:W-:Y:S02]  /*66990*/  LOP3.LUT R156, R156, 0xf7ffffff, RZ, 0xc0, !PT ;  /* 0xf7ffffff9c9c7812 */ /* 0x000fe400078ec0ff */
[----:B------:R-:W-:Y:S02]  /*669a0*/  ISETP.GE.AND P0, PT, R16, UR15, PT ;  /* 0x0000000f10007c0c */ /* 0x000fe4000bf06270 */
[----:B------:R-:W-:Y:S02]  /*669b0*/  @P2 LOP3.LUT R156, R156, 0x8000000, RZ, 0xfc, !PT ;  /* 0x080000009c9c2812 */ /* 0x000fe400078efcff */
[----:B------:R-:W-:-:S02]  /*669c0*/  ISETP.LT.AND P3, PT, R14, UR14, !P0 ;  /* 0x0000000e0e007c0c */ /* 0x000fc4000c761270 */
[----:B------:R-:W-:-:S04]  /*669d0*/  LOP3.LUT R156, R156, 0xfbffffff, RZ, 0xc0, !PT ;  /* 0xfbffffff9c9c7812 */ /* 0x000fc800078ec0ff */
[----:B------:R-:W-:Y:S02]  /*669e0*/  @P1 LOP3.LUT R156, R156, 0x4000000, RZ, 0xfc, !PT ;  /* 0x040000009c9c1812 */ /* 0x000fe400078efcff */
[----:B------:R-:W-:Y:S02]  /*669f0*/  ISETP.LT.AND P2, PT, R13, UR30, !P0 ;  /* 0x0000001e0d007c0c */ /* 0x000fe4000c741270 */
[----:B------:R-:W-:-:S04]  /*66a00*/  LOP3.LUT R156, R156, 0xfdffffff, RZ, 0xc0, !PT ;  /* 0xfdffffff9c9c7812 */ /* 0x000fc800078ec0ff */
[----:B------:R-:W-:Y:S01]  /*66a10*/  @P3 LOP3.LUT R156, R156, 0x2000000, RZ, 0xfc, !PT ;  /* 0x020000009c9c3812 */ /* 0x000fe200078efcff */
[----:B------:R1:W-:Y:S01]  /*66a20*/  STL [R1+0x278c], R154 ;  /* 0x00278c9a01007387 */ /* 0x0003e20000100800 */
[----:B------:R-:W-:Y:S02]  /*66a30*/  ISETP.LT.AND P1, PT, R12, UR31, !P0 ;  /* 0x0000001f0c007c0c */ /* 0x000fe4000c721270 */
[----:B------:R-:W-:-:S04]  /*66a40*/  LOP3.LUT R156, R156, 0xfeffffff, RZ, 0xc0, !PT ;  /* 0xfeffffff9c9c7812 */ /* 0x000fc800078ec0ff */
[----:B------:R-:W-:Y:S01]  /*66a50*/  @P2 LOP3.LUT R156, R156, 0x1000000, RZ, 0xfc, !PT ;  /* 0x010000009c9c2812 */ /* 0x000fe200078efcff */
[----:B-1----:R-:W-:-:S03]  /*66a60*/  VIADD R154, R154, UR59 ;  /* 0x0000003b9a9a7c36 */ /* 0x002fc60008000000 */
[----:B------:R-:W-:Y:S02]  /*66a70*/  LOP3.LUT R156, R156, 0xff7fffff, RZ, 0xc0, !PT ;  /* 0xff7fffff9c9c7812 */ /* 0x000fe400078ec0ff */
[----:B------:R1:W-:Y:S01]  /*66a80*/  STL [R1+0x2780], R154 ;  /* 0x0027809a01007387 */ /* 0x0003e20000100800 */
[----:B------:R-:W-:Y:S02]  /*66a90*/  ISETP.LT.AND P0, PT, R11, UR51, !P0 ;  /* 0x000000330b007c0c */ /* 0x000fe4000c701270 */
[----:B------:R-:W-:Y:S01]  /*66aa0*/  @P1 LOP3.LUT R156, R156, 0x800000, RZ, 0xfc, !PT ;  /* 0x008000009c9c1812 */ /* 0x000fe200078efcff */
[----:B-1----:R-:W-:Y:S01]  /*66ab0*/  VIADD R154, R154, UR16 ;  /* 0x000000109a9a7c36 */ /* 0x002fe20008000000 */
[----:B---3--:R-:W-:-:S04]  /*66ac0*/  ISETP.GE.AND P1, PT, R243, R152, PT ;  /* 0x00000098f300720c */ /* 0x008fc80003f26270 */
[----:B------:R1:W-:Y:S01]  /*66ad0*/  STL [R1+0x277c], R154 ;  /* 0x00277c9a01007387 */ /* 0x0003e20000100800 */
[----:B------:R-:W-:-:S03]  /*66ae0*/  ISETP.LT.AND P2, PT, R12, UR38, !P1 ;  /* 0x000000260c007c0c */ /* 0x000fc6000cf41270 */
[----:B--2---:R2:W-:Y:S01]  /*66af0*/  STL.64 [R1+0x890], R176 ;  /* 0x000890b001007387 */ /* 0x0045e20000100a00 */
[----:B-1----:R-:W-:-:S03]  /*66b00*/  VIADD R154, R154, UR17 ;  /* 0x000000119a9a7c36 */ /* 0x002fc60008000000 */
[----:B------:R1:W-:Y:S01]  /*66b10*/  STL.64 [R1+0x898], R178 ;  /* 0x000898b201007387 */ /* 0x0003e20000100a00 */
[----:B------:R-:W-:-:S03]  /*66b20*/  LOP3.LUT R156, R156, 0xffbfffff, RZ, 0xc0, !PT ;  /* 0xffbfffff9c9c7812 */ /* 0x000fc600078ec0ff */
[----:B------:R-:W-:Y:S01]  /*66b30*/  STL [R1+0x2878], R154 ;  /* 0x0028789a01007387 */ /* 0x000fe20000100800 */
[----:B------:R-:W-:Y:S02]  /*66b40*/  @P0 LOP3.LUT R156, R156, 0x400000, RZ, 0xfc, !PT ;  /* 0x004000009c9c0812 */ /* 0x000fe400078efcff */
[----:B------:R-:W-:Y:S02]  /*66b50*/  ISETP.LT.AND P0, PT, R11, UR34, !P1 ;  /* 0x000000220b007c0c */ /* 0x000fe4000cf01270 */
[----:B------:R-:W-:-:S04]  /*66b60*/  LOP3.LUT R157, R157, 0xfffbffff, RZ, 0xc0, !PT ;  /* 0xfffbffff9d9d7812 */ /* 0x000fc800078ec0ff */
[----:B------:R-:W-:Y:S02]  /*66b70*/  @P2 LOP3.LUT R157, R157, 0x40000, RZ, 0xfc, !PT ;  /* 0x000400009d9d2812 */ /* 0x000fe400078efcff */
[----:B------:R-:W-:Y:S02]  /*66b80*/  LOP3.LUT R153, R153, 0xfffffffb, RZ, 0xc0, !PT ;  /* 0xfffffffb99997812 */ /* 0x000fe400078ec0ff */
[----:B------:R-:W-:Y:S02]  /*66b90*/  LOP3.LUT R157, R157, 0xffffdfff, RZ, 0xc0, !PT ;  /* 0xffffdfff9d9d7812 */ /* 0x000fe400078ec0ff */
[----:B------:R-:W-:Y:S02]  /*66ba0*/  @P1 LOP3.LUT R153, R153, 0x4, RZ, 0xfc, !PT ;  /* 0x0000000499991812 */ /* 0x000fe400078efcff */
[----:B------:R-:W-:Y:S02]  /*66bb0*/  ISETP.GE.AND P4, PT, R11, UR36, PT ;  /* 0x000000240b007c0c */ /* 0x000fe4000bf86270 */
[----:B------:R-:W-:Y:S01]  /*66bc0*/  @P0 LOP3.LUT R157, R157, 0x2000, RZ, 0xfc, !PT ;  /* 0x000020009d9d0812 */ /* 0x000fe200078efcff */
        /* <DEDUP_REMOVED lines=8> */
[----:B--2---:R-:W2:Y:S01]  /*66c50*/  LDL.LU R177, [R1+0x49c] ;  /* 0x00049c0001b17983 */ /* 0x004ea20000300800 */
[----:B------:R-:W-:Y:S01]  /*66c60*/  ULDC UR32, c[0x0][0x228] ;  /* 0x00008a0000207ab9 */ /* 0x000fe20000000800 */
[----:B------:R-:W-:Y:S01]  /*66c70*/  ULDC UR24, c[0x0][0x228] ;  /* 0x00008a0000187ab9 */ /* 0x000fe20000000800 */
[----:B------:R-:W-:Y:S01]  /*66c80*/  ULDC UR25, c[0x0][0x228] ;  /* 0x00008a0000197ab9 */ /* 0x000fe20000000800 */
[----:B-1----:R-:W2:Y:S01]  /*66c90*/  LDL.LU R178, [R1+0x94] ;  /* 0x0000940001b27983 */ /* 0x002ea20000300800 */
        /* <DEDUP_REMOVED lines=11> */
[----:B------:R-:W1:Y:S01]  /*66d50*/  S2R R243, SR_TID.X ;  /* 0x0000000000f37919 */ /* 0x000e620000002100 */
        /* <DEDUP_REMOVED lines=37> */
[----:B--2---:R2:W-:Y:S01]  /*66fb0*/  STSM.16.M88.4 [R0], R176 ;  /* 0x000000b000007844 */ /* 0x0045e20000000200 */
[----:B------:R-:W-:Y:S06]  /*66fc0*/  BAR.SYNC.DEFER_BLOCKING 0x0 ;  /* 0x0000000000007b1d */ /* 0x000fec0000010000 */
[----:B--2---:R-:W2:Y:S04]  /*66fd0*/  LDL.LU R176, [R1+0x1ca0] ;  /* 0x001ca00001b07983 */ /* 0x004ea80000300800 */
[----:B------:R-:W2:Y:S04]  /*66fe0*/  LDL.LU R177, [R1+0x1ca8] ;  /* 0x001ca80001b17983 */ /* 0x000ea80000300800 */
[----:B------:R-:W2:Y:S04]  /*66ff0*/  LDL.LU R178, [R1+0x18a0] ;  /* 0x0018a00001b27983 */ /* 0x000ea80000300800 */
[----:B------:R-:W2:Y:S04]  /*67000*/  LDL.LU R179, [R1+0x18a8] ;  /* 0x0018a80001b37983 */ /* 0x000ea80000300800 */
[----:B------:R-:W3:Y:S01]  /*67010*/  LDS.128 R184, [R15] ;  /* 0x000000000fb87984 */ /* 0x000ee20000000c00 */
[----:B------:R-:W-:Y:S06]  /*67020*/  BAR.SYNC.DEFER_BLOCKING 0x0 ;  /* 0x0000000000007b1d */ /* 0x000fec0000010000 */
[----:B------:R-:W4:Y:S04]  /*67030*/  LDL.LU R180, [R1+0x14a0] ;  /* 0x0014a00001b47983 */ /* 0x000f280000300800 */
[----:B---3--:R-:W-:Y:S04]  /*67040*/  STL.64 [R1+0x90], R184 ;  /* 0x000090b801007387 */ /* 0x008fe80000100a00 */
[----:B------:R-:W-:Y:S04]  /*67050*/  STL.64 [R1+0x98], R186 ;  /* 0x000098ba01007387 */ /* 0x000fe80000100a00 */
[----:B------:R-:W4:Y:S04]  /*67060*/  LDL.LU R181, [R1+0x14a8] ;  /* 0x0014a80001b57983 */ /* 0x000f280000300800 */
[----:B------:R-:W4:Y:S04]  /*67070*/  LDL.LU R182, [R1+0x10a0] ;  /* 0x0010a00001b67983 */ /* 0x000f280000300800 */
[----:B------:R-:W4:Y:S04]  /*67080*/  LDL.LU R183, [R1+0x10a8] ;  /* 0x0010a80001b77983 */ /* 0x000f280000300800 */
[----:B--2---:R2:W-:Y:S01]  /*67090*/  STSM.16.M88.4 [R0], R176 ;  /* 0x000000b000007844 */ /* 0x0045e20000000200 */
[----:B------:R-:W-:Y:S06]  /*670a0*/  BAR.SYNC.DEFER_BLOCKING 0x0 ;  /* 0x0000000000007b1d */ /* 0x000fec0000010000 */
[----:B--2---:R-:W2:Y:S04]  /*670b0*/  LDL.LU R176, [R1+0xca0] ;  /* 0x000ca00001b07983 */ /* 0x004ea80000300800 */
[----:B------:R-:W3:Y:S01]  /*670c0*/  LDS.128 R184, [R15] ;  /* 0x000000000fb87984 */ /* 0x000ee20000000c00 */
[----:B------:R-:W-:Y:S06]  /*670d0*/  BAR.SYNC.DEFER_BLOCKING 0x0 ;  /* 0x0000000000007b1d */ /* 0x000fec0000010000 */
[----:B---3--:R-:W-:Y:S04]  /*670e0*/  STL.64 [R1+0x1c90], R184 ;  /* 0x001c90b801007387 */ /* 0x008fe80000100a00 */
[----:B------:R-:W-:Y:S04]  /*670f0*/  STL.64 [R1+0x1c98], R186 ;  /* 0x001c98ba01007387 */ /* 0x000fe80000100a00 */
[----:B------:R-:W2:Y:S04]  /*67100*/  LDL.LU R177, [R1+0xca8] ;  /* 0x000ca80001b17983 */ /* 0x000ea80000300800 */
[----:B------:R-:W2:Y:S04]  /*67110*/  LDL.LU R178, [R1+0x8a0] ;  /* 0x0008a00001b27983 */ /* 0x000ea80000300800 */
[----:B------:R-:W2:Y:S04]  /*67120*/  LDL.LU R179, [R1+0x8a8] ;  /* 0x0008a80001b37983 */ /* 0x000ea80000300800 */
[----:B----4-:R3:W-:Y:S01]  /*67130*/  STSM.16.M88.4 [R0], R180 ;  /* 0x000000b400007844 */ /* 0x0107e20000000200 */
[----:B------:R-:W-:Y:S06]  /*67140*/  BAR.SYNC.DEFER_BLOCKING 0x0 ;  /* 0x0000000000007b1d */ /* 0x000fec0000010000 */
[----:B---3--:R-:W3:Y:S04]  /*67150*/  LDL.LU R180, [R1+0x4a0] ;  /* 0x0004a00001b47983 */ /* 0x008ee80000300800 */
[----:B------:R-:W4:Y:S01]  /*67160*/  LDS.128 R184, [R15] ;  /* 0x000000000fb87984 */ /* 0x000f220000000c00 */
[----:B------:R-:W-:Y:S06]  /*67170*/  BAR.SYNC.DEFER_BLOCKING 0x0 ;  /* 0x0000000000007b1d */ /* 0x000fec0000010000 */
[----:B----4-:R-:W-:Y:S04]  /*67180*/  STL.64 [R1+0x1890], R184 ;  /* 0x001890b801007387 */ /* 0x010fe80000100a00 */
[----:B------:R-:W-:Y:S04]  /*67190*/  STL.64 [R1+0x1898], R186 ;  /* 0x001898ba01007387 */ /* 0x000fe80000100a00 */
[----:B------:R-:W3:Y:S04]  /*671a0*/  LDL.LU R181, [R1+0x4a8] ;  /* 0x0004a80001b57983 */ /* 0x000ee80000300800 */
[----:B------:R-:W3:Y:S04]  /*671b0*/  LDL.LU R182, [R1+0xa0] ;  /* 0x0000a00001b67983 */ /* 0x000ee80000300800 */
[----:B------:R-:W3:Y:S04]  /*671c0*/  LDL.LU R183, [R1+0xa8] ;  /* 0x0000a80001b77983 */ /* 0x000ee80000300800 */
[----:B--2---:R2:W-:Y:S01]  /*671d0*/  STSM.16.M88.4 [R0], R176 ;  /* 0x000000b000007844 */ /* 0x0045e20000000200 */
[----:B------:R-:W-:Y:S06]  /*671e0*/  BAR.SYNC.DEFER_BLOCKING 0x0 ;  /* 0x0000000000007b1d */ /* 0x000fec0000010000 */
[----:B--2---:R-:W2:Y:S04]  /*671f0*/  LDL.LU R176, [R1+0x1ca4] ;  /* 0x001ca40001b07983 */ /* 0x004ea80000300800 */
[----:B------:R-:W4:Y:S01]  /*67200*/  LDS.128 R184, [R15] ;  /* 0x000000000fb87984 */ /* 0x000f220000000c00 */
[----:B------:R-:W-:Y:S06]  /*67210*/  BAR.SYNC.DEFER_BLOCKING 0x0 ;  /* 0x0000000000007b1d */ /* 0x000fec0000010000 */
[----:B----4-:R-:W-:Y:S04]  /*67220*/  STL.64 [R1+0x1490], R184 ;  /* 0x001490b801007387 */ /* 0x010fe80000100a00 */
[----:B------:R-:W-:Y:S04]  /*67230*/  STL.64 [R1+0x1498], R186 ;  /* 0x001498ba01007387 */ /* 0x000fe80000100a00 */
[----:B------:R-:W2:Y:S04]  /*67240*/  LDL.LU R177, [R1+0x1cac] ;  /* 0x001cac0001b17983 */ /* 0x000ea80000300800 */
[----:B------:R-:W2:Y:S04]  /*67250*/  LDL.LU R178, [R1+0x18a4] ;  /* 0x0018a40001b27983 */ /* 0x000ea80000300800 */
[----:B------:R-:W2:Y:S04]  /*67260*/  LDL.LU R179, [R1+0x18ac] ;  /* 0x0018ac0001b37983 */ /* 0x000ea80000300800 */
[----:B---3--:R3:W-:Y:S01]  /*67270*/  STSM.16.M88.4 [R0], R180 ;  /* 0x000000b400007844 */ /* 0x0087e20000000200 */
        /* <DEDUP_REMOVED lines=239> */
[----:B---3--:R-:W-:Y:S01]  /*68170*/  STSM.16.M88.4 [R0], R180 ;  /* 0x000000b400007844 */ /* 0x008fe20000000200 */
[----:B------:R-:W-:Y:S06]  /*68180*/  BAR.SYNC.DEFER_BLOCKING 0x0 ;  /* 0x0000000000007b1d */ /* 0x000fec0000010000 */
[----:B------:R-:W3:Y:S02]  /*68190*/  LDS.128 R180, [R15] ;  /* 0x000000000fb47984 */ /* 0x000ee40000000c00 */
[----:B------:R-:W-:Y:S06]  /*681a0*/  BAR.SYNC.DEFER_BLOCKING 0x0 ;  /* 0x0000000000007b1d */ /* 0x000fec0000010000 */
[----:B---3--:R-:W-:Y:S04]  /*681b0*/  STL.64 [R1+0x14c0], R180 ;  /* 0x0014c0b401007387 */ /* 0x008fe80000100a00 */
[----:B------:R-:W-:Y:S04]  /*681c0*/  STL.64 [R1+0x14c8], R182 ;  /* 0x0014c8b601007387 */ /* 0x000fe80000100a00 */
[----:B--2---:R2:W-:Y:S01]  /*681d0*/  STSM.16.M88.4 [R0], R176 ;  /* 0x000000b000007844 */ /* 0x0045e20000000200 */
[----:B------:R-:W-:Y:S06]  /*681e0*/  BAR.SYNC.DEFER_BLOCKING 0x0 ;  /* 0x0000000000007b1d */ /* 0x000fec0000010000 */
[----:B--2---:R-:W2:Y:S04]  /*681f0*/  LDL.LU R176, [R1+0x14d4] ;  /* 0x0014d40001b07983 */ /* 0x004ea80000300800 */
[----:B------:R-:W2:Y:S04]  /*68200*/  LDL.LU R177, [R1+0x14dc] ;  /* 0x0014dc0001b17983 */ /* 0x000ea80000300800 */
[----:B------:R-:W2:Y:S04]  /*68210*/  LDL.LU R178, [R1+0x10d4] ;  /* 0x0010d40001b27983 */ /* 0x000ea80000300800 */
[----:B------:R-:W2:Y:S04]  /*68220*/  LDL.LU R179, [R1+0x10dc] ;  /* 0x0010dc0001b37983 */ /* 0x000ea80000300800 */
[----:B------:R-:W3:Y:S01]  /*68230*/  LDS.128 R180, [R15] ;  /* 0x000000000fb47984 */ /* 0x000ee20000000c00 */
[----:B-1----:R-:W-:-:S02]  /*68240*/  IMAD.SHL.U32 R242, R243, 0x40, RZ ;  /* 0x00000040f3f27824 */ /* 0x002fc400078e00ff */
[C---:B------:R-:W-:Y:S02]  /*68250*/  IMAD.SHL.U32 R241, R243.reuse, 0x10, RZ ;  /* 0x00000010f3f17824 */ /* 0x040fe400078e00ff */
[----:B------:R-:W-:Y:S01]  /*68260*/  IMAD.SHL.U32 R243, R243, 0x8, RZ ;  /* 0x00000008f3f37824 */ /* 0x000fe200078e00ff */
[----:B------:R-:W-:Y:S02]  /*68270*/  LOP3.LUT R242, R242, 0x400, RZ, 0xc0, !PT ;  /* 0x00000400f2f27812 */ /* 0x000fe400078ec0ff */
[----:B------:R-:W-:Y:S02]  /*68280*/  LOP3.LUT R241, R241, 0xf0, RZ, 0xc0, !PT ;  /* 0x000000f0f1f17812 */ /* 0x000fe400078ec0ff */
[----:B------:R-:W-:Y:S02]  /*68290*/  LOP3.LUT R154, R243, 0x300, RZ, 0xc0, !PT ;  /* 0x00000300f39a7812 */ /* 0x000fe400078ec0ff */
[----:B------:R-:W-:-:S05]  /*682a0*/  IADD3 R152, R242, UR61, R241 ;  /* 0x0000003df2987c10 */ /* 0x000fca000fffe0f1 */
[----:B------:R-:W-:Y:S01]  /*682b0*/  IMAD.IADD R152, R152, 0x1, R154 ;  /* 0x0000000198987824 */ /* 0x000fe200078e029a */
[----:B------:R-:W-:Y:S06]  /*682c0*/  BAR.SYNC.DEFER_BLOCKING 0x0 ;  /* 0x0000000000007b1d */ /* 0x000fec0000010000 */
[----:B---3--:R-:W-:Y:S04]  /*682d0*/  STL.64 [R1+0x10c0], R180 ;  /* 0x0010c0b401007387 */ /* 0x008fe80000100a00 */
[----:B------:R-:W-:Y:S01]  /*682e0*/  STL.64 [R1+0x10c8], R182 ;  /* 0x0010c8b601007387 */ /* 0x000fe20000100a00 */
[----:B------:R-:W1:Y:S03]  /*682f0*/  S2R R243, SR_TID.X ;  /* 0x0000000000f37919 */ /* 0x000e660000002100 */
[----:B--2---:R2:W-:Y:S04]  /*68300*/  STSM.16.M88.4 [R152], R176 ;  /* 0x000000b098007844 */ /* 0x0045e80000000200 */
[----:B--2---:R-:W2:Y:S04]  /*68310*/  LDL.LU R176, [R1+0xcd4] ;  /* 0x000cd40001b07983 */ /* 0x004ea80000300800 */
[----:B------:R-:W2:Y:S04]  /*68320*/  LDL.LU R177, [R1+0xcdc] ;  /* 0x000cdc0001b17983 */ /* 0x000ea80000300800 */
[----:B------:R-:W2:Y:S04]  /*68330*/  LDL.LU R178, [R1+0x8d4] ;  /* 0x0008d40001b27983 */ /* 0x000ea80000300800 */
[----:B------:R-:W2:Y:S01]  /*68340*/  LDL.LU R179, [R1+0x8dc] ;  /* 0x0008dc0001b37983 */ /* 0x000ea20000300800 */
[----:B------:R-:W-:Y:S01]  /*68350*/  BAR.SYNC.DEFER_BLOCKING 0x0 ;  /* 0x0000000000007b1d */ /* 0x000fe20000010000 */
[----:B-1----:R-:W-:-:S04]  /*68360*/  LOP3.LUT R154, R243, 0x7f, RZ, 0xc0, !PT ;  /* 0x0000007ff39a7812 */ /* 0x002fc800078ec0ff */
[----:B------:R-:W-:Y:S01]  /*68370*/  LEA R154, R154, UR61, 0x4 ;  /* 0x0000003d9a9a7c11 */ /* 0x000fe2000f8e20ff */
[----:B------:R-:W-:Y:S01]  /*68380*/  VIADD R3, R10, 0xf3 ;  /* 0x000000f30a037836 */ /* 0x000fe20000000000 */
[----:B------:R-:W-:Y:S01]  /*68390*/  ULDC UR61, c[0x0][0x22c] ;  /* 0x00008b00003d7ab9 */ /* 0x000fe20000000800 */
[----:B------:R-:W3:Y:S04]  /*683a0*/  LDL.LU R180, [R1+0x4d4] ;  /* 0x0004d40001b47983 */ /* 0x000ee80000300800 */
[----:B------:R-:W1:Y:S01]  /*683b0*/  LDS.128 R184, [R154] ;  /* 0x000000009ab87984 */ /* 0x000e620000000c00 */
[----:B------:R-:W-:Y:S06]  /*683c0*/  BAR.SYNC.DEFER_BLOCKING 0x0 ;  /* 0x0000000000007b1d */ /* 0x000fec0000010000 */
[----:B-1----:R-:W-:Y:S04]  /*683d0*/  STL.64 [R1+0xcc0], R184 ;  /* 0x000cc0b801007387 */ /* 0x002fe80000100a00 */
[----:B------:R-:W-:Y:S04]  /*683e0*/  STL.64 [R1+0xcc8], R186 ;  /* 0x000cc8ba01007387 */ /* 0x000fe80000100a00 */
[----:B------:R-:W3:Y:S04]  /*683f0*/  LDL.LU R181, [R1+0x4dc] ;  /* 0x0004dc0001b57983 */ /* 0x000ee80000300800 */
[----:B------:R-:W3:Y:S04]  /*68400*/  LDL.LU R182, [R1+0xd4] ;  /* 0x0000d40001b67983 */ /* 0x000ee80000300800 */
[----:B------:R-:W3:Y:S04]  /*68410*/  LDL.LU R183, [R1+0xdc] ;  /* 0x0000dc0001b77983 */ /* 0x000ee80000300800 */
[----:B--2---:R1:W-:Y:S01]  /*68420*/  STSM.16.M88.4 [R152], R176 ;  /* 0x000000b098007844 */ /* 0x0043e20000000200 */
[----:B------:R-:W-:Y:S06]  /*68430*/  BAR.SYNC.DEFER_BLOCKING 0x0 ;  /* 0x0000000000007b1d */ /* 0x000fec0000010000 */
[----:B-1----:R-:W2:Y:S04]  /*68440*/  LDL.LU R176, [R1+0x1ce0] ;  /* 0x001ce00001b07983 */ /* 0x002ea80000300800 */
[----:B------:R-:W1:Y:S01]  /*68450*/  LDS.128 R184, [R154] ;  /* 0x000000009ab87984 */ /* 0x000e620000000c00 */
[----:B------:R-:W-:Y:S06]  /*68460*/  BAR.SYNC.DEFER_BLOCKING 0x0 ;  /* 0x0000000000007b1d */ /* 0x000fec0000010000 */
[----:B-1----:R-:W-:Y:S04]  /*68470*/  STL.64 [R1+0x8d0], R184 ;  /* 0x0008d0b801007387 */ /* 0x002fe80000100a00 */
[----:B------:R-:W-:Y:S04]  /*68480*/  STL.64 [R1+0x8d8], R186 ;  /* 0x0008d8ba01007387 */ /* 0x000fe80000100a00 */
[----:B------:R-:W2:Y:S04]  /*68490*/  LDL.LU R177, [R1+0x1ce8] ;  /* 0x001ce80001b17983 */ /* 0x000ea80000300800 */
[----:B------:R-:W2:Y:S04]  /*684a0*/  LDL.LU R178, [R1+0x18e0] ;  /* 0x0018e00001b27983 */ /* 0x000ea80000300800 */
[----:B------:R-:W2:Y:S04]  /*684b0*/  LDL.LU R179, [R1+0x18e8] ;  /* 0x0018e80001b37983 */ /* 0x000ea80000300800 */
[----:B---3--:R1:W-:Y:S01]  /*684c0*/  STSM.16.M88.4 [R152], R180 ;  /* 0x000000b498007844 */ /* 0x0083e20000000200 */
[----:B------:R-:W-:Y:S06]  /*684d0*/  BAR.SYNC.DEFER_BLOCKING 0x0 ;  /* 0x0000000000007b1d */ /* 0x000fec0000010000 */
[----:B-1----:R-:W3:Y:S04]  /*684e0*/  LDL.LU R180, [R1+0x14e0] ;  /* 0x0014e00001b47983 */ /* 0x002ee80000300800 */
        /* <DEDUP_REMOVED lines=1465> */
[----:B--2---:R1:W-:Y:S01]  /*6e080*/  STSM.16.M88.4 [R152], R176 ;  /* 0x000000b098007844 */ /* 0x0043e20000000200 */
[----:B------:R-:W-:Y:S06]  /*6e090*/  BAR.SYNC.DEFER_BLOCKING 0x0 ;  /* 0x0000000000007b1d */ /* 0x000fec0000010000 */
[----:B-1----:R-:W2:Y:S04]  /*6e0a0*/  LDL.LU R176, [R1+0x1a04] ;  /* 0x001a040001b07983 */ /* 0x002ea80000300800 */
[----:B------:R-:W1:Y:S04]  /*6e0b0*/  LDS.128 R184, [R154] ;  /* 0x000000009ab87984 */ /* 0x000e680000000c00 */
[----:B-1----:R-:W-:Y:S04]  /*6e0c0*/  STL.64 [R1+0x15f0], R184 ;  /* 0x0015f0b801007387 */ /* 0x002fe80000100a00 */
[----:B------:R-:W-:Y:S04]  /*6e0d0*/  STL.64 [R1+0x15f8], R186 ;  /* 0x0015f8ba01007387 */ /* 0x000fe80000100a00 */
[----:B------:R-:W2:Y:S04]  /*6e0e0*/  LDL.LU R177, [R1+0x1a0c] ;  /* 0x001a0c0001b17983 */ /* 0x000ea80000300800 */
[----:B------:R-:W2:Y:S04]  /*6e0f0*/  LDL.LU R178, [R1+0x1604] ;  /* 0x0016040001b27983 */ /* 0x000ea80000300800 */
[----:B------:R-:W2:Y:S01]  /*6e100*/  LDL.LU R179, [R1+0x160c] ;  /* 0x00160c0001b37983 */ /* 0x000ea20000300800 */
[----:B------:R-:W-:Y:S01]  /*6e110*/  BAR.SYNC.DEFER_BLOCKING 0x0 ;  /* 0x0000000000007b1d */ /* 0x000fe20000010000 */
[----:B------:R-:W-:-:S02]  /*6e120*/  IMAD.MOV.U32 R182, RZ, RZ, R24 ;  /* 0x000000ffffb67224 */ /* 0x000fc400078e0018 */
[----:B------:R-:W-:-:S05]  /*6e130*/  IMAD.MOV.U32 R183, RZ, RZ, R26 ;  /* 0x000000ffffb77224 */ /* 0x000fca00078e001a */
        /* <DEDUP_REMOVED lines=135> */
[----:B-1----:R1:W-:Y:S04]  /*6e9b0*/  STL.64 [R1+0x1ef0], R184 ;  /* 0x001ef0b801007387 */ /* 0x0023e80000100a00 */
[----:B------:R-:W-:Y:S04]  /*6e9c0*/  STL.64 [R1+0x1ef8], R186 ;  /* 0x001ef8ba01007387 */ /* 0x000fe80000100a00 */
[----:B------:R-:W2:Y:S04]  /*6e9d0*/  LDL.LU R177, [R1+0xa28] ;  /* 0x000a280001b17983 */ /* 0x000ea80000300800 */
[----:B------:R-:W2:Y:S04]  /*6e9e0*/  LDL.LU R178, [R1+0x620] ;  /* 0x0006200001b27983 */ /* 0x000ea80000300800 */
[----:B------:R-:W2:Y:S04]  /*6e9f0*/  LDL.LU R179, [R1+0x628] ;  /* 0x0006280001b37983 */ /* 0x000ea80000300800 */
[----:B-1----:R-:W4:Y:S04]  /*6ea00*/  LDL.LU R184, [R1+0x220] ;  /* 0x0002200001b87983 */ /* 0x002f280000300800 */
[----:B---3--:R-:W-:Y:S01]  /*6ea10*/  STSM.16.M88.4 [R152], R180 ;  /* 0x000000b498007844 */ /* 0x008fe20000000200 */
[----:B------:R-:W-:Y:S06]  /*6ea20*/  BAR.SYNC.DEFER_BLOCKING 0x0 ;  /* 0x0000000000007b1d */ /* 0x000fec0000010000 */
[----:B------:R-:W1:Y:S02]  /*6ea30*/  LDS.128 R180, [R154] ;  /* 0x000000009ab47984 */ /* 0x000e640000000c00 */
[----:B------:R-:W-:Y:S06]  /*6ea40*/  BAR.SYNC.DEFER_BLOCKING 0x0 ;  /* 0x0000000000007b1d */ /* 0x000fec0000010000 */
[----:B-1----:R1:W-:Y:S04]  /*6ea50*/  STL.64 [R1+0x1a10], R180 ;  /* 0x001a10b401007387 */ /* 0x0023e80000100a00 */
[----:B------:R-:W-:Y:S04]  /*6ea60*/  STL.64 [R1+0x1a18], R182 ;  /* 0x001a18b601007387 */ /* 0x000fe80000100a00 */
[----:B------:R-:W4:Y:S04]  /*6ea70*/  LDL.LU R185, [R1+0x228] ;  /* 0x0002280001b97983 */ /* 0x000f280000300800 */
[----:B-1----:R-:W3:Y:S04]  /*6ea80*/  LDL.LU R180, [R1+0x1a24] ;  /* 0x001a240001b47983 */ /* 0x002ee80000300800 */
[----:B--2---:R-:W-:Y:S01]  /*6ea90*/  STSM.16.M88.4 [R152], R176 ;  /* 0x000000b098007844 */ /* 0x004fe20000000200 */
[----:B------:R-:W-:Y:S06]  /*6eaa0*/  BAR.SYNC.DEFER_BLOCKING 0x0 ;  /* 0x0000000000007b1d */ /* 0x000fec0000010000 */
[----:B------:R-:W1:Y:S04]  /*6eab0*/  LDS.128 R176, [R154] ;  /* 0x000000009ab07984 */ /* 0x000e680000000c00 */
[----:B-1----:R1:W-:Y:S04]  /*6eac0*/  STL.64 [R1+0x1610], R176 ;  /* 0x001610b001007387 */ /* 0x0023e80000100a00 */
[----:B------:R-:W-:Y:S04]  /*6ead0*/  STL.64 [R1+0x1618], R178 ;  /* 0x001618b201007387 */ /* 0x000fe80000100a00 */
[----:B------:R-:W3:Y:S04]  /*6eae0*/  LDL.LU R181, [R1+0x1a2c] ;  /* 0x001a2c0001b57983 */ /* 0x000ee80000300800 */
[----:B------:R-:W3:Y:S04]  /*6eaf0*/  LDL.LU R182, [R1+0x1624] ;  /* 0x0016240001b67983 */ /* 0x000ee80000300800 */
[----:B------:R-:W3:Y:S01]  /*6eb00*/  LDL.LU R183, [R1+0x162c] ;  /* 0x00162c0001b77983 */ /* 0x000ee20000300800 */
[----:B------:R-:W-:Y:S01]  /*6eb10*/  BAR.SYNC.DEFER_BLOCKING 0x0 ;  /* 0x0000000000007b1d */ /* 0x000fe20000010000 */
[----:B------:R-:W-:-:S02]  /*6eb20*/  IMAD.MOV.U32 R186, RZ, RZ, R32 ;  /* 0x000000ffffba7224 */ /* 0x000fc400078e0020 */
[----:B------:R-:W-:-:S03]  /*6eb30*/  IMAD.MOV.U32 R187, RZ, RZ, R34 ;  /* 0x000000ffffbb7224 */ /* 0x000fc600078e0022 */
[----:B-1----:R-:W2:Y:S04]  /*6eb40*/  LDL.LU R176, [R1+0x1224] ;  /* 0x0012240001b07983 */ /* 0x002ea80000300800 */
[----:B----4-:R-:W-:Y:S01]  /*6eb50*/  STSM.16.M88.4 [R152], R184 ;  /* 0x000000b898007844 */ /* 0x010fe20000000200 */
[----:B------:R-:W-:Y:S06]  /*6eb60*/  BAR.SYNC.DEFER_BLOCKING 0x0 ;  /* 0x0000000000007b1d */ /* 0x000fec0000010000 */
[----:B------:R-:W1:Y:S02]  /*6eb70*/  LDS.128 R184, [R154] ;  /* 0x000000009ab87984 */ /* 0x000e640000000c00 */
        /* <DEDUP_REMOVED lines=23> */
[----:B------:R-:W2:Y:S01]  /*6ecf0*/  LDL.LU R177, [R1+0x22c] ;  /* 0x00022c0001b17983 */ /* 0x000ea20000300800 */
[----:B------:R-:W-:-:S03]  /*6ed00*/  IMAD.MOV.U32 R178, RZ, RZ, R33 ;  /* 0x000000ffffb27224 */ /* 0x000fc600078e0021 */
[----:B------:R-:W4:Y:S01]  /*6ed10*/  LDL.LU R32, [R1+0x1a30] ;  /* 0x001a300001207983 */ /* 0x000f220000300800 */
[----:B------:R-:W-:-:S03]  /*6ed20*/  IMAD.MOV.U32 R179, RZ, RZ, R35 ;  /* 0x000000ffffb37224 */ /* 0x000fc600078e0023 */
[----:B---3--:R-:W-:Y:S01]  /*6ed30*/  STSM.16.M88.4 [R152], R180 ;  /* 0x000000b498007844 */ /* 0x008fe20000000200 */
[----:B------:R-:W-:Y:S06]  /*6ed40*/  BAR.SYNC.DEFER_BLOCKING 0x0 ;  /* 0x0000000000007b1d */ /* 0x000fec0000010000 */
[----:B------:R-:W1:Y:S02]  /*6ed50*/  LDS.128 R180, [R154] ;  /* 0x000000009ab47984 */ /* 0x000e640000000c00 */
[----:B------:R-:W-:Y:S06]  /*6ed60*/  BAR.SYNC.DEFER_BLOCKING 0x0 ;  /* 0x0000000000007b1d */ /* 0x000fec0000010000 */
[----:B-1----:R-:W-:Y:S04]  /*6ed70*/  STL.64 [R1+0x620], R180 ;  /* 0x000620b401007387 */ /* 0x002fe80000100a00 */
[----:B------:R-:W-:Y:S04]  /*6ed80*/  STL.64 [R1+0x628], R182 ;  /* 0x000628b601007387 */ /* 0x000fe80000100a00 */
[----:B------:R-:W4:Y:S04]  /*6ed90*/  LDL.LU R33, [R1+0x1a38] ;  /* 0x001a380001217983 */ /* 0x000f280000300800 */
[----:B------:R-:W4:Y:S04]  /*6eda0*/  LDL.LU R34, [R1+0x1630] ;  /* 0x0016300001227983 */ /* 0x000f280000300800 */
[----:B------:R-:W4:Y:S04]  /*6edb0*/  LDL.LU R35, [R1+0x1638] ;  /* 0x0016380001237983 */ /* 0x000f280000300800 */
        /* <DEDUP_REMOVED lines=10> */
[----:B----4-:R1:W-:Y:S01]  /*6ee60*/  STSM.16.M88.4 [R152], R32 ;  /* 0x0000002098007844 */ /* 0x0103e20000000200 */
        /* <DEDUP_REMOVED lines=17> */
[----:B---3--:R1:W-:Y:S01]  /*6ef80*/  STSM.16.M88.4 [R152], R32 ;  /* 0x0000002098007844 */ /* 0x0083e20000000200 */
[----:B------:R-:W-:Y:S06]  /*6ef90*/  BAR.SYNC.DEFER_BLOCKING 0x0 ;  /* 0x0000000000007b1d */ /* 0x000fec0000010000 */
[----:B-1----:R-:W3:Y:S04]  /*6efa0*/  LDL.LU R32, [R1+0x1a34] ;  /* 0x001a340001207983 */ /* 0x002ee80000300800 */
[----:B------:R-:W1:Y:S04]  /*6efb0*/  LDS.128 R180, [R154] ;  /* 0x000000009ab47984 */ /* 0x000e680000000c00 */
[----:B-1----:R-:W-:Y:S04]  /*6efc0*/  STL.64 [R1+0x1620], R180 ;  /* 0x001620b401007387 */ /* 0x002fe80000100a00 */
[----:B------:R-:W-:Y:S04]  /*6efd0*/  STL.64 [R1+0x1628], R182 ;  /* 0x001628b601007387 */ /* 0x000fe80000100a00 */
[----:B------:R-:W3:Y:S04]  /*6efe0*/  LDL.LU R33, [R1+0x1a3c] ;  /* 0x001a3c0001217983 */ /* 0x000ee80000300800 */
[----:B------:R-:W3:Y:S04]  /*6eff0*/  LDL.LU R34, [R1+0x1634] ;  /* 0x0016340001227983 */ /* 0x000ee80000300800 */
[----:B------:R-:W3:Y:S01]  /*6f000*/  LDL.LU R35, [R1+0x163c] ;  /* 0x00163c0001237983 */ /* 0x000ee20000300800 */
[----:B------:R-:W-:Y:S01]  /*6f010*/  BAR.SYNC.DEFER_BLOCKING 0x0 ;  /* 0x0000000000007b1d */ /* 0x000fe20000010000 */
[----:B------:R-:W-:-:S02]  /*6f020*/  IMAD.MOV.U32 R178, RZ, RZ, R36 ;  /* 0x000000ffffb27224 */ /* 0x000fc400078e0024 */
[----:B------:R-:W-:-:S05]  /*6f030*/  IMAD.MOV.U32 R179, RZ, RZ, R38 ;  /* 0x000000ffffb37224 */ /* 0x000fca00078e0026 */
        /* <DEDUP_REMOVED lines=24> */
[----:B------:R-:W-:Y:S01]  /*6f1c0*/  BAR.SYNC.DEFER_BLOCKING 0x0 ;  /* 0x0000000000007b1d */ /* 0x000fe20000010000 */
[----:B------:R-:W-:-:S02]  /*6f1d0*/  IMAD.MOV.U32 R178, RZ, RZ, R37 ;  /* 0x000000ffffb27224 */ /* 0x000fc400078e0025 */
[----:B------:R-:W-:-:S03]  /*6f1e0*/  IMAD.MOV.U32 R179, RZ, RZ, R39 ;  /* 0x000000ffffb37224 */ /* 0x000fc600078e0027 */
[----:B-1----:R-:W-:Y:S04]  /*6f1f0*/  STL.64 [R1+0xe20], R180 ;  /* 0x000e20b401007387 */ /* 0x002fe80000100a00 */
[----:B------:R-:W-:Y:S04]  /*6f200*/  STL.64 [R1+0xe28], R182 ;  /* 0x000e28b601007387 */ /* 0x000fe80000100a00 */
[----:B------:R-:W2:Y:S04]  /*6f210*/  LDL.LU R177, [R1+0x23c] ;  /* 0x00023c0001b17983 */ /* 0x000ea80000300800 */
[----:B---3--:R1:W-:Y:S01]  /*6f220*/  STSM.16.M88.4 [R152], R32 ;  /* 0x0000002098007844 */ /* 0x0083e20000000200 */
[----:B------:R-:W-:Y:S06]  /*6f230*/  BAR.SYNC.DEFER_BLOCKING 0x0 ;  /* 0x0000000000007b1d */ /* 0x000fec0000010000 */
[----:B-1----:R-:W3:Y:S04]  /*6f240*/  LDL.LU R32, [R1+0x1a40] ;  /* 0x001a400001207983 */ /* 0x002ee80000300800 */
[----:B------:R-:W1:Y:S01]  /*6f250*/  LDS.128 R36, [R154] ;  /* 0x000000009a247984 */ /* 0x000e620000000c00 */
[----:B------:R-:W-:Y:S06]  /*6f260*/  BAR.SYNC.DEFER_BLOCKING 0x0 ;  /* 0x0000000000007b1d */ /* 0x000fec0000010000 */
[----:B-1----:R1:W-:Y:S04]  /*6f270*/  STL.64 [R1+0xa30], R36 ;  /* 0x000a302401007387 */ /* 0x0023e80000100a00 */
[----:B------:R-:W-:Y:S04]  /*6f280*/  STL.64 [R1+0xa38], R38 ;  /* 0x000a382601007387 */ /* 0x000fe80000100a00 */
[----:B------:R-:W3:Y:S04]  /*6f290*/  LDL.LU R33, [R1+0x1a48] ;  /* 0x001a480001217983 */ /* 0x000ee80000300800 */
[----:B------:R-:W3:Y:S04]  /*6f2a0*/  LDL.LU R34, [R1+0x1640] ;  /* 0x0016400001227983 */ /* 0x000ee80000300800 */
[----:B------:R-:W3:Y:S04]  /*6f2b0*/  LDL.LU R35, [R1+0x1648] ;  /* 0x0016480001237983 */ /* 0x000ee80000300800 */
[----:B-1----:R-:W4:Y:S04]  /*6f2c0*/  LDL.LU R36, [R1+0x1240] ;  /* 0x0012400001247983 */ /* 0x002f280000300800 */
[----:B--2---:R-:W-:Y:S01]  /*6f2d0*/  STSM.16.M88.4 [R152], R176 ;  /* 0x000000b098007844 */ /* 0x004fe20000000200 */
        /* <DEDUP_REMOVED lines=8> */
[----:B---3--:R1:W-:Y:S01]  /*6f360*/  STSM.16.M88.4 [R152], R32 ;  /* 0x0000002098007844 */ /* 0x0083e20000000200 */
        /* <DEDUP_REMOVED lines=53> */
[----:B------:R-:W-:Y:S01]  /*6f6c0*/  BAR.SYNC.DEFER_BLOCKING 0x0 ;  /* 0x0000000000007b1d */ /* 0x000fe20000010000 */
[----:B------:R-:W-:-:S02]  /*6f6d0*/  IMAD.MOV.U32 R38, RZ, RZ, R41 ;  /* 0x000000ffff267224 */ /* 0x000fc400078e0029 */
[----:B------:R-:W-:-:S03]  /*6f6e0*/  IMAD.MOV.U32 R39, RZ, RZ, R43 ;  /* 0x000000ffff277224 */ /* 0x000fc600078e002b */
[----:B-1----:R-:W-:Y:S04]  /*6f6f0*/  STL.64 [R1+0xa40], R176 ;  /* 0x000a40b001007387 */ /* 0x002fe80000100a00 */
[----:B------:R-:W-:Y:S04]  /*6f700*/  STL.64 [R1+0xa48], R178 ;  /* 0x000a48b201007387 */ /* 0x000fe80000100a00 */
        /* <DEDUP_REMOVED lines=572> */
[----:B------:R-:W-:Y:S01]  /*71ad0*/  BAR.SYNC.DEFER_BLOCKING 0x0 ;  /* 0x0000000000007b1d */ /* 0x000fe20000010000 */
[----:B------:R-:W-:-:S04]  /*71ae0*/  ISETP.GE.AND P0, PT, R3, UR61, PT ;  /* 0x0000003d03007c0c */ /* 0x000fc8000bf06270 */
[----:B------:R-:W-:Y:S02]  /*71af0*/  ISETP.LT.AND P1, PT, R14, UR60, !P0 ;  /* 0x0000003c0e007c0c */ /* 0x000fe4000c721270 */
[----:B------:R-:W-:Y:S01]  /*71b00*/  LOP3.LUT R156, R156, 0xffdfffff, RZ, 0xc0, !PT ;  /* 0xffdfffff9c9c7812 */ /* 0x000fe200078ec0ff */
[C---:B------:R-:W-:Y:S02]  /*71b10*/  VIADD R2, R10.reuse, 0xf2 ;  /* 0x000000f20a027836 */ /* 0x040fe40000000000 */
[C---:B------:R-:W-:Y:S01]  /*71b20*/  VIADD R67, R10.reuse, 0xf1 ;  /* 0x000000f10a437836 */ /* 0x040fe20000000000 */
[----:B-1----:R-:W2:Y:S04]  /*71b30*/  LDL.LU R32, [R1+0x12c0] ;  /* 0x0012c00001207983 */ /* 0x002ea80000300800 */
[----:B------:R-:W1:Y:S01]  /*71b40*/  LDS.128 R40, [R154] ;  /* 0x000000009a287984 */ /* 0x000e620000000c00 */
[----:B------:R-:W-:Y:S01]  /*71b50*/  ISETP.LT.AND P3, PT, R13, UR33, !P0 ;  /* 0x000000210d007c0c */ /* 0x000fe2000c761270 */
[----:B------:R-:W-:Y:S01]  /*71b60*/  VIADD R66, R10, 0xf0 ;  /* 0x000000f00a427836 */ /* 0x000fe20000000000 */
[----:B------:R-:W-:Y:S01]  /*71b70*/  @P1 LOP3.LUT R156, R156, 0x200000, RZ, 0xfc, !PT ;  /* 0x002000009c9c1812 */ /* 0x000fe200078efcff */
[----:B------:R-:W-:Y:S01]  /*71b80*/  BAR.SYNC.DEFER_BLOCKING 0x0 ;  /* 0x0000000000007b1d */ /* 0x000fe20000010000 */
[----:B------:R-:W-:-:S02]  /*71b90*/  ISETP.LT.AND P2, PT, R12, UR6, !P0 ;  /* 0x000000060c007c0c */ /* 0x000fc4000c741270 */
[----:B------:R-:W-:Y:S02]  /*71ba0*/  LOP3.LUT R156, R156, 0xffefffff, RZ, 0xc0, !PT ;  /* 0xffefffff9c9c7812 */ /* 0x000fe400078ec0ff */
[----:B------:R-:W-:Y:S01]  /*71bb0*/  ISETP.LT.AND P1, PT, R11, UR7, !P0 ;  /* 0x000000070b007c0c */ /* 0x000fe2000c721270 */
[----:B------:R-:W-:Y:S01]  /*71bc0*/  ULDC.64 UR6, c[0x0][0x228] ;  /* 0x00008a0000067ab9 */ /* 0x000fe20000000a00 */
[C---:B------:R-:W-:Y:S01]  /*71bd0*/  VIADD R65, R10.reuse, 0xef ;  /* 0x000000ef0a417836 */ /* 0x040fe20000000000 */
[----:B------:R-:W-:Y:S01]  /*71be0*/  LOP3.LUT R29, R29, 0x7fffffff, RZ, 0xc0, !PT ;  /* 0x7fffffff1d1d7812 */ /* 0x000fe200078ec0ff */
[----:B------:R-:W-:Y:S01]  /*71bf0*/  VIADD R64, R10, 0xee ;  /* 0x000000ee0a407836 */ /* 0x000fe20000000000 */
[----:B------:R-:W-:Y:S01]  /*71c00*/  @P3 LOP3.LUT R156, R156, 0x100000, RZ, 0xfc, !PT ;  /* 0x001000009c9c3812 */ /* 0x000fe200078efcff */
[----:B------:R-:W-:Y:S01]  /*71c10*/  VIADD R63, R10, 0xed ;  /* 0x000000ed0a3f7836 */ /* 0x000fe20000000000 */
[----:B------:R-:W-:Y:S01]  /*71c20*/  LOP3.LUT R28, R28, 0x7fffffff, RZ, 0xc0, !PT ;  /* 0x7fffffff1c1c7812 */ /* 0x000fe200078ec0ff */
[----:B------:R-:W-:Y:S01]  /*71c30*/  VIADD R62, R10, 0xec ;  /* 0x000000ec0a3e7836 */ /* 0x000fe20000000000 */
[----:B------:R-:W-:Y:S01]  /*71c40*/  LOP3.LUT R156, R156, 0xfff7ffff, RZ, 0xc0, !PT ;  /* 0xfff7ffff9c9c7812 */ /* 0x000fe200078ec0ff */
[----:B------:R-:W-:Y:S01]  /*71c50*/  VIADD R61, R10, 0xeb ;  /* 0x000000eb0a3d7836 */ /* 0x000fe20000000000 */
[----:B------:R-:W-:Y:S01]  /*71c60*/  ISETP.GE.AND P0, PT, R2, UR7, PT ;  /* 0x0000000702007c0c */ /* 0x000fe2000bf06270 */
[----:B------:R-:W-:Y:S01]  /*71c70*/  VIADD R60, R10, 0xea ;  /* 0x000000ea0a3c7836 */ /* 0x000fe20000000000 */
[----:B------:R-:W-:Y:S01]  /*71c80*/  @P2 LOP3.LUT R156, R156, 0x80000, RZ, 0xfc, !PT ;  /* 0x000800009c9c2812 */ /* 0x000fe200078efcff */
[----:B------:R-:W-:Y:S01]  /*71c90*/  VIADD R31, R10, 0xe7 ;  /* 0x000000e70a1f7836 */ /* 0x000fe20000000000 */
[----:B------:R-:W-:Y:S01]  /*71ca0*/  ISETP.LT.AND P3, PT, R14, UR6, !P0 ;  /* 0x000000060e007c0c */ /* 0x000fe2000c761270 */
[----:B------:R-:W-:Y:S01]  /*71cb0*/  ULDC.64 UR6, c[0x0][0x228] ;  /* 0x00008a0000067ab9 */ /* 0x000fe20000000a00 */
[----:B------:R-:W-:Y:S01]  /*71cc0*/  LOP3.LUT R156, R156, 0xfffbffff, RZ, 0xc0, !PT ;  /* 0xfffbffff9c9c7812 */ /* 0x000fe200078ec0ff */
[----:B------:R-:W-:Y:S01]  /*71cd0*/  VIADD R30, R10, 0xe6 ;  /* 0x000000e60a1e7836 */ /* 0x000fe20000000000 */
[----:B------:R-:W-:Y:S01]  /*71ce0*/  ULDC UR33, c[0x0][0x22c] ;  /* 0x00008b0000217ab9 */ /* 0x000fe20000000800 */
[----:B------:R-:W-:Y:S01]  /*71cf0*/  ULDC UR60, c[0x0][0x228] ;  /* 0x00008a00003c7ab9 */ /* 0x000fe20000000800 */
[----:B------:R-:W-:Y:S01]  /*71d00*/  @P1 LOP3.LUT R156, R156, 0x40000, RZ, 0xfc, !PT ;  /* 0x000400009c9c1812 */ /* 0x000fe200078efcff */
[----:B------:R-:W-:Y:S01]  /*71d10*/  ULDC UR61, c[0x0][0x228] ;  /* 0x00008a00003d7ab9 */ /* 0x000fe20000000800 */
[----:B------:R-:W-:Y:S01]  /*71d20*/  ISETP.LT.AND P2, PT, R13, UR22, !P0 ;  /* 0x000000160d007c0c */ /* 0x000fe2000c741270 */
[----:B------:R-:W-:Y:S01]  /*71d30*/  ULDC UR22, c[0x0][0x228] ;  /* 0x00008a0000167ab9 */ /* 0x000fe20000000800 */
[----:B------:R-:W-:-:S04]  /*71d40*/  LOP3.LUT R156, R156, 0xfffdffff, RZ, 0xc0, !PT ;  /* 0xfffdffff9c9c7812 */ /* 0x000fc800078ec0ff */
[----:B------:R-:W-:Y:S02]  /*71d50*/  @P3 LOP3.LUT R156, R156, 0x20000, RZ, 0xfc, !PT ;  /* 0x000200009c9c3812 */ /* 0x000fe400078efcff */
[----:B------:R-:W-:Y:S01]  /*71d60*/  ISETP.LT.AND P1, PT, R12, UR23, !P0 ;  /* 0x000000170c007c0c */ /* 0x000fe2000c721270 */
[----:B-1----:R-:W-:Y:S01]  /*71d70*/  STL.64 [R1+0x6b0], R40 ;  /* 0x0006b02801007387 */ /* 0x002fe20000100a00 */
[----:B------:R-:W-:Y:S01]  /*71d80*/  LOP3.LUT R156, R156, 0xfffeffff, RZ, 0xc0, !PT ;  /* 0xfffeffff9c9c7812 */ /* 0x000fe200078ec0ff */
[----:B------:R-:W-:-:S03]  /*71d90*/  ULDC UR23, c[0x0][0x22c] ;  /* 0x00008b0000177ab9 */ /* 0x000fc60000000800 */
[----:B------:R-:W-:Y:S02]  /*71da0*/  @P2 LOP3.LUT R156, R156, 0x10000, RZ, 0xfc, !PT ;  /* 0x000100009c9c2812 */ /* 0x000fe400078efcff */
[----:B------:R-:W-:Y:S01]  /*71db0*/  ISETP.LT.AND P0, PT, R11, UR32, !P0 ;  /* 0x000000200b007c0c */ /* 0x000fe2000c701270 */
[----:B------:R-:W-:Y:S01]  /*71dc0*/  STL.64 [R1+0x6b8], R42 ;  /* 0x0006b82a01007387 */ /* 0x000fe20000100a00 */
[----:B------:R-:W-:Y:S01]  /*71dd0*/  LOP3.LUT R156, R156, 0xffff7fff, RZ, 0xc0, !PT ;  /* 0xffff7fff9c9c7812 */ /* 0x000fe200078ec0ff */
[----:B------:R-:W-:Y:S02]  /*71de0*/  ULDC UR32, c[0x0][0x228] ;  /* 0x00008a0000207ab9 */ /* 0x000fe40000000800 */
[----:B------:R-:W2:Y:S01]  /*71df0*/  LDL.LU R33, [R1+0x12c8] ;  /* 0x0012c80001217983 */ /* 0x000ea20000300800 */
[----:B------:R-:W-:-:S03]  /*71e00*/  @P1 LOP3.LUT R156, R156, 0x8000, RZ, 0xfc, !PT ;  /* 0x000080009c9c1812 */ /* 0x000fc600078efcff */
[----:B------:R-:W2:Y:S01]  /*71e10*/  LDL.LU R34, [R1+0xec0] ;  /* 0x000ec00001227983 */ /* 0x000ea20000300800 */
[----:B------:R-:W-:-:S03]  /*71e20*/  LOP3.LUT R156, R156, 0xffffbfff, RZ, 0xc0, !PT ;  /* 0xffffbfff9c9c7812 */ /* 0x000fc600078ec0ff */
[----:B------:R-:W2:Y:S01]  /*71e30*/  LDL.LU R35, [R1+0xec8] ;  /* 0x000ec80001237983 */ /* 0x000ea20000300800 */
[----:B------:R-:W-:Y:S02]  /*71e40*/  @P0 LOP3.LUT R156, R156, 0x4000, RZ, 0xfc, !PT ;  /* 0x000040009c9c0812 */ /* 0x000fe400078efcff */
[----:B------:R-:W-:-:S04]  /*71e50*/  ISETP.GE.AND P0, PT, R67, UR7, PT ;  /* 0x0000000743007c0c */ /* 0x000fc8000bf06270 */
[----:B------:R-:W-:Y:S01]  /*71e60*/  ISETP.LT.AND P3, PT, R14, UR6, !P0 ;  /* 0x000000060e007c0c */ /* 0x000fe2000c761270 */
[----:B------:R-:W-:Y:S01]  /*71e70*/  ULDC.64 UR6, c[0x0][0x228] ;  /* 0x00008a0000067ab9 */ /* 0x000fe20000000a00 */
        /* <DEDUP_REMOVED lines=23> */
[----:B------:R-:W-:Y:S01]  /*71ff0*/  @P3 LOP3.LUT R156, R156, 0x200, RZ, 0xfc, !PT ;  /* 0x000002009c9c3812 */ /* 0x000fe200078efcff */
[----:B---3--:R-:W-:Y:S01]  /*72000*/  STSM.16.M88.4 [R152], R36 ;  /* 0x0000002498007844 */ /* 0x008fe20000000200 */
[----:B------:R-:W-:Y:S06]  /*72010*/  BAR.SYNC.DEFER_BLOCKING 0x0 ;  /* 0x0000000000007b1d */ /* 0x000fec0000010000 */
[----:B------:R-:W1:Y:S01]  /*72020*/  LDS.128 R36, [R154] ;  /* 0x000000009a247984 */ /* 0x000e620000000c00 */
[----:B------:R-:W-:Y:S02]  /*72030*/  LOP3.LUT R156, R156, 0xfffffeff, RZ, 0xc0, !PT ;  /* 0xfffffeff9c9c7812 */ /* 0x000fe400078ec0ff */
[----:B------:R-:W-:Y:S01]  /*72040*/  ISETP.LT.AND P0, PT, R11, UR34, !P0 ;  /* 0x000000220b007c0c */ /* 0x000fe2000c701270 */
[----:B------:R-:W-:Y:S06]  /*72050*/  BAR.SYNC.DEFER_BLOCKING 0x0 ;  /* 0x0000000000007b1d */ /* 0x000fec0000010000 */
[----:B-1----:R-:W-:Y:S01]  /*72060*/  STL.64 [R1+0x1fb0], R36 ;  /* 0x001fb02401007387 */ /* 0x002fe20000100a00 */
[----:B------:R-:W-:Y:S01]  /*72070*/  @P2 LOP3.LUT R156, R156, 0x100, RZ, 0xfc, !PT ;  /* 0x000001009c9c2812 */ /* 0x000fe200078efcff */
[----:B------:R-:W-:-:S02]  /*72080*/  ULDC UR34, c[0x0][0x228] ;  /* 0x00008a0000227ab9 */ /* 0x000fc40000000800 */
[----:B------:R-:W-:Y:S04]  /*72090*/  STL.64 [R1+0x1fb8], R38 ;  /* 0x001fb82601007387 */ /* 0x000fe80000100a00 */
[----:B------:R-:W3:Y:S04]  /*720a0*/  LDL.LU R3, [R1+0x2e30] ;  /* 0x002e300001037983 */ /* 0x000ee80000300800 */
[----:B------:R-:W3:Y:S04]  /*720b0*/  LDL.LU R2, [R1+0x2e2c] ;  /* 0x002e2c0001027983 */ /* 0x000ee80000300800 */
[----:B------:R-:W4:Y:S01]  /*720c0*/  LDL.LU R67, [R1+0x1fc0] ;  /* 0x001fc00001437983 */ /* 0x000f220000300800 */
[----:B------:R-:W-:-:S04]  /*720d0*/  LOP3.LUT R156, R156, 0xffffff7f, RZ, 0xc0, !PT ;  /* 0xffffff7f9c9c7812 */ /* 0x000fc800078ec0ff */
[----:B------:R-:W-:-:S04]  /*720e0*/  @P1 LOP3.LUT R156, R156, 0x80, RZ, 0xfc, !PT ;  /* 0x000000809c9c1812 */ /* 0x000fc800078efcff */
[----:B------:R-:W-:-:S04]  /*720f0*/  LOP3.LUT R156, R156, 0xffffffbf, RZ, 0xc0, !PT ;  /* 0xffffffbf9c9c7812 */ /* 0x000fc800078ec0ff */
        /* <DEDUP_REMOVED lines=13> */
[----:B--2---:R1:W-:Y:S01]  /*721d0*/  STSM.16.M88.4 [R152], R32 ;  /* 0x0000002098007844 */ /* 0x0043e20000000200 */
[----:B------:R-:W-:Y:S01]  /*721e0*/  LOP3.LUT R156, R156, 0xfffffff7, RZ, 0xc0, !PT ;  /* 0xfffffff79c9c7812 */ /* 0x000fe200078ec0ff */
[----:B------:R-:W-:-:S03]  /*721f0*/  ULDC UR37, c[0x0][0x228] ;  /* 0x00008a0000257ab9 */ /* 0x000fc60000000800 */
[----:B------:R-:W-:-:S04]  /*72200*/  @P1 LOP3.LUT R156, R156, 0x8, RZ, 0xfc, !PT ;  /* 0x000000089c9c1812 */ /* 0x000fc800078efcff */
[----:B------:R-:W-:-:S04]  /*72210*/  LOP3.LUT R156, R156, 0xfffffffb, RZ, 0xc0, !PT ;  /* 0xfffffffb9c9c7812 */ /* 0x000fc800078ec0ff */
[----:B------:R-:W-:Y:S02]  /*72220*/  @P0 LOP3.LUT R156, R156, 0x4, RZ, 0xfc, !PT ;  /* 0x000000049c9c0812 */ /* 0x000fe400078efcff */
[----:B------:R-:W-:Y:S01]  /*72230*/  ISETP.GE.AND P0, PT, R64, UR27, PT ;  /* 0x0000001b40007c0c */ /* 0x000fe2000bf06270 */
[----:B-1----:R-:W-:Y:S01]  /*72240*/  VIADD R32, R10, 0xe8 ;  /* 0x000000e80a207836 */ /* 0x002fe20000000000 */
        /* <DEDUP_REMOVED lines=8> */
[----:B------:R-:W-:Y:S01]  /*722d0*/  ISETP.LT.AND P0, PT, R11, UR56, !P0 ;  /* 0x000000380b007c0c */ /* 0x000fe2000c701270 */
[----:B------:R-:W-:-:S06]  /*722e0*/  ULDC UR56, c[0x0][0x228] ;  /* 0x00008a0000387ab9 */ /* 0x000fcc0000000800 */
[----:B------:R-:W-:-:S04]  /*722f0*/  @P1 LOP3.LUT R29, R29, 0x80000000, RZ, 0xfc, !PT ;  /* 0x800000001d1d1812 */ /* 0x000fc800078efcff */
[----:B------:R-:W-:-:S04]  /*72300*/  LOP3.LUT R29, R29, 0xbfffffff, RZ, 0xc0, !PT ;  /* 0xbfffffff1d1d7812 */ /* 0x000fc800078ec0ff */
[----:B------:R-:W-:Y:S02]  /*72310*/  @P0 LOP3.LUT R29, R29, 0x40000000, RZ, 0xfc, !PT ;  /* 0x400000001d1d0812 */ /* 0x000fe400078efcff */
[----:B------:R-:W-:Y:S01]  /*72320*/  ISETP.GE.AND P0, PT, R63, UR50, PT ;  /* 0x000000323f007c0c */ /* 0x000fe2000bf06270 */
[----:B------:R-:W-:Y:S01]  /*72330*/  ULDC UR50, c[0x0][0x228] ;  /* 0x00008a0000327ab9 */ /* 0x000fe20000000800 */
[----:B------:R-:W-:Y:S02]  /*72340*/  @P3 LOP3.LUT R156, R156, 0x2, RZ, 0xfc, !PT ;  /* 0x000000029c9c3812 */ /* 0x000fe400078efcff */
[----:B------:R-:W-:Y:S01]  /*72350*/  ISETP.LT.AND P3, PT, R14, UR51, !P0 ;  /* 0x000000330e007c0c */ /* 0x000fe2000c761270 */
[----:B------:R-:W-:Y:S01]  /*72360*/  ULDC UR51, c[0x0][0x228] ;  /* 0x00008a0000337ab9 */ /* 0x000fe20000000800 */
[----:B------:R-:W-:Y:S02]  /*72370*/  LOP3.LUT R156, R156, 0xfffffffe, RZ, 0xc0, !PT ;  /* 0xfffffffe9c9c7812 */ /* 0x000fe400078ec0ff */
[----:B------:R-:W-:-:S02]  /*72380*/  LOP3.LUT R29, R29, 0xdfffffff, RZ, 0xc0, !PT ;  /* 0xdfffffff1d1d7812 */ /* 0x000fc400078ec0ff */
[----:B------:R-:W-:Y:S02]  /*72390*/  @P2 LOP3.LUT R156, R156, 0x1, RZ, 0xfc, !PT ;  /* 0x000000019c9c2812 */ /* 0x000fe400078efcff */
[----:B------:R-:W-:Y:S01]  /*723a0*/  ISETP.LT.AND P2, PT, R13, UR52, !P0 ;  /* 0x000000340d007c0c */ /* 0x000fe2000c741270 */
[----:B------:R-:W-:Y:S01]  /*723b0*/  ULDC UR52, c[0x0][0x22c] ;  /* 0x00008b0000347ab9 */ /* 0x000fe20000000800 */
[----:B------:R-:W-:Y:S01]  /*723c0*/  ISETP.LT.AND P1, PT, R12, UR53, !P0 ;  /* 0x000000350c007c0c */ /* 0x000fe2000c721270 */
[----:B------:R-:W-:Y:S02]  /*723d0*/  ULDC UR53, c[0x0][0x228] ;  /* 0x00008a0000357ab9 */ /* 0x000fe40000000800 */
        /* <DEDUP_REMOVED lines=60> */
[----:B------:R-:W-:-:S04]  /*727a0*/  @P0 LOP3.LUT R29, R29, 0x4000, RZ, 0xfc, !PT ;  /* 0x000040001d1d0812 */ /* 0x000fc800078efcff */
[----:B------:R-:W-:Y:S01]  /*727b0*/  LOP3.LUT R29, R29, 0xffffdfff, RZ, 0xc0, !PT ;  /* 0xffffdfff1d1d7812 */ /* 0x000fe200078ec0ff */
[----:B----4-:R-:W-:Y:S01]  /*727c0*/  VIADD R60, R67, UR39 ;  /* 0x00000027433c7c36 */ /* 0x010fe20008000000 */
[----:B------:R-:W-:Y:S01]  /*727d0*/  ULDC UR39, c[0x0][0x22c] ;  /* 0x00008b0000277ab9 */ /* 0x000fe20000000800 */
[----:B------:R-:W-:-:S05]  /*727e0*/  VIADD R67, R10, 0xe9 ;  /* 0x000000e90a437836 */ /* 0x000fca0000000000 */
[----:B------:R-:W-:Y:S01]  /*727f0*/  ISETP.GE.AND P0, PT, R67, UR7, PT ;  /* 0x0000000743007c0c */ /* 0x000fe2000bf06270 */
[----:B------:R-:W-:Y:S01]  /*72800*/  VIADD R67, R10, 0xe5 ;  /* 0x000000e50a437836 */ /* 0x000fe20000000000 */
[----:B------:R-:W-:Y:S01]  /*72810*/  LOP3.LUT R27, R27, 0x7fffffff, RZ, 0xc0, !PT ;  /* 0x7fffffff1b1b7812 */ /* 0x000fe200078ec0ff */
[----:B------:R-:W-:Y:S01]  /*72820*/  ULDC UR7, c[0x0][0x228] ;  /* 0x00008a0000077ab9 */ /* 0x000fe20000000800 */
[----:B------:R-:W-:Y:S01]  /*72830*/  ISETP.LT.AND P3, PT, R14, UR6, !P0 ;  /* 0x000000060e007c0c */ /* 0x000fe2000c761270 */
[----:B------:R-:W-:Y:S01]  /*72840*/  ULDC UR6, c[0x0][0x22c] ;  /* 0x00008b0000067ab9 */ /* 0x000fe20000000800 */
        /* <DEDUP_REMOVED lines=8> */
[C---:B------:R-:W-:Y:S01]  /*728d0*/  VIADD R243, R10.reuse, 0xd3 ;  /* 0x000000d30af37836 */ /* 0x040fe20000000000 */
[----:B------:R-:W-:Y:S01]  /*728e0*/  LOP3.LUT R29, R29, 0xfffff7ff, RZ, 0xc0, !PT ;  /* 0xfffff7ff1d1d7812 */ /* 0x000fe200078ec0ff */
        /* <DEDUP_REMOVED lines=46> */
[----:B------:R-:W-:Y:S01]  /*72bd0*/  ISETP.LT.AND P2, PT, R13, UR11, !P0 ;  /* 0x0000000b0d007c0c */ /* 0x000fe2000c741270 */
[----:B------:R-:W-:Y:S01]  /*72be0*/  ULDC UR11, c[0x0][0x228] ;  /* 0x00008a00000b7ab9 */ /* 0x000fe20000000800 */
[----:B------:R-:W-:Y:S01]  /*72bf0*/  ISETP.LT.AND P0, PT, R11, UR13, !P0 ;  /* 0x0000000d0b007c0c */ /* 0x000fe2000c701270 */
[----:B------:R-:W-:-:S06]  /*72c00*/  ULDC.64 UR12, c[0x0][0x228] ;  /* 0x00008a00000c7ab9 */ /* 0x000fcc0000000a00 */
[----:B------:R-:W-:-:S04]  /*72c10*/  @P1 LOP3.LUT R28, R28, 0x80000000, RZ, 0xfc, !PT ;  /* 0x800000001c1c1812 */ /* 0x000fc800078efcff */
[----:B------:R-:W-:Y:S02]  /*72c20*/  LOP3.LUT R28, R28, 0xbfffffff, RZ, 0xc0, !PT ;  /* 0xbfffffff1c1c7812 */ /* 0x000fe400078ec0ff */
[----:B------:R-:W-:Y:S02]  /*72c30*/  LOP3.LUT R29, R29, 0xfffffffd, RZ, 0xc0, !PT ;  /* 0xfffffffd1d1d7812 */ /* 0x000fe400078ec0ff */
[----:B------:R-:W-:Y:S02]  /*72c40*/  @P0 LOP3.LUT R28, R28, 0x40000000, RZ, 0xfc, !PT ;  /* 0x400000001c1c0812 */ /* 0x000fe400078efcff */
[----:B------:R-:W-:Y:S02]  /*72c50*/  ISETP.GE.AND P0, PT, R67, UR13, PT ;  /* 0x0000000d43007c0c */ /* 0x000fe4000bf06270 */
[----:B------:R-:W-:Y:S02]  /*72c60*/  @P3 LOP3.LUT R29, R29, 0x2, RZ, 0xfc, !PT ;  /* 0x000000021d1d3812 */ /* 0x000fe400078efcff */
[----:B------:R-:W-:Y:S01]  /*72c70*/  LOP3.LUT R28, R28, 0xdfffffff, RZ, 0xc0, !PT ;  /* 0xdfffffff1c1c7812 */ /* 0x000fe200078ec0ff */
[----:B------:R-:W-:Y:S01]  /*72c80*/  VIADD R67, R10, 0xe4 ;  /* 0x000000e40a437836 */ /* 0x000fe20000000000 */
[----:B------:R-:W-:Y:S01]  /*72c90*/  ISETP.LT.AND P3, PT, R14, UR12, !P0 ;  /* 0x0000000c0e007c0c */ /* 0x000fe2000c761270 */
[----:B------:R-:W-:Y:S01]  /*72ca0*/  ULDC UR12, c[0x0][0x228] ;  /* 0x00008a00000c7ab9 */ /* 0x000fe20000000800 */
[----:B------:R-:W-:Y:S01]  /*72cb0*/  LOP3.LUT R29, R29, 0xfffffffe, RZ, 0xc0, !PT ;  /* 0xfffffffe1d1d7812 */ /* 0x000fe200078ec0ff */
[----:B------:R-:W-:-:S03]  /*72cc0*/  ULDC UR13, c[0x0][0x228] ;  /* 0x00008a00000d7ab9 */ /* 0x000fc60000000800 */
        /* <DEDUP_REMOVED lines=14> */
[----:B------:R-:W-:Y:S02]  /*72db0*/  ISETP.GE.AND P0, PT, R67, UR39, PT ;  /* 0x0000002743007c0c */ /* 0x000fe4000bf06270 */
[----:B------:R-:W-:Y:S01]  /*72dc0*/  LOP3.LUT R28, R28, 0xfdffffff, RZ, 0xc0, !PT ;  /* 0xfdffffff1c1c7812 */ /* 0x000fe200078ec0ff */
[----:B------:R-:W-:Y:S01]  /*72dd0*/  VIADD R67, R10, 0xe3 ;  /* 0x000000e30a437836 */ /* 0x000fe20000000000 */
        /* <DEDUP_REMOVED lines=11> */
[----:B------:R-:W-:Y:S01]  /*72e90*/  ULDC UR22, c[0x0][0x228] ;  /* 0x00008a0000167ab9 */ /* 0x000fe20000000800 */
[----:B------:R-:W-:Y:S02]  /*72ea0*/  LOP3.LUT R28, R28, 0xff7fffff, RZ, 0xc0, !PT ;  /* 0xff7fffff1c1c7812 */ /* 0x000fe400078ec0ff */
[----:B------:R-:W-:Y:S02]  /*72eb0*/  ISETP.GE.AND P0, PT, R67, UR23, PT ;  /* 0x0000001743007c0c */ /* 0x000fe4000bf06270 */
[----:B------:R-:W-:Y:S01]  /*72ec0*/  @P1 LOP3.LUT R28, R28, 0x800000, RZ, 0xfc, !PT ;  /* 0x008000001c1c1812 */ /* 0x000fe200078efcff */
[----:B------:R-:W-:Y:S01]  /*72ed0*/  VIADD R67, R10, 0xe2 ;  /* 0x000000e20a437836 */ /* 0x000fe20000000000 */
[----:B------:R-:W-:Y:S01]  /*72ee0*/  ISETP.LT.AND P1, PT, R14, UR24, !P0 ;  /* 0x000000180e007c0c */ /* 0x000fe2000c721270 */
[----:B------:R-:W-:Y:S01]  /*72ef0*/  ULDC UR23, c[0x0][0x228] ;  /* 0x00008a0000177ab9 */ /* 0x000fe20000000800 */
[----:B------:R-:W-:-:S04]  /*72f00*/  LOP3.LUT R28, R28, 0xffbfffff, RZ, 0xc0, !PT ;  /* 0xffbfffff1c1c7812 */ /* 0x000fc800078ec0ff */
[----:B------:R-:W-:Y:S02]  /*72f10*/  @P2 LOP3.LUT R28, R28, 0x400000, RZ, 0xfc, !PT ;  /* 0x004000001c1c2812 */ /* 0x000fe400078efcff */
[----:B------:R-:W-:Y:S01]  /*72f20*/  ISETP.LT.AND P3, PT, R13, UR25, !P0 ;  /* 0x000000190d007c0c */ /* 0x000fe2000c761270 */
[----:B------:R-:W-:Y:S01]  /*72f30*/  ULDC.64 UR24, c[0x0][0x228] ;  /* 0x00008a0000187ab9 */ /* 0x000fe20000000a00 */
[----:B------:R-:W-:-:S04]  /*72f40*/  LOP3.LUT R28, R28, 0xffdfffff, RZ, 0xc0, !PT ;  /* 0xffdfffff1c1c7812 */ /* 0x000fc800078ec0ff */
[----:B------:R-:W-:Y:S02]  /*72f50*/  @P1 LOP3.LUT R28, R28, 0x200000, RZ, 0xfc, !PT ;  /* 0x002000001c1c1812 */ /* 0x000fe400078efcff */
[----:B------:R-:W-:Y:S01]  /*72f60*/  ISETP.LT.AND P2, PT, R12, UR28, !P0 ;  /* 0x0000001c0c007c0c */ /* 0x000fe2000c741270 */
[----:B------:R-:W-:Y:S01]  /*72f70*/  ULDC UR28, c[0x0][0x228] ;  /* 0x00008a00001c7ab9 */ /* 0x000fe20000000800 */
        /* <DEDUP_REMOVED lines=10> */
[----:B------:R-:W-:Y:S01]  /*73020*/  LOP3.LUT R28, R28, 0xfffbffff, RZ, 0xc0, !PT ;  /* 0xfffbffff1c1c7812 */ /* 0x000fe200078ec0ff */
[----:B------:R-:W-:-:S03]  /*73030*/  ULDC UR33, c[0x0][0x228] ;  /* 0x00008a0000217ab9 */ /* 0x000fc60000000800 */
[----:B------:R-:W-:Y:S02]  /*73040*/  @P1 LOP3.LUT R28, R28, 0x40000, RZ, 0xfc, !PT ;  /* 0x000400001c1c1812 */ /* 0x000fe400078efcff */
[----:B------:R-:W-:Y:S01]  /*73050*/  ISETP.LT.AND P2, PT, R13, UR35, !P0 ;  /* 0x000000230d007c0c */ /* 0x000fe2000c741270 */
[----:B------:R-:W-:Y:S01]  /*73060*/  VIADD R241, R10, 0xd1 ;  /* 0x000000d10af17836 */ /* 0x000fe20000000000 */
[----:B------:R-:W-:Y:S01]  /*73070*/  LOP3.LUT R28, R28, 0xfffdffff, RZ, 0xc0, !PT ;  /* 0xfffdffff1c1c7812 */ /* 0x000fe200078ec0ff */
[----:B------:R-:W-:-:S03]  /*73080*/  ULDC UR35, c[0x0][0x228] ;  /* 0x00008a0000237ab9 */ /* 0x000fc60000000800 */
[----:B------:R-:W-:Y:S02]  /*73090*/  @P3 LOP3.LUT R28, R28, 0x20000, RZ, 0xfc, !PT ;  /* 0x000200001c1c3812 */ /* 0x000fe400078efcff */
[----:B------:R-:W-:Y:S01]  /*730a0*/  ISETP.LT.AND P1, PT, R12, UR36, !P0 ;  /* 0x000000240c007c0c */ /* 0x000fe2000c721270 */
[----:B------:R-:W-:Y:S01]  /*730b0*/  ULDC UR36, c[0x0][0x228] ;  /* 0x00008a0000247ab9 */ /* 0x000fe20000000800 */
        /* <DEDUP_REMOVED lines=11> */
[----:B------:R-:W-:Y:S01]  /*73170*/  VIADD R67, R10, 0xe0 ;  /* 0x000000e00a437836 */ /* 0x000fe20000000000 */
[----:B------:R-:W-:Y:S01]  /*73180*/  ISETP.LT.AND P2, PT, R13, UR58, !P0 ;  /* 0x0000003a0d007c0c */ /* 0x000fe2000c741270 */
[----:B------:R-:W-:Y:S01]  /*73190*/  ULDC.64 UR24, c[0x0][0x228] ;  /* 0x00008a0000187ab9 */ /* 0x000fe20000000a00 */
[----:B------:R-:W-:Y:S01]  /*731a0*/  ISETP.LT.AND P1, PT, R12, UR29, !P0 ;  /* 0x0000001d0c007c0c */ /* 0x000fe2000c721270 */
[----:B------:R-:W-:-:S06]  /*731b0*/  ULDC UR29, c[0x0][0x228] ;  /* 0x00008a00001d7ab9 */ /* 0x000fcc0000000800 */
[----:B------:R-:W-:Y:S01]  /*731c0*/  @P3 LOP3.LUT R28, R28, 0x2000, RZ, 0xfc, !PT ;  /* 0x000020001c1c3812 */ /* 0x000fe200078efcff */
[----:B------:R-:W-:Y:S01]  /*731d0*/  VIADD R240, R10, 0xd0 ;  /* 0x000000d00af07836 */ /* 0x000fe20000000000 */
[----:B------:R-:W-:Y:S02]  /*731e0*/  ULDC UR58, c[0x0][0x228] ;  /* 0x00008a00003a7ab9 */ /* 0x000fe40000000800 */
        /* <DEDUP_REMOVED lines=50> */
[----:B------:R-:W-:Y:S01]  /*73510*/  ULDC UR60, c[0x0][0x228] ;  /* 0x00008a00003c7ab9 */ /* 0x000fe20000000800 */
[----:B------:R-:W-:Y:S01]  /*73520*/  ISETP.LT.AND P3, PT, R14, UR24, !P0 ;  /* 0x000000180e007c0c */ /* 0x000fe2000c761270 */
[C---:B------:R-:W-:Y:S01]  /*73530*/  VIADD R237, R10.reuse, 0xcd ;  /* 0x000000cd0aed7836 */ /* 0x040fe20000000000 */
[----:B------:R-:W-:Y:S01]  /*73540*/  ISETP.LT.AND P2, PT, R13, UR61, !P0 ;  /* 0x0000003d0d007c0c */ /* 0x000fe2000c741270 */
[----:B------:R-:W-:Y:S01]  /*73550*/  ULDC UR61, c[0x0][0x22c] ;  /* 0x00008b00003d7ab9 */ /* 0x000fe20000000800 */
[----:B------:R-:W-:Y:S01]  /*73560*/  ISETP.LT.AND P0, PT, R11, UR59, !P0 ;  /* 0x0000003b0b007c0c */ /* 0x000fe2000c701270 */
[----:B------:R-:W-:Y:S01]  /*73570*/  ULDC UR59, c[0x0][0x228] ;  /* 0x00008a00003b7ab9 */ /* 0x000fe20000000800 */
[----:B------:R-:W-:Y:S01]  /*73580*/  LOP3.LUT R25, R25, 0x7fffffff, RZ, 0xc0, !PT ;  /* 0x7fffffff19197812 */ /* 0x000fe200078ec0ff */
[C---:B------:R-:W-:Y:S01]  /*73590*/  VIADD R236, R10.reuse, 0xcc ;  /* 0x000000cc0aec7836 */ /* 0x040fe20000000000 */
[----:B------:R-:W-:Y:S01]  /*735a0*/  ULDC UR25, c[0x0][0x228] ;  /* 0x00008a0000197ab9 */ /* 0x000fe20000000800 */
[----:B------:R-:W-:Y:S01]  /*735b0*/  VIADD R235, R10, 0xcb ;  /* 0x000000cb0aeb7836 */ /* 0x000fe20000000000 */
[----:B------:R-:W-:Y:S01]  /*735c0*/  ULDC UR24, c[0x0][0x228] ;  /* 0x00008a0000187ab9 */ /* 0x000fe20000000800 */
[----:B------:R-:W-:-:S04]  /*735d0*/  @P1 LOP3.LUT R27, R27, 0x80000000, RZ, 0xfc, !PT ;  /* 0x800000001b1b1812 */ /* 0x000fc800078efcff */
[----:B------:R-:W-:-:S04]  /*735e0*/  LOP3.LUT R27, R27, 0xbfffffff, RZ, 0xc0, !PT ;  /* 0xbfffffff1b1b7812 */ /* 0x000fc800078ec0ff */
        /* <DEDUP_REMOVED lines=31> */
[----:B------:R-:W-:-:S08]  /*737e0*/  ULDC UR26, c[0x0][0x228] ;  /* 0x00008a00001a7ab9 */ /* 0x000fd00000000800 */
        /* <DEDUP_REMOVED lines=20> */
[C---:B------:R-:W-:Y:S02]  /*73930*/  VIADD R234, R10.reuse, 0xca ;  /* 0x000000ca0aea7836 */ /* 0x040fe40000000000 */
[C---:B------:R-:W-:Y:S01]  /*73940*/  VIADD R233, R10.reuse, 0xc9 ;  /* 0x000000c90ae97836 */ /* 0x040fe20000000000 */
[----:B------:R-:W-:Y:S01]  /*73950*/  LOP3.LUT R27, R27, 0xffefffff, RZ, 0xc0, !PT ;  /* 0xffefffff1b1b7812 */ /* 0x000fe200078ec0ff */
[C---:B------:R-:W-:Y:S02]  /*73960*/  VIADD R232, R10.reuse, 0xc8 ;  /* 0x000000c80ae87836 */ /* 0x040fe40000000000 */
[C---:B------:R-:W-:Y:S01]  /*73970*/  VIADD R231, R10.reuse, 0xc7 ;  /* 0x000000c70ae77836 */ /* 0x040fe20000000000 */
[----:B------:R-:W-:Y:S01]  /*73980*/  @P2 LOP3.LUT R27, R27, 0x100000, RZ, 0xfc, !PT ;  /* 0x001000001b1b2812 */ /* 0x000fe200078efcff */
[C---:B------:R-:W-:Y:S01]  /*73990*/  VIADD R230, R10.reuse, 0xc6 ;  /* 0x000000c60ae67836 */ /* 0x040fe20000000000 */
[----:B------:R-:W-:Y:S01]  /*739a0*/  ISETP.LT.AND P0, PT, R11, UR49, !P0 ;  /* 0x000000310b007c0c */ /* 0x000fe2000c701270 */
[C---:B------:R-:W-:Y:S01]  /*739b0*/  VIADD R229, R10.reuse, 0xc5 ;  /* 0x000000c50ae57836 */ /* 0x040fe20000000000 */
[----:B------:R-:W-:Y:S01]  /*739c0*/  LOP3.LUT R27, R27, 0xfff7ffff, RZ, 0xc0, !PT ;  /* 0xfff7ffff1b1b7812 */ /* 0x000fe200078ec0ff */
[----:B------:R-:W-:Y:S01]  /*739d0*/  VIADD R228, R10, 0xc4 ;  /* 0x000000c40ae47836 */ /* 0x000fe20000000000 */
[----:B------:R-:W-:Y:S01]  /*739e0*/  LOP3.LUT R24, R24, 0x7fffffff, RZ, 0xc0, !PT ;  /* 0x7fffffff18187812 */ /* 0x000fe200078ec0ff */
[C---:B------:R-:W-:Y:S01]  /*739f0*/  VIADD R227, R10.reuse, 0xc3 ;  /* 0x000000c30ae37836 */ /* 0x040fe20000000000 */
[----:B------:R-:W-:Y:S01]  /*73a00*/  @P1 LOP3.LUT R27, R27, 0x80000, RZ, 0xfc, !PT ;  /* 0x000800001b1b1812 */ /* 0x000fe200078efcff */
[----:B------:R-:W-:Y:S01]  /*73a10*/  VIADD R226, R10, 0xc2 ;  /* 0x000000c20ae27836 */ /* 0x000fe20000000000 */
[----:B------:R-:W-:Y:S01]  /*73a20*/  ULDC UR48, c[0x0][0x228] ;  /* 0x00008a0000307ab9 */ /* 0x000fe20000000800 */
[----:B------:R-:W-:Y:S01]  /*73a30*/  ULDC UR49, c[0x0][0x228] ;  /* 0x00008a0000317ab9 */ /* 0x000fe20000000800 */
        /* <DEDUP_REMOVED lines=92> */
[----:B------:R-:W-:Y:S02]  /*74000*/  ISETP.LT.AND P3, PT, R14, UR45, !P0 ;  /* 0x0000002d0e007c0c */ /* 0x000fe4000c761270 */
[----:B------:R-:W-:Y:S01]  /*74010*/  LOP3.LUT R26, R26, 0xdfffffff, RZ, 0xc0, !PT ;  /* 0xdfffffff1a1a7812 */ /* 0x000fe200078ec0ff */
[----:B------:R-:W-:Y:S01]  /*74020*/  VIADD R67, R10, 0xd4 ;  /* 0x000000d40a437836 */ /* 0x000fe20000000000 */
[----:B------:R-:W-:Y:S01]  /*74030*/  LOP3.LUT R27, R27, 0xfffffffe, RZ, 0xc0, !PT ;  /* 0xfffffffe1b1b7812 */ /* 0x000fe200078ec0ff */
[----:B------:R-:W-:-:S03]  /*74040*/  ULDC UR45, c[0x0][0x228] ;  /* 0x00008a00002d7ab9 */ /* 0x000fc60000000800 */
[----:B------:R-:W-:Y:S02]  /*74050*/  @P2 LOP3.LUT R27, R27, 0x1, RZ, 0xfc, !PT ;  /* 0x000000011b1b2812 */ /* 0x000fe400078efcff */
[----:B------:R-:W-:Y:S01]  /*74060*/  ISETP.LT.AND P2, PT, R13, UR44, !P0 ;  /* 0x0000002c0d007c0c */ /* 0x000fe2000c741270 */
[----:B------:R-:W-:Y:S02]  /*74070*/  ULDC UR44, c[0x0][0x22c] ;  /* 0x00008b00002c7ab9 */ /* 0x000fe40000000800 */
[----:B------:R-:W-:Y:S02]  /*74080*/  @P3 LOP3.LUT R26, R26, 0x20000000, RZ, 0xfc, !PT ;  /* 0x200000001a1a3812 */ /* 0x000fe400078efcff */
[----:B------:R-:W-:Y:S01]  /*74090*/  ISETP.LT.AND P1, PT, R12, UR60, !P0 ;  /* 0x0000003c0c007c0c */ /* 0x000fe2000c721270 */
[----:B------:R-:W-:Y:S01]  /*740a0*/  ULDC UR60, c[0x0][0x228] ;  /* 0x00008a00003c7ab9 */ /* 0x000fe20000000800 */
[----:B------:R-:W-:Y:S02]  /*740b0*/  LOP3.LUT R26, R26, 0xefffffff, RZ, 0xc0, !PT ;  /* 0xefffffff1a1a7812 */ /* 0x000fe400078ec0ff */
[----:B------:R-:W-:Y:S01]  /*740c0*/  ISETP.LT.AND P0, PT, R11, UR61, !P0 ;  /* 0x0000003d0b007c0c */ /* 0x000fe2000c701270 */
[----:B------:R-:W-:-:S03]  /*740d0*/  ULDC UR61, c[0x0][0x228] ;  /* 0x00008a00003d7ab9 */ /* 0x000fc60000000800 */
        /* <DEDUP_REMOVED lines=20> */
[----:B------:R-:W-:Y:S02]  /*74220*/  @P2 LOP3.LUT R26, R26, 0x800000, RZ, 0xfc, !PT ;  /* 0x008000001a1a2812 */ /* 0x000fe400078efcff */
[----:B------:R-:W-:Y:S01]  /*74230*/  ISETP.GE.AND P0, PT, R243, UR44, PT ;  /* 0x0000002cf3007c0c */ /* 0x000fe2000bf06270 */
[----:B------:R-:W-:Y:S01]  /*74240*/  ULDC UR44, c[0x0][0x228] ;  /* 0x00008a00002c7ab9 */ /* 0x000fe20000000800 */
[----:B------:R-:W-:-:S04]  /*74250*/  LOP3.LUT R26, R26, 0xffbfffff, RZ, 0xc0, !PT ;  /* 0xffbfffff1a1a7812 */ /* 0x000fc800078ec0ff */
[----:B------:R-:W-:Y:S02]  /*74260*/  @P1 LOP3.LUT R26, R26, 0x400000, RZ, 0xfc, !PT ;  /* 0x004000001a1a1812 */ /* 0x000fe400078efcff */
        /* <DEDUP_REMOVED lines=11> */
[----:B------:R-:W-:Y:S02]  /*74320*/  LOP3.LUT R26, R26, 0xfff7ffff, RZ, 0xc0, !PT ;  /* 0xfff7ffff1a1a7812 */ /* 0x000fe400078ec0ff */
[----:B------:R-:W-:Y:S01]  /*74330*/  ISETP.GE.AND P0, PT, R242, UR38, PT ;  /* 0x00000026f2007c0c */ /* 0x000fe2000bf06270 */
[----:B------:R-:W-:Y:S01]  /*74340*/  ULDC UR38, c[0x0][0x22c] ;  /* 0x00008b0000267ab9 */ /* 0x000fe20000000800 */
[----:B------:R-:W-:Y:S02]  /*74350*/  @P2 LOP3.LUT R26, R26, 0x80000, RZ, 0xfc, !PT ;  /* 0x000800001a1a2812 */ /* 0x000fe400078efcff */
[----:B------:R-:W-:Y:S01]  /*74360*/  ISETP.LT.AND P3, PT, R14, UR39, !P0 ;  /* 0x000000270e007c0c */ /* 0x000fe2000c761270 */
[----:B------:R-:W-:Y:S01]  /*74370*/  VIADD R225, R10, 0xc1 ;  /* 0x000000c10ae17836 */ /* 0x000fe20000000000 */
[----:B------:R-:W-:Y:S01]  /*74380*/  LOP3.LUT R26, R26, 0xfffbffff, RZ, 0xc0, !PT ;  /* 0xfffbffff1a1a7812 */ /* 0x000fe200078ec0ff */
[----:B------:R-:W-:Y:S01]  /*74390*/  VIADD R224, R10, 0xc0 ;  /* 0x000000c00ae07836 */ /* 0x000fe20000000000 */
[----:B------:R-:W-:Y:S01]  /*743a0*/  ISETP.LT.AND P2, PT, R13, UR40, !P0 ;  /* 0x000000280d007c0c */ /* 0x000fe2000c741270 */
[----:B------:R-:W-:Y:S01]  /*743b0*/  ULDC UR40, c[0x0][0x228] ;  /* 0x00008a0000287ab9 */ /* 0x000fe20000000800 */
[----:B------:R-:W-:Y:S01]  /*743c0*/  @P1 LOP3.LUT R26, R26, 0x40000, RZ, 0xfc, !PT ;  /* 0x000400001a1a1812 */ /* 0x000fe200078efcff */
[----:B------:R-:W-:-:S03]  /*743d0*/  ULDC UR39, c[0x0][0x228] ;  /* 0x00008a0000277ab9 */ /* 0x000fc60000000800 */
        /* <DEDUP_REMOVED lines=19> */
[----:B------:R-:W-:-:S06]  /*74510*/  VIADD R223, R10, 0xbf ;  /* 0x000000bf0adf7836 */ /* 0x000fcc0000000000 */
        /* <DEDUP_REMOVED lines=52> */
[----:B------:R-:W-:Y:S01]  /*74860*/  ISETP.LT.AND P2, PT, R13, UR59, !P0 ;  /* 0x0000003b0d007c0c */ /* 0x000fe2000c741270 */
[----:B------:R-:W-:Y:S01]  /*74870*/  ULDC UR59, c[0x0][0x228] ;  /* 0x00008a00003b7ab9 */ /* 0x000fe20000000800 */
[----:B------:R-:W-:Y:S01]  /*74880*/  ISETP.LT.AND P0, PT, R11, UR57, !P0 ;  /* 0x000000390b007c0c */ /* 0x000fe2000c701270 */
[----:B------:R-:W-:Y:S01]  /*74890*/  VIADD R219, R10, 0xbb ;  /* 0x000000bb0adb7836 */ /* 0x000fe20000000000 */
[----:B------:R-:W-:Y:S01]  /*748a0*/  LOP3.LUT R26, R26, 0xfffffffd, RZ, 0xc0, !PT ;  /* 0xfffffffd1a1a7812 */ /* 0x000fe200078ec0ff */
[C---:B------:R-:W-:Y:S01]  /*748b0*/  VIADD R218, R10.reuse, 0xba ;  /* 0x000000ba0ada7836 */ /* 0x040fe20000000000 */
[----:B------:R-:W-:Y:S01]  /*748c0*/  LOP3.LUT R23, R23, 0x7fffffff, RZ, 0xc0, !PT ;  /* 0x7fffffff17177812 */ /* 0x000fe200078ec0ff */
[C---:B------:R-:W-:Y:S01]  /*748d0*/  VIADD R217, R10.reuse, 0xb9 ;  /* 0x000000b90ad97836 */ /* 0x040fe20000000000 */
[----:B------:R-:W-:Y:S01]  /*748e0*/  ULDC UR58, c[0x0][0x228] ;  /* 0x00008a00003a7ab9 */ /* 0x000fe20000000800 */
[----:B------:R-:W-:Y:S01]  /*748f0*/  @P1 LOP3.LUT R25, R25, 0x80000000, RZ, 0xfc, !PT ;  /* 0x8000000019191812 */ /* 0x000fe200078efcff */
[----:B------:R-:W-:Y:S01]  /*74900*/  VIADD R216, R10, 0xb8 ;  /* 0x000000b80ad87836 */ /* 0x000fe20000000000 */
[----:B------:R-:W-:-:S02]  /*74910*/  ULDC UR57, c[0x0][0x228] ;  /* 0x00008a0000397ab9 */ /* 0x000fc40000000800 */
        /* <DEDUP_REMOVED lines=26> */
[C---:B------:R-:W-:Y:S01]  /*74ac0*/  VIADD R215, R10.reuse, 0xb7 ;  /* 0x000000b70ad77836 */ /* 0x040fe20000000000 */
[----:B------:R-:W-:Y:S01]  /*74ad0*/  ISETP.LT.AND P2, PT, R13, UR51, !P0 ;  /* 0x000000330d007c0c */ /* 0x000fe2000c741270 */
[C---:B------:R-:W-:Y:S01]  /*74ae0*/  VIADD R214, R10.reuse, 0xb6 ;  /* 0x000000b60ad67836 */ /* 0x040fe20000000000 */
[----:B------:R-:W-:Y:S01]  /*74af0*/  LOP3.LUT R25, R25, 0xfdffffff, RZ, 0xc0, !PT ;  /* 0xfdffffff19197812 */ /* 0x000fe200078ec0ff */
[----:B------:R-:W-:Y:S01]  /*74b00*/  VIADD R213, R10, 0xb5 ;  /* 0x000000b50ad57836 */ /* 0x000fe20000000000 */
        /* <DEDUP_REMOVED lines=21> */
[----:B------:R-:W-:Y:S01]  /*74c60*/  ULDC UR21, c[0x0][0x228] ;  /* 0x00008a0000157ab9 */ /* 0x000fe20000000800 */
[----:B------:R-:W-:Y:S01]  /*74c70*/  LOP3.LUT R25, R25, 0xffdfffff, RZ, 0xc0, !PT ;  /* 0xffdfffff19197812 */ /* 0x000fe200078ec0ff */
[----:B------:R-:W-:Y:S01]  /*74c80*/  VIADD R209, R10, 0xb1 ;  /* 0x000000b10ad17836 */ /* 0x000fe20000000000 */
[----:B------:R-:W-:Y:S01]  /*74c90*/  ISETP.LT.AND P1, PT, R12, UR20, !P0 ;  /* 0x000000140c007c0c */ /* 0x000fe2000c721270 */
[----:B------:R-:W-:Y:S01]  /*74ca0*/  ULDC UR20, c[0x0][0x228] ;  /* 0x00008a0000147ab9 */ /* 0x000fe20000000800 */
[----:B------:R-:W-:-:S05]  /*74cb0*/  ULDC UR50, c[0x0][0x228] ;  /* 0x00008a0000327ab9 */ /* 0x000fca0000000800 */
        /* <DEDUP_REMOVED lines=88> */
[----:B------:R-:W-:Y:S02]  /*75240*/  LOP3.LUT R24, R24, 0xbfffffff, RZ, 0xc0, !PT ;  /* 0xbfffffff18187812 */ /* 0x000fe400078ec0ff */
[----:B------:R-:W-:Y:S02]  /*75250*/  LOP3.LUT R25, R25, 0xfffffffd, RZ, 0xc0, !PT ;  /* 0xfffffffd19197812 */ /* 0x000fe400078ec0ff */
[----:B------:R-:W-:Y:S02]  /*75260*/  @P0 LOP3.LUT R24, R24, 0x40000000, RZ, 0xfc, !PT ;  /* 0x4000000018180812 */ /* 0x000fe400078efcff */
[----:B------:R-:W-:Y:S01]  /*75270*/  ISETP.GE.AND P0, PT, R229, UR59, PT ;  /* 0x0000003be5007c0c */ /* 0x000fe2000bf06270 */
[----:B------:R-:W-:Y:S01]  /*75280*/  ULDC UR59, c[0x0][0x228] ;  /* 0x00008a00003b7ab9 */ /* 0x000fe20000000800 */
[----:B------:R-:W-:Y:S02]  /*75290*/  @P3 LOP3.LUT R25, R25, 0x2, RZ, 0xfc, !PT ;  /* 0x0000000219193812 */ /* 0x000fe400078efcff */
[----:B------:R-:W-:Y:S01]  /*752a0*/  ISETP.LT.AND P3, PT, R14, UR54, !P0 ;  /* 0x000000360e007c0c */ /* 0x000fe2000c761270 */
[----:B------:R-:W-:Y:S01]  /*752b0*/  ULDC UR54, c[0x0][0x228] ;  /* 0x00008a0000367ab9 */ /* 0x000fe20000000800 */
[----:B------:R-:W-:-:S02]  /*752c0*/  LOP3.LUT R25, R25, 0xfffffffe, RZ, 0xc0, !PT ;  /* 0xfffffffe19197812 */ /* 0x000fc400078ec0ff */
[----:B------:R-:W-:Y:S02]  /*752d0*/  LOP3.LUT R24, R24, 0xdfffffff, RZ, 0xc0, !PT ;  /* 0xdfffffff18187812 */ /* 0x000fe400078ec0ff */
        /* <DEDUP_REMOVED lines=39> */
[----:B------:R-:W-:Y:S01]  /*75550*/  VIADD R208, R10, 0xb0 ;  /* 0x000000b00ad07836 */ /* 0x000fe20000000000 */
[----:B------:R-:W-:-:S05]  /*75560*/  ULDC UR43, c[0x0][0x228] ;  /* 0x00008a00002b7ab9 */ /* 0x000fca0000000800 */
[----:B------:R-:W-:-:S04]  /*75570*/  @P1 LOP3.LUT R24, R24, 0x200000, RZ, 0xfc, !PT ;  /* 0x0020000018181812 */ /* 0x000fc800078efcff */
[----:B------:R-:W-:-:S04]  /*75580*/  LOP3.LUT R24, R24, 0xffefffff, RZ, 0xc0, !PT ;  /* 0xffefffff18187812 */ /* 0x000fc800078ec0ff */
[----:B------:R-:W-:Y:S02]  /*75590*/  @P3 LOP3.LUT R24, R24, 0x100000, RZ, 0xfc, !PT ;  /* 0x0010000018183812 */ /* 0x000fe400078efcff */
[----:B------:R-:W-:Y:S01]  /*755a0*/  ISETP.LT.AND P1, PT, R11, UR44, !P0 ;  /* 0x0000002c0b007c0c */ /* 0x000fe2000c721270 */
[----:B------:R-:W-:Y:S01]  /*755b0*/  VIADD R207, R10, 0xaf ;  /* 0x000000af0acf7836 */ /* 0x000fe20000000000 */
[----:B------:R-:W-:Y:S01]  /*755c0*/  LOP3.LUT R24, R24, 0xfff7ffff, RZ, 0xc0, !PT ;  /* 0xfff7ffff18187812 */ /* 0x000fe200078ec0ff */
[----:B------:R-:W-:Y:S01]  /*755d0*/  ULDC UR44, c[0x0][0x228] ;  /* 0x00008a00002c7ab9 */ /* 0x000fe20000000800 */
[----:B------:R-:W-:Y:S01]  /*755e0*/  ISETP.GE.AND P0, PT, R226, UR45, PT ;  /* 0x0000002de2007c0c */ /* 0x000fe2000bf06270 */
[----:B------:R-:W-:Y:S01]  /*755f0*/  ULDC UR45, c[0x0][0x22c] ;  /* 0x00008b00002d7ab9 */ /* 0x000fe20000000800 */
        /* <DEDUP_REMOVED lines=82> */
[----:B------:R-:W-:Y:S01]  /*75b20*/  ISETP.LT.AND P0, PT, R11, UR33, !P0 ;  /* 0x000000210b007c0c */ /* 0x000fe2000c701270 */
[----:B------:R-:W-:Y:S01]  /*75b30*/  ULDC UR33, c[0x0][0x228] ;  /* 0x00008a0000217ab9 */ /* 0x000fe20000000800 */
[----:B------:R-:W-:Y:S01]  /*75b40*/  LOP3.LUT R21, R21, 0x7fffffff, RZ, 0xc0, !PT ;  /* 0x7fffffff15157812 */ /* 0x000fe200078ec0ff */
[----:B------:R-:W-:Y:S01]  /*75b50*/  VIADD R202, R10, 0xaa ;  /* 0x000000aa0aca7836 */ /* 0x000fe20000000000 */
[----:B------:R-:W-:-:S03]  /*75b60*/  ULDC UR28, c[0x0][0x228] ;  /* 0x00008a00001c7ab9 */ /* 0x000fc60000000800 */
        /* <DEDUP_REMOVED lines=154> */
[----:B------:R-:W-:Y:S01]  /*76510*/  VIADD R198, R10, 0xa6 ;  /* 0x000000a60ac67836 */ /* 0x000fe20000000000 */
[----:B------:R-:W-:Y:S01]  /*76520*/  ISETP.LT.AND P1, PT, R12, UR9, !P0 ;  /* 0x000000090c007c0c */ /* 0x000fe2000c721270 */
[----:B------:R-:W-:Y:S02]  /*76530*/  ULDC UR9, c[0x0][0x228] ;  /* 0x00008a0000097ab9 */ /* 0x000fe40000000800 */
        /* <DEDUP_REMOVED lines=17> */
[----:B------:R-:W-:Y:S01]  /*76650*/  VIADD R196, R10, 0xa4 ;  /* 0x000000a40ac47836 */ /* 0x000fe20000000000 */
[----:B------:R-:W-:Y:S01]  /*76660*/  ISETP.LT.AND P2, PT, R12, UR57, !P0 ;  /* 0x000000390c007c0c */ /* 0x000fe2000c741270 */
[----:B------:R-:W-:Y:S01]  /*76670*/  VIADD R195, R10, 0xa3 ;  /* 0x000000a30ac37836 */ /* 0x000fe20000000000 */
        /* <DEDUP_REMOVED lines=10> */
[----:B------:R-:W-:Y:S02]  /*76720*/  LOP3.LUT R22, R22, 0xff7fffff, RZ, 0xc0, !PT ;  /* 0xff7fffff16167812 */ /* 0x000fe400078ec0ff */
[----:B------:R-:W-:Y:S01]  /*76730*/  ISETP.GE.AND P0, PT, R211, UR58, PT ;  /* 0x0000003ad3007c0c */ /* 0x000fe2000bf06270 */
        /* <DEDUP_REMOVED lines=28> */
[----:B------:R-:W-:Y:S02]  /*76900*/  ISETP.LT.AND P3, PT, R13, UR34, !P0 ;  /* 0x000000220d007c0c */ /* 0x000fe4000c761270 */
        /* <DEDUP_REMOVED lines=8> */
[----:B------:R-:W-:Y:S02]  /*76990*/  LOP3.LUT R22, R22, 0xffff7fff, RZ, 0xc0, !PT ;  /* 0xffff7fff16167812 */ /* 0x000fe400078ec0ff */
[----:B------:R-:W-:Y:S02]  /*769a0*/  ISETP.GE.AND P0, PT, R209, UR35, PT ;  /* 0x00000023d1007c0c */ /* 0x000fe4000bf06270 */
[----:B------:R-:W-:Y:S02]  /*769b0*/  @P2 LOP3.LUT R22, R22, 0x8000, RZ, 0xfc, !PT ;  /* 0x0000800016162812 */ /* 0x000fe400078efcff */
[----:B------:R-:W-:Y:S01]  /*769c0*/  ISETP.LT.AND P3, PT, R14, UR34, !P0 ;  /* 0x000000220e007c0c */ /* 0x000fe2000c761270 */
[----:B------:R-:W-:Y:S01]  /*769d0*/  ULDC.64 UR34, c[0x0][0x228] ;  /* 0x00008a0000227ab9 */ /* 0x000fe20000000a00 */
[----:B------:R-:W-:-:S04]  /*769e0*/  LOP3.LUT R22, R22, 0xffffbfff, RZ, 0xc0, !PT ;  /* 0xffffbfff16167812 */ /* 0x000fc800078ec0ff */
        /* <DEDUP_REMOVED lines=22> */
[----:B------:R-:W-:Y:S02]  /*76b50*/  ISETP.LT.AND P2, PT, R12, UR47, !P0 ;  /* 0x0000002f0c007c0c */ /* 0x000fe4000c741270 */
[----:B------:R-:W-:Y:S01]  /*76b60*/  LOP3.LUT R19, R19, 0x7fffffff, RZ, 0xc0, !PT ;  /* 0x7fffffff13137812 */ /* 0x000fe200078ec0ff */
[----:B------:R-:W-:Y:S01]  /*76b70*/  VIADD R187, R10, 0x9b ;  /* 0x0000009b0abb7836 */ /* 0x000fe20000000000 */
[----:B------:R-:W-:-:S03]  /*76b80*/  ULDC UR47, c[0x0][0x228] ;  /* 0x00008a00002f7ab9 */ /* 0x000fc60000000800 */
[----:B------:R-:W-:-:S04]  /*76b90*/  @P1 LOP3.LUT R22, R22, 0x200, RZ, 0xfc, !PT ;  /* 0x0000020016161812 */ /* 0x000fc800078efcff */
        /* <DEDUP_REMOVED lines=30> */
[----:B------:R-:W-:Y:S01]  /*76d80*/  ULDC.64 UR34, c[0x0][0x228] ;  /* 0x00008a0000227ab9 */ /* 0x000fe20000000a00 */
        /* <DEDUP_REMOVED lines=110> */
[----:B------:R-:W-:Y:S02]  /*77470*/  ISETP.LT.AND P1, PT, R12, UR16, !P0 ;  /* 0x000000100c007c0c */ /* 0x000fe4000c721270 */
[----:B------:R-:W-:Y:S01]  /*77480*/  LOP3.LUT R18, R18, 0x7fffffff, RZ, 0xc0, !PT ;  /* 0x7fffffff12127812 */ /* 0x000fe200078ec0ff */
[----:B------:R-:W-:-:S04]  /*77490*/  VIADD R181, R10, 0x95 ;  /* 0x000000950ab57836 */ /* 0x000fc80000000000 */
        /* <DEDUP_REMOVED lines=17> */
[----:B------:R-:W-:-:S06]  /*775b0*/  ULDC UR13, c[0x0][0x228] ;  /* 0x00008a00000d7ab9 */ /* 0x000fcc0000000800 */
        /* <DEDUP_REMOVED lines=17> */
[C---:B------:R-:W-:Y:S01]  /*776d0*/  VIADD R180, R10.reuse, 0x94 ;  /* 0x000000940ab47836 */ /* 0x040fe20000000000 */
[----:B------:R-:W-:Y:S01]  /*776e0*/  LOP3.LUT R21, R21, 0xfffffffd, RZ, 0xc0, !PT ;  /* 0xfffffffd15157812 */ /* 0x000fe200078ec0ff */
[----:B------:R-:W-:Y:S01]  /*776f0*/  VIADD R179, R10, 0x93 ;  /* 0x000000930ab37836 */ /* 0x000fe20000000000 */
[----:B------:R-:W-:-:S03]  /*77700*/  ULDC UR10, c[0x0][0x228] ;  /* 0x00008a00000a7ab9 */ /* 0x000fc60000000800 */
[----:B------:R-:W-:-:S04]  /*77710*/  @P1 LOP3.LUT R20, R20, 0x80000000, RZ, 0xfc, !PT ;  /* 0x8000000014141812 */ /* 0x000fc800078efcff */
[----:B------:R-:W-:-:S04]  /*77720*/  LOP3.LUT R20, R20, 0xbfffffff, RZ, 0xc0, !PT ;  /* 0xbfffffff14147812 */ /* 0x000fc800078ec0ff */
[----:B------:R-:W-:Y:S02]  /*77730*/  @P0 LOP3.LUT R20, R20, 0x40000000, RZ, 0xfc, !PT ;  /* 0x4000000014140812 */ /* 0x000fe400078efcff */
[----:B------:R-:W-:Y:S02]  /*77740*/  ISETP.GE.AND P0, PT, R197, UR7, PT ;  /* 0x00000007c5007c0c */ /* 0x000fe4000bf06270 */
[----:B------:R-:W-:Y:S02]  /*77750*/  @P3 LOP3.LUT R21, R21, 0x2, RZ, 0xfc, !PT ;  /* 0x0000000215153812 */ /* 0x000fe400078efcff */
[----:B------:R-:W-:Y:S01]  /*77760*/  ISETP.LT.AND P3, PT, R14, UR6, !P0 ;  /* 0x000000060e007c0c */ /* 0x000fe2000c761270 */
[----:B------:R-:W-:Y:S01]  /*77770*/  ULDC.64 UR6, c[0x0][0x228] ;  /* 0x00008a0000067ab9 */ /* 0x000fe20000000a00 */
        /* <DEDUP_REMOVED lines=92> */
[----:B------:R-:W-:Y:S01]  /*77d40*/  VIADD R177, R10, 0x91 ;  /* 0x000000910ab17836 */ /* 0x000fe20000000000 */
[----:B------:R-:W-:Y:S01]  /*77d50*/  ISETP.LT.AND P1, PT, R12, UR59, !P0 ;  /* 0x0000003b0c007c0c */ /* 0x000fe2000c721270 */
[C---:B------:R-:W-:Y:S01]  /*77d60*/  VIADD R176, R10.reuse, 0x90 ;  /* 0x000000900ab07836 */ /* 0x040fe20000000000 */
[----:B------:R-:W-:Y:S01]  /*77d70*/  LOP3.LUT R17, R17, 0x7fffffff, RZ, 0xc0, !PT ;  /* 0x7fffffff11117812 */ /* 0x000fe200078ec0ff */
[----:B------:R-:W-:Y:S01]  /*77d80*/  VIADD R71, R10, 0x8f ;  /* 0x0000008f0a477836 */ /* 0x000fe20000000000 */
[----:B------:R-:W-:-:S03]  /*77d90*/  ULDC UR61, c[0x0][0x228] ;  /* 0x00008a00003d7ab9 */ /* 0x000fc60000000800 */
[----:B------:R-:W-:Y:S01]  /*77da0*/  @P3 LOP3.LUT R20, R20, 0x200, RZ, 0xfc, !PT ;  /* 0x0000020014143812 */ /* 0x000fe200078efcff */
[----:B------:R-:W-:Y:S01]  /*77db0*/  VIADD R70, R10, 0x8e ;  /* 0x0000008e0a467836 */ /* 0x000fe20000000000 */
        /* <DEDUP_REMOVED lines=26> */
[----:B------:R-:W-:Y:S01]  /*77f60*/  VIADD R57, R10, 0x89 ;  /* 0x000000890a397836 */ /* 0x000fe20000000000 */
[----:B------:R-:W-:Y:S01]  /*77f70*/  LOP3.LUT R20, R20, 0xfffffff7, RZ, 0xc0, !PT ;  /* 0xfffffff714147812 */ /* 0x000fe200078ec0ff */
[----:B------:R-:W-:Y:S01]  /*77f80*/  VIADD R56, R10, 0x88 ;  /* 0x000000880a387836 */ /* 0x000fe20000000000 */
[----:B------:R-:W-:Y:S02]  /*77f90*/  ULDC UR56, c[0x0][0x228] ;  /* 0x00008a0000387ab9 */ /* 0x000fe40000000800 */
[----:B------:R-:W-:Y:S02]  /*77fa0*/  @P2 LOP3.LUT R20, R20, 0x8, RZ, 0xfc, !PT ;  /* 0x0000000814142812 */ /* 0x000fe400078efcff */
[----:B------:R-:W-:Y:S01]  /*77fb0*/  ISETP.GE.AND P0, PT, R190, UR58, PT ;  /* 0x0000003abe007c0c */ /* 0x000fe2000bf06270 */
[----:B------:R-:W-:Y:S01]  /*77fc0*/  ULDC UR58, c[0x0][0x228] ;  /* 0x00008a00003a7ab9 */ /* 0x000fe20000000800 */
[----:B------:R-:W-:-:S04]  /*77fd0*/  LOP3.LUT R20, R20, 0xfffffffb, RZ, 0xc0, !PT ;  /* 0xfffffffb14147812 */ /* 0x000fc800078ec0ff */
[----:B------:R-:W-:Y:S02]  /*77fe0*/  @P1 LOP3.LUT R20, R20, 0x4, RZ, 0xfc, !PT ;  /* 0x0000000414141812 */ /* 0x000fe400078efcff */
[----:B------:R-:W-:Y:S01]  /*77ff0*/  ISETP.LT.AND P1, PT, R14, UR54, !P0 ;  /* 0x000000360e007c0c */ /* 0x000fe2000c721270 */
[----:B------:R-:W-:Y:S01]  /*78000*/  ULDC UR54, c[0x0][0x228] ;  /* 0x00008a0000367ab9 */ /* 0x000fe20000000800 */
[----:B------:R-:W-:Y:S02]  /*78010*/  ISETP.LT.AND P2, PT, R12, UR35, !P0 ;  /* 0x000000230c007c0c */ /* 0x000fe4000c741270 */
[----:B------:R-:W-:Y:S01]  /*78020*/  ISETP.LT.AND P3, PT, R13, UR52, !P0 ;  /* 0x000000340d007c0c */ /* 0x000fe2000c761270 */
[----:B------:R-:W-:Y:S01]  /*78030*/  ULDC UR52, c[0x0][0x228] ;  /* 0x00008a0000347ab9 */ /* 0x000fe20000000800 */
[----:B------:R-:W-:-:S07]  /*78040*/  LOP3.LUT R20, R20, 0xfffffffd, RZ, 0xc0, !PT ;  /* 0xfffffffd14147812 */ /* 0x000fce00078ec0ff */
[----:B------:R-:W-:Y:S02]  /*78050*/  @P1 LOP3.LUT R20, R20, 0x2, RZ, 0xfc, !PT ;  /* 0x0000000214141812 */ /* 0x000fe400078efcff */
[----:B------:R-:W-:Y:S01]  /*78060*/  ISETP.LT.AND P1, PT, R11, UR34, !P0 ;  /* 0x000000220b007c0c */ /* 0x000fe2000c721270 */
[----:B------:R-:W-:Y:S01]  /*78070*/  ULDC.64 UR34, c[0x0][0x228] ;  /* 0x00008a0000227ab9 */ /* 0x000fe20000000a00 */
[----:B------:R-:W-:Y:S02]  /*78080*/  LOP3.LUT R20, R20, 0xfffffffe, RZ, 0xc0, !PT ;  /* 0xfffffffe14147812 */ /* 0x000fe400078ec0ff */
[----:B------:R-:W-:Y:S02]  /*78090*/  ISETP.GE.AND P0, PT, R189, UR35, PT ;  /* 0x00000023bd007c0c */ /* 0x000fe4000bf06270 */
[----:B------:R-:W-:Y:S02]  /*780a0*/  @P2 LOP3.LUT R19, R19, 0x80000000, RZ, 0xfc, !PT ;  /* 0x8000000013132812 */ /* 0x000fe400078efcff */
[----:B------:R-:W-:-:S02]  /*780b0*/  @P3 LOP3.LUT R20, R20, 0x1, RZ, 0xfc, !PT ;  /* 0x0000000114143812 */ /* 0x000fc400078efcff */
        /* <DEDUP_REMOVED lines=54> */
[C---:B------:R-:W-:Y:S01]  /*78420*/  VIADD R55, R10.reuse, 0x87 ;  /* 0x000000870a377836 */ /* 0x040fe20000000000 */
        /* <DEDUP_REMOVED lines=80> */
[C---:B------:R-:W-:Y:S01]  /*78930*/  VIADD R50, R10.reuse, 0x82 ;  /* 0x000000820a327836 */ /* 0x040fe20000000000 */
        /* <DEDUP_REMOVED lines=121> */
[----:B------:R-:W-:Y:S02]  /*790d0*/  ISETP.LT.AND P3, PT, R14, UR34, !P0 ;  /* 0x000000220e007c0c */ /* 0x000fe4000c761270 */
        /* <DEDUP_REMOVED lines=20> */
[----:B------:R-:W-:Y:S01]  /*79220*/  ULDC.64 UR34, c[0x0][0x228] ;  /* 0x00008a0000227ab9 */ /* 0x000fe20000000a00 */
[----:B------:R-:W-:Y:S01]  /*79230*/  ISETP.LT.AND P0, PT, R11, UR20, !P0 ;  /* 0x000000140b007c0c */ /* 0x000fe2000c701270 */
[----:B------:R-:W-:Y:S01]  /*79240*/  ULDC UR20, c[0x0][0x228] ;  /* 0x00008a0000147ab9 */ /* 0x000fe20000000800 */
[----:B------:R-:W-:Y:S01]  /*79250*/  LOP3.LUT R18, R18, 0xfffffffd, RZ, 0xc0, !PT ;  /* 0xfffffffd12127812 */ /* 0x000fe200078ec0ff */
[----:B------:R-:W-:-:S04]  /*79260*/  ULDC UR43, c[0x0][0x228] ;  /* 0x00008a00002b7ab9 */ /* 0x000fc80000000800 */
        /* <DEDUP_REMOVED lines=10> */
[----:B------:R-:W-:Y:S01]  /*79310*/  VIADD R44, R10, 0x7c ;  /* 0x0000007c0a2c7836 */ /* 0x000fe20000000000 */
[----:B------:R-:W-:Y:S01]  /*79320*/  LOP3.LUT R17, R17, 0xdfffffff, RZ, 0xc0, !PT ;  /* 0xdfffffff11117812 */ /* 0x000fe200078ec0ff */
[----:B------:R-:W-:Y:S01]  /*79330*/  ULDC UR54, c[0x0][0x228] ;  /* 0x00008a0000367ab9 */ /* 0x000fe20000000800 */
[----:B------:R-:W-:-:S02]  /*79340*/  @P2 LOP3.LUT R18, R18, 0x1, RZ, 0xfc, !PT ;  /* 0x0000000112122812 */ /* 0x000fc400078efcff */
[----:B------:R-:W-:Y:S01]  /*79350*/  ISETP.LT.AND P2, PT, R13, UR52, !P0 ;  /* 0x000000340d007c0c */ /* 0x000fe2000c741270 */
[----:B------:R-:W-:Y:S01]  /*79360*/  VIADD R43, R10, 0x7b ;  /* 0x0000007b0a2b7836 */ /* 0x000fe20000000000 */
[----:B------:R-:W-:Y:S01]  /*79370*/  ISETP.LT.AND P1, PT, R12, UR51, !P0 ;  /* 0x000000330c007c0c */ /* 0x000fe2000c721270 */
[----:B------:R-:W-:Y:S01]  /*79380*/  ULDC UR51, c[0x0][0x228] ;  /* 0x00008a0000337ab9 */ /* 0x000fe20000000800 */
[----:B------:R-:W-:Y:S01]  /*79390*/  @P3 LOP3.LUT R17, R17, 0x20000000, RZ, 0xfc, !PT ;  /* 0x2000000011113812 */ /* 0x000fe200078efcff */
[----:B------:R-:W-:-:S03]  /*793a0*/  ULDC UR52, c[0x0][0x228] ;  /* 0x00008a0000347ab9 */ /* 0x000fc60000000800 */
[----:B------:R-:W-:Y:S02]  /*793b0*/  LOP3.LUT R17, R17, 0xefffffff, RZ, 0xc0, !PT ;  /* 0xefffffff11117812 */ /* 0x000fe400078ec0ff */
[----:B------:R-:W-:Y:S01]  /*793c0*/  ISETP.LT.AND P0, PT, R11, UR19, !P0 ;  /* 0x000000130b007c0c */ /* 0x000fe2000c701270 */
        /* <DEDUP_REMOVED lines=85> */
[C---:B------:R-:W-:Y:S01]  /*79920*/  VIADD R40, R10.reuse, 0x78 ;  /* 0x000000780a287836 */ /* 0x040fe20000000000 */
[----:B------:R-:W-:Y:S01]  /*79930*/  STL [R1+0x20c8], R60 ;  /* 0x0020c83c01007387 */ /* 0x000fe20000100800 */
[C---:B------:R-:W-:Y:S01]  /*79940*/  VIADD R39, R10.reuse, 0x77 ;  /* 0x000000770a277836 */ /* 0x040fe20000000000 */
[----:B------:R-:W-:Y:S01]  /*79950*/  LOP3.LUT R17, R17, 0xfffffeff, RZ, 0xc0, !PT ;  /* 0xfffffeff11117812 */ /* 0x000fe200078ec0ff */
[----:B------:R-:W-:Y:S01]  /*79960*/  VIADD R38, R10, 0x76 ;  /* 0x000000760a267836 */ /* 0x000fe20000000000 */
[----:B------:R-:W-:Y:S01]  /*79970*/  ISETP.LT.AND P0, PT, R11, UR55, !P0 ;  /* 0x000000370b007c0c */ /* 0x000fe2000c701270 */
[----:B------:R-:W-:Y:S01]  /*79980*/  ULDC UR55, c[0x0][0x228] ;  /* 0x00008a0000377ab9 */ /* 0x000fe20000000800 */
[----:B------:R-:W-:Y:S01]  /*79990*/  @P2 LOP3.LUT R17, R17, 0x100, RZ, 0xfc, !PT ;  /* 0x0000010011112812 */ /* 0x000fe200078efcff */
[----:B------:R-:W2:Y:S01]  /*799a0*/  LDL R67, [R1+0x2110] ;  /* 0x0021100001437983 */ /* 0x000ea20000100800 */
[----:B------:R-:W-:Y:S01]  /*799b0*/  LOP3.LUT R0, R0, 0x7fffffff, RZ, 0xc0, !PT ;  /* 0x7fffffff00007812 */ /* 0x000fe200078ec0ff */
        /* <DEDUP_REMOVED lines=42> */
[C---:B------:R-:W-:Y:S01]  /*79c60*/  VIADD R36, R10.reuse, 0x74 ;  /* 0x000000740a247836 */ /* 0x040fe20000000000 */
[----:B------:R-:W-:Y:S01]  /*79c70*/  LOP3.LUT R17, R17, 0xfffffffe, RZ, 0xc0, !PT ;  /* 0xfffffffe11117812 */ /* 0x000fe200078ec0ff */
[----:B------:R-:W-:Y:S01]  /*79c80*/  VIADD R35, R10, 0x73 ;  /* 0x000000730a237836 */ /* 0x000fe20000000000 */
[----:B------:R-:W-:Y:S01]  /*79c90*/  LOP3.LUT R16, R16, 0xdfffffff, RZ, 0xc0, !PT ;  /* 0xdfffffff10107812 */ /* 0x000fe200078ec0ff */
[----:B------:R-:W-:Y:S01]  /*79ca0*/  ULDC UR34, c[0x0][0x228] ;  /* 0x00008a0000227ab9 */ /* 0x000fe20000000800 */
[----:B------:R-:W-:-:S02]  /*79cb0*/  @P2 LOP3.LUT R17, R17, 0x1, RZ, 0xfc, !PT ;  /* 0x0000000111112812 */ /* 0x000fc400078efcff */
[----:B------:R-:W-:Y:S01]  /*79cc0*/  ISETP.LT.AND P2, PT, R13, UR24, !P0 ;  /* 0x000000180d007c0c */ /* 0x000fe2000c741270 */
[----:B------:R-:W-:Y:S01]  /*79cd0*/  ULDC UR24, c[0x0][0x228] ;  /* 0x00008a0000187ab9 */ /* 0x000fe20000000800 */
[----:B------:R-:W-:-:S03]  /*79ce0*/  ISETP.LT.AND P1, PT, R12, UR23, !P0 ;  /* 0x000000170c007c0c */ /* 0x000fc6000c721270 */
        /* <DEDUP_REMOVED lines=128> */
[----:B------:R-:W-:Y:S02]  /*7a4f0*/  ISETP.GE.AND P0, PT, R45, UR13, PT ;  /* 0x0000000d2d007c0c */ /* 0x000fe4000bf06270 */
[----:B------:R-:W-:Y:S02]  /*7a500*/  @P3 LOP3.LUT R16, R16, 0x2, RZ, 0xfc, !PT ;  /* 0x0000000210103812 */ /* 0x000fe400078efcff */
[----:B------:R-:W-:Y:S01]  /*7a510*/  ISETP.LT.AND P3, PT, R14, UR12, !P0 ;  /* 0x0000000c0e007c0c */ /* 0x000fe2000c761270 */
[----:B------:R-:W-:Y:S01]  /*7a520*/  ULDC.64 UR12, c[0x0][0x228] ;  /* 0x00008a00000c7ab9 */ /* 0x000fe20000000a00 */
        /* <DEDUP_REMOVED lines=91> */
[----:B--2---:R-:W-:Y:S01]  /*7aae0*/  VIADD R32, R67, UR42 ;  /* 0x0000002a43207c36 */ /* 0x004fe20008000000 */
[----:B------:R-:W-:Y:S02]  /*7aaf0*/  ISETP.LT.AND P2, PT, R13, UR27, !P0 ;  /* 0x0000001b0d007c0c */ /* 0x000fe4000c741270 */
[----:B------:R-:W-:Y:S02]  /*7ab00*/  LOP3.LUT R15, R15, 0xfffffdff, RZ, 0xc0, !PT ;  /* 0xfffffdff0f0f7812 */ /* 0x000fe400078ec0ff */
[----:B------:R-:W-:Y:S01]  /*7ab10*/  ISETP.LT.AND P1, PT, R12, UR24, !P0 ;  /* 0x000000180c007c0c */ /* 0x000fe2000c721270 */
[----:B------:R-:W-:Y:S01]  /*7ab20*/  VIADD R67, R10, 0x70 ;  /* 0x000000700a437836 */ /* 0x000fe20000000000 */
[----:B------:R-:W-:Y:S01]  /*7ab30*/  LOP3.LUT R153, R153, 0x7fffffff, RZ, 0xc0, !PT ;  /* 0x7fffffff99997812 */ /* 0x000fe200078ec0ff */
[----:B------:R-:W-:Y:S01]  /*7ab40*/  ULDC UR27, c[0x0][0x228] ;  /* 0x00008a00001b7ab9 */ /* 0x000fe20000000800 */
[----:B------:R-:W-:-:S03]  /*7ab50*/  ULDC UR23, c[0x0][0x228] ;  /* 0x00008a0000177ab9 */ /* 0x000fc60000000800 */
        /* <DEDUP_REMOVED lines=48> */
[----:B------:R-:W-:Y:S02]  /*7ae60*/  ISETP.LT.AND P2, PT, R13, UR36, !P0 ;  /* 0x000000240d007c0c */ /* 0x000fe4000c741270 */
[----:B------:R-:W-:-:S03]  /*7ae70*/  ISETP.LT.AND P1, PT, R12, UR35, !P0 ;  /* 0x000000230c007c0c */ /* 0x000fc6000c721270 */
        /* <DEDUP_REMOVED lines=48> */
[----:B------:R-:W-:Y:S01]  /*7b180*/  ULDC.64 UR36, c[0x0][0x228] ;  /* 0x00008a0000247ab9 */ /* 0x000fe20000000a00 */
        /* <DEDUP_REMOVED lines=35> */
[----:B------:R-:W-:-:S07]  /*7b3c0*/  ISETP.LT.AND P2, PT, R12, UR61, !P0 ;  /* 0x0000003d0c007c0c */ /* 0x000fce000c741270 */
[----:B------:R-:W-:-:S04]  /*7b3d0*/  @P1 LOP3.LUT R0, R0, 0x200, RZ, 0xfc, !PT ;  /* 0x0000020000001812 */ /* 0x000fc800078efcff */
[----:B------:R-:W-:Y:S01]  /*7b3e0*/  LOP3.LUT R0, R0, 0xfffffeff, RZ, 0xc0, !PT ;  /* 0xfffffeff00007812 */ /* 0x000fe200078ec0ff */
[----:B------:R-:W-:-:S03]  /*7b3f0*/  VIADD R67, R10, 0x6f ;  /* 0x0000006f0a437836 */ /* 0x000fc60000000000 */
        /* <DEDUP_REMOVED lines=10> */
[----:B------:R-:W-:Y:S02]  /*7b4a0*/  @P2 LOP3.LUT R0, R0, 0x20, RZ, 0xfc, !PT ;  /* 0x0000002000002812 */ /* 0x000fe400078efcff */
[----:B------:R-:W-:Y:S02]  /*7b4b0*/  ISETP.LT.AND P1, PT, R12, UR16, !P0 ;  /* 0x000000100c007c0c */ /* 0x000fe4000c721270 */
        /* <DEDUP_REMOVED lines=11> */
[----:B------:R-:W-:Y:S01]  /*7b570*/  LOP3.LUT R0, R0, 0xfffffffd, RZ, 0xc0, !PT ;  /* 0xfffffffd00007812 */ /* 0x000fe200078ec0ff */
[----:B------:R-:W-:-:S03]  /*7b580*/  VIADD R67, R10, 0x6d ;  /* 0x0000006d0a437836 */ /* 0x000fc60000000000 */
[----:B------:R-:W-:Y:S02]  /*7b590*/  @P1 LOP3.LUT R0, R0, 0x2, RZ, 0xfc, !PT ;  /* 0x0000000200001812 */ /* 0x000fe400078efcff */
[----:B------:R-:W-:Y:S02]  /*7b5a0*/  ISETP.LT.AND P1, PT, R11, UR12, !P0 ;  /* 0x0000000c0b007c0c */ /* 0x000fe4000c721270 */
[----:B------:R-:W-:Y:S02]  /*7b5b0*/  ISETP.LT.AND P3, PT, R13, UR14, !P0 ;  /* 0x0000000e0d007c0c */ /* 0x000fe4000c761270 */
[----:B------:R-:W-:Y:S02]  /*7b5c0*/  ISETP.GE.AND P0, PT, R67, UR35, PT ;  /* 0x0000002343007c0c */ /* 0x000fe4000bf06270 */
[----:B------:R-:W-:Y:S02]  /*7b5d0*/  @P2 LOP3.LUT R153, R153, 0x80000000, RZ, 0xfc, !PT ;  /* 0x8000000099992812 */ /* 0x000fe400078efcff */
[----:B------:R-:W-:-:S02]  /*7b5e0*/  ISETP.LT.AND P2, PT, R14, UR34, !P0 ;  /* 0x000000220e007c0c */ /* 0x000fc4000c741270 */
[----:B------:R-:W-:Y:S02]  /*7b5f0*/  LOP3.LUT R153, R153, 0xbfffffff, RZ, 0xc0, !PT ;  /* 0xbfffffff99997812 */ /* 0x000fe400078ec0ff */
[----:B------:R-:W-:Y:S02]  /*7b600*/  LOP3.LUT R0, R0, 0xfffffffe, RZ, 0xc0, !PT ;  /* 0xfffffffe00007812 */ /* 0x000fe400078ec0ff */
[----:B------:R-:W-:Y:S02]  /*7b610*/  @P1 LOP3.LUT R153, R153, 0x40000000, RZ, 0xfc, !PT ;  /* 0x4000000099991812 */ /* 0x000fe400078efcff */
        /* <DEDUP_REMOVED lines=97> */
[----:B------:R-:W-:Y:S01]  /*7bc30*/  LOP3.LUT R153, R153, 0xfffffffd, RZ, 0xc0, !PT ;  /* 0xfffffffd99997812 */ /* 0x000fe200078ec0ff */
[----:B------:R-:W-:-:S03]  /*7bc40*/  VIADD R67, R10, 0x65 ;  /* 0x000000650a437836 */ /* 0x000fc60000000000 */
[----:B------:R-:W-:Y:S02]  /*7bc50*/  @P0 LOP3.LUT R153, R153, 0x2, RZ, 0xfc, !PT ;  /* 0x0000000299990812 */ /* 0x000fe400078efcff */
[----:B------:R-:W-:Y:S02]  /*7bc60*/  ISETP.GE.AND P3, PT, R67, UR43, PT ;  /* 0x0000002b43007c0c */ /* 0x000fe4000bf66270 */
[----:B------:R-:W-:Y:S02]  /*7bc70*/  LOP3.LUT R153, R153, 0xfffffffe, RZ, 0xc0, !PT ;  /* 0xfffffffe99997812 */ /* 0x000fe400078ec0ff */
[----:B------:R-:W-:Y:S02]  /*7bc80*/  ISETP.LT.AND P6, PT, R13, UR57, !P1 ;  /* 0x000000390d007c0c */ /* 0x000fe4000cfc1270 */
[----:B------:R-:W-:Y:S02]  /*7bc90*/  ISETP.LT.AND P0, PT, R12, UR58, !P1 ;  /* 0x0000003a0c007c0c */ /* 0x000fe4000cf01270 */
[----:B------:R-:W-:-:S02]  /*7bca0*/  @P2 LOP3.LUT R153, R153, 0x1, RZ, 0xfc, !PT ;  /* 0x0000000199992812 */ /* 0x000fc400078efcff */
[----:B------:R-:W-:Y:S02]  /*7bcb0*/  ISETP.LT.AND P1, PT, R11, UR59, !P1 ;  /* 0x0000003b0b007c0c */ /* 0x000fe4000cf21270 */
[----:B------:R-:W-:Y:S01]  /*7bcc0*/  ISETP.LT.AND P2, PT, R14, UR42, !P3 ;  /* 0x0000002a0e007c0c */ /* 0x000fe2000df41270 */
[----:B------:R-:W-:Y:S01]  /*7bcd0*/  STL [R1+0x2e48], R171 ;  /* 0x002e48ab01007387 */ /* 0x000fe20000100800 */
[----:B------:R-:W-:Y:S01]  /*7bce0*/  BAR.SYNC.DEFER_BLOCKING 0x0 ;  /* 0x0000000000007b1d */ /* 0x000fe20000010000 */
[----:B------:R-:W-:Y:S02]  /*7bcf0*/  IMAD.MOV.U32 R38, RZ, RZ, R72 ;  /* 0x000000ffff267224 */ /* 0x000fe400078e0048 */
[----:B------:R-:W-:Y:S02]  /*7bd00*/  IMAD.MOV.U32 R39, RZ, RZ, R74 ;  /* 0x000000ffff277224 */ /* 0x000fe400078e004a */
[----:B------:R-:W-:Y:S01]  /*7bd10*/  IMAD.MOV.U32 R54, RZ, RZ, R145 ;  /* 0x000000ffff367224 */ /* 0x000fe200078e0091 */
[----:B------:R-:W-:Y:S01]  /*7bd20*/  ULDC.64 UR6, c[0x0][0x228] ;  /* 0x00008a0000067ab9 */ /* 0x000fe20000000a00 */
[----:B------:R-:W-:Y:S01]  /*7bd30*/  IMAD.MOV.U32 R55, RZ, RZ, R147 ;  /* 0x000000ffff377224 */ /* 0x000fe200078e0093 */
[----:B------:R-:W-:Y:S01]  /*7bd40*/  STL [R1+0x2e40], R172 ;  /* 0x002e40ac01007387 */ /* 0x000fe20000100800 */
[----:B------:R-:W-:Y:S01]  /*7bd50*/  ULDC.64 UR10, c[0x0][0x228] ;  /* 0x00008a00000a7ab9 */ /* 0x000fe20000000a00 */
[----:B------:R-:W-:-:S02]  /*7bd60*/  ULDC UR8, c[0x0][0x228] ;  /* 0x00008a0000087ab9 */ /* 0x000fc40000000800 */
[----:B------:R-:W-:Y:S04]  /*7bd70*/  STL [R1+0x2e30], R173 ;  /* 0x002e30ad01007387 */ /* 0x000fe80000100800 */
[----:B------:R-:W-:Y:S04]  /*7bd80*/  STL [R1+0x2e2c], R155 ;  /* 0x002e2c9b01007387 */ /* 0x000fe80000100800 */
[----:B-1----:R-:W2:Y:S04]  /*7bd90*/  LDL.LU R32, [R1+0xac0] ;  /* 0x000ac00001207983 */ /* 0x002ea80000300800 */
[----:B------:R-:W2:Y:S04]  /*7bda0*/  LDL.LU R33, [R1+0xac8] ;  /* 0x000ac80001217983 */ /* 0x000ea80000300800 */
[----:B------:R-:W2:Y:S04]  /*7bdb0*/  LDL.LU R34, [R1+0x6c0] ;  /* 0x0006c00001227983 */ /* 0x000ea80000300800 */
[----:B------:R-:W2:Y:S04]  /*7bdc0*/  LDL.LU R35, [R1+0x6c8] ;  /* 0x0006c80001237983 */ /* 0x000ea80000300800 */
[----:B------:R-:W1:Y:S04]  /*7bdd0*/  LDS.128 R40, [R154] ;  /* 0x000000009a287984 */ /* 0x000e680000000c00 */
[----:B------:R-:W4:Y:S01]  /*7bde0*/  LDL.LU R36, [R1+0x2c0] ;  /* 0x0002c00001247983 */ /* 0x000f220000300800 */
[----:B------:R-:W-:Y:S06]  /*7bdf0*/  BAR.SYNC.DEFER_BLOCKING 0x0 ;  /* 0x0000000000007b1d */ /* 0x000fec0000010000 */
[----:B-1----:R-:W-:Y:S04]  /*7be00*/  STL.64 [R1+0x1ab0], R40 ;  /* 0x001ab02801007387 */ /* 0x002fe80000100a00 */
[----:B------:R-:W-:Y:S04]  /*7be10*/  STL.64 [R1+0x1ab8], R42 ;  /* 0x001ab82a01007387 */ /* 0x000fe80000100a00 */
        /* <DEDUP_REMOVED lines=13> */
[----:B-1----:R-:W4:Y:S04]  /*7bef0*/  LDL.LU R36, [R1+0x12c4] ;  /* 0x0012c40001247983 */ /* 0x002f280000300800 */
[----:B------:R-:W1:Y:S01]  /*7bf00*/  LDS.128 R40, [R154] ;  /* 0x000000009a287984 */ /* 0x000e620000000c00 */
        /* <DEDUP_REMOVED lines=23> */
[----:B------:R-:W4:Y:S01]  /*7c080*/  LDL.LU R37, [R1+0x2cc] ;  /* 0x0002cc0001257983 */ /* 0x000f220000300800 */
[----:B------:R-:W-:-:S02]  /*7c090*/  IMAD.MOV.U32 R38, RZ, RZ, R73 ;  /* 0x000000ffff267224 */ /* 0x000fc400078e0049 */
[----:B------:R-:W-:Y:S01]  /*7c0a0*/  IMAD.MOV.U32 R39, RZ, RZ, R75 ;  /* 0x000000ffff277224 */ /* 0x000fe200078e004b */
        /* <DEDUP_REMOVED lines=15> */
[----:B-1----:R-:W-:Y:S04]  /*7c1a0*/  STL [R1+0x2c4], R41 ;  /* 0x0002c42901007387 */ /* 0x002fe80000100800 */
[----:B------:R-:W-:Y:S04]  /*7c1b0*/  STL.64 [R1+0x2c8], R42 ;  /* 0x0002c82a01007387 */ /* 0x000fe80000100a00 */
[----:B------:R-:W4:Y:S04]  /*7c1c0*/  LDL.LU R37, [R1+0x12d8] ;  /* 0x0012d80001257983 */ /* 0x000f280000300800 */
[----:B------:R-:W4:Y:S04]  /*7c1d0*/  LDL.LU R38, [R1+0xed0] ;  /* 0x000ed00001267983 */ /* 0x000f280000300800 */
[----:B------:R-:W4:Y:S01]  /*7c1e0*/  LDL.LU R39, [R1+0xed8] ;  /* 0x000ed80001277983 */ /* 0x000f220000300800 */
[----:B------:R-:W-:-:S03]  /*7c1f0*/  IMAD.MOV.U32 R171, RZ, RZ, R40 ;  /* 0x000000ffffab7224 */ /* 0x000fc600078e0028 */
        /* <DEDUP_REMOVED lines=34> */
[----:B------:R-:W-:Y:S01]  /*7c420*/  BAR.SYNC.DEFER_BLOCKING 0x0 ;  /* 0x0000000000007b1d */ /* 0x000fe20000010000 */
[----:B-1----:R-:W-:-:S05]  /*7c430*/  IMAD.MOV.U32 R172, RZ, RZ, R41 ;  /* 0x000000ffffac7224 */ /* 0x002fca00078e0029 */
[----:B------:R-:W-:Y:S04]  /*7c440*/  STL [R1+0x12c0], R40 ;  /* 0x0012c02801007387 */ /* 0x000fe80000100800 */
[----:B------:R-:W-:Y:S04]  /*7c450*/  STL.64 [R1+0x12c8], R42 ;  /* 0x0012c82a01007387 */ /* 0x000fe80000100a00 */
[----:B------:R-:W-:Y:S04]  /*7c460*/  STL [R1+0x2e44], R172 ;  /* 0x002e44ac01007387 */ /* 0x000fe80000100800 */
        /* <DEDUP_REMOVED lines=28> */
[----:B-1----:R-:W-:Y:S04]  /*7c630*/  STL [R1+0x6d4], R41 ;  /* 0x0006d42901007387 */ /* 0x002fe80000100800 */
[----:B------:R-:W-:Y:S04]  /*7c640*/  STL.64 [R1+0x6d8], R42 ;  /* 0x0006d82a01007387 */ /* 0x000fe80000100a00 */
[----:B------:R-:W2:Y:S04]  /*7c650*/  LDL.LU R33, [R1+0x1ae8] ;  /* 0x001ae80001217983 */ /* 0x000ea80000300800 */
[----:B------:R-:W2:Y:S04]  /*7c660*/  LDL.LU R34, [R1+0x16e0] ;  /* 0x0016e00001227983 */ /* 0x000ea80000300800 */
[----:B------:R-:W2:Y:S04]  /*7c670*/  LDL.LU R35, [R1+0x16e8] ;  /* 0x0016e80001237983 */ /* 0x000ea80000300800 */
[----:B----4-:R1:W-:Y:S01]  /*7c680*/  STSM.16.M88.4 [R152], R36 ;  /* 0x0000002498007844 */ /* 0x0103e20000000200 */
[----:B------:R-:W-:Y:S01]  /*7c690*/  IMAD.MOV.U32 R172, RZ, RZ, R40 ;  /* 0x000000ffffac7224 */ /* 0x000fe200078e0028 */
        /* <DEDUP_REMOVED lines=25> */
[----:B------:R-:W-:Y:S04]  /*7c830*/  STL.64 [R1+0x1ad0], R40 ;  /* 0x001ad02801007387 */ /* 0x000fe80000100a00 */
[----:B------:R-:W-:Y:S04]  /*7c840*/  STL [R1+0x1adc], R43 ;  /* 0x001adc2b01007387 */ /* 0x000fe80000100800 */
[----:B------:R-:W-:Y:S04]  /*7c850*/  STL [R1+0x2e38], R173 ;  /* 0x002e38ad01007387 */ /* 0x000fe80000100800 */
[----:B------:R-:W4:Y:S01]  /*7c860*/  LDL.LU R37, [R1+0x2e8] ;  /* 0x0002e80001257983 */ /* 0x000f220000300800 */
[----:B------:R-:W-:-:S02]  /*7c870*/  IMAD.MOV.U32 R38, RZ, RZ, R80 ;  /* 0x000000ffff267224 */ /* 0x000fc400078e0050 */
[----:B------:R-:W-:Y:S01]  /*7c880*/  IMAD.MOV.U32 R39, RZ, RZ, R82 ;  /* 0x000000ffff277224 */ /* 0x000fe200078e0052 */
[----:B--2---:R1:W-:Y:S01]  /*7c890*/  STSM.16.M88.4 [R152], R32 ;  /* 0x0000002098007844 */ /* 0x0043e20000000200 */
[----:B------:R-:W-:Y:S06]  /*7c8a0*/  BAR.SYNC.DEFER_BLOCKING 0x0 ;  /* 0x0000000000007b1d */ /* 0x000fec0000010000 */
[----:B-1----:R-:W2:Y:S04]  /*7c8b0*/  LDL.LU R32, [R1+0x1ae4] ;  /* 0x001ae40001207983 */ /* 0x002ea80000300800 */
[----:B------:R-:W1:Y:S01]  /*7c8c0*/  LDS.128 R40, [R154] ;  /* 0x000000009a287984 */ /* 0x000e620000000c00 */
[----:B------:R-:W-:Y:S01]  /*7c8d0*/  BAR.SYNC.DEFER_BLOCKING 0x0 ;  /* 0x0000000000007b1d */ /* 0x000fe20000010000 */
[----:B-1----:R-:W-:-:S05]  /*7c8e0*/  IMAD.MOV.U32 R155, RZ, RZ, R42 ;  /* 0x000000ffff9b7224 */ /* 0x002fca00078e002a */
[----:B------:R-:W-:Y:S04]  /*7c8f0*/  STL.64 [R1+0x16d0], R40 ;  /* 0x0016d02801007387 */ /* 0x000fe80000100a00 */
[----:B------:R-:W-:Y:S04]  /*7c900*/  STL [R1+0x16dc], R43 ;  /* 0x0016dc2b01007387 */ /* 0x000fe80000100800 */
[----:B------:R-:W-:Y:S04]  /*7c910*/  STL [R1+0x2e34], R155 ;  /* 0x002e349b01007387 */ /* 0x000fe80000100800 */
        /* <DEDUP_REMOVED lines=17> */
[----:B------:R-:W-:Y:S01]  /*7ca30*/  BAR.SYNC.DEFER_BLOCKING 0x0 ;  /* 0x0000000000007b1d */ /* 0x000fe20000010000 */
[----:B-1----:R-:W-:-:S05]  /*7ca40*/  IMAD.MOV.U32 R173, RZ, RZ, R41 ;  /* 0x000000ffffad7224 */ /* 0x002fca00078e0029 */
[----:B------:R-:W-:Y:S04]  /*7ca50*/  STL [R1+0xee0], R40 ;  /* 0x000ee02801007387 */ /* 0x000fe80000100800 */
[----:B------:R-:W-:Y:S04]  /*7ca60*/  STL.64 [R1+0xee8], R42 ;  /* 0x000ee82a01007387 */ /* 0x000fe80000100a00 */
        /* <DEDUP_REMOVED lines=961> */
[----:B-1----:R-:W-:Y:S04]  /*80680*/  STL.64 [R1], R40 ;  /* 0x0000002801007387 */ /* 0x002fe80000100a00 */
[----:B------:R-:W-:Y:S04]  /*80690*/  STL.64 [R1+0x8], R42 ;  /* 0x0000082a01007387 */ /* 0x000fe80000100a00 */
[----:B------:R-:W2:Y:S04]  /*806a0*/  LDL.LU R33, [R1+0xbac] ;  /* 0x000bac0001217983 */ /* 0x000ea80000300800 */
[----:B------:R-:W2:Y:S04]  /*806b0*/  LDL.LU R34, [R1+0x7a4] ;  /* 0x0007a40001227983 */ /* 0x000ea80000300800 */
[----:B------:R-:W2:Y:S04]  /*806c0*/  LDL.LU R35, [R1+0x7ac] ;  /* 0x0007ac0001237983 */ /* 0x000ea80000300800 */
[----:B----4-:R1:W-:Y:S01]  /*806d0*/  STSM.16.M88.4 [R152], R36 ;  /* 0x0000002498007844 */ /* 0x0103e20000000200 */
[----:B------:R-:W-:Y:S06]  /*806e0*/  BAR.SYNC.DEFER_BLOCKING 0x0 ;  /* 0x0000000000007b1d */ /* 0x000fec0000010000 */
[----:B-1----:R-:W4:Y:S04]  /*806f0*/  LDL.LU R36, [R1+0x3a4] ;  /* 0x0003a40001247983 */ /* 0x002f280000300800 */
[----:B------:R-:W4:Y:S04]  /*80700*/  LDL.LU R37, [R1+0x3ac] ;  /* 0x0003ac0001257983 */ /* 0x000f280000300800 */
[----:B------:R-:W1:Y:S01]  /*80710*/  LDS.128 R240, [R154] ;  /* 0x000000009af07984 */ /* 0x000e620000000c00 */
[----:B------:R-:W-:Y:S01]  /*80720*/  BAR.SYNC.DEFER_BLOCKING 0x0 ;  /* 0x0000000000007b1d */ /* 0x000fe20000010000 */
[----:B------:R-:W-:-:S02]  /*80730*/  IMAD.MOV.U32 R38, RZ, RZ, R129 ;  /* 0x000000ffff267224 */ /* 0x000fc400078e0081 */
[----:B------:R-:W-:-:S03]  /*80740*/  IMAD.MOV.U32 R39, RZ, RZ, R131 ;  /* 0x000000ffff277224 */ /* 0x000fc600078e0083 */
[----:B--2---:R2:W-:Y:S02]  /*80750*/  STSM.16.M88.4 [R152], R32 ;  /* 0x0000002098007844 */ /* 0x0045e40000000200 */
[----:B------:R-:W-:Y:S06]  /*80760*/  BAR.SYNC.DEFER_BLOCKING 0x0 ;  /* 0x0000000000007b1d */ /* 0x000fec0000010000 */
[----:B--2---:R-:W2:Y:S04]  /*80770*/  LDL.LU R32, [R1+0x1bb0] ;  /* 0x001bb00001207983 */ /* 0x004ea80000300800 */
[----:B------:R-:W2:Y:S04]  /*80780*/  LDL.LU R33, [R1+0x1bb8] ;  /* 0x001bb80001217983 */ /* 0x000ea80000300800 */
[----:B------:R-:W2:Y:S04]  /*80790*/  LDL.LU R34, [R1+0x17b0] ;  /* 0x0017b00001227983 */ /* 0x000ea80000300800 */
[----:B------:R-:W2:Y:S04]  /*807a0*/  LDL.LU R35, [R1+0x17b8] ;  /* 0x0017b80001237983 */ /* 0x000ea80000300800 */
[----:B------:R-:W1:Y:S01]  /*807b0*/  LDS.128 R236, [R154] ;  /* 0x000000009aec7984 */ /* 0x000e620000000c00 */
[----:B------:R-:W-:Y:S06]  /*807c0*/  BAR.SYNC.DEFER_BLOCKING 0x0 ;  /* 0x0000000000007b1d */ /* 0x000fec0000010000 */
[----:B----4-:R4:W-:Y:S02]  /*807d0*/  STSM.16.M88.4 [R152], R36 ;  /* 0x0000002498007844 */ /* 0x0109e40000000200 */
[----:B------:R-:W-:Y:S06]  /*807e0*/  BAR.SYNC.DEFER_BLOCKING 0x0 ;  /* 0x0000000000007b1d */ /* 0x000fec0000010000 */
[----:B----4-:R-:W4:Y:S04]  /*807f0*/  LDL.LU R36, [R1+0x13b0] ;  /* 0x0013b00001247983 */ /* 0x010f280000300800 */
[----:B------:R-:W4:Y:S04]  /*80800*/  LDL.LU R37, [R1+0x13b8] ;  /* 0x0013b80001257983 */ /* 0x000f280000300800 */
[----:B------:R-:W4:Y:S04]  /*80810*/  LDL.LU R38, [R1+0xfb0] ;  /* 0x000fb00001267983 */ /* 0x000f280000300800 */
[----:B------:R-:W4:Y:S04]  /*80820*/  LDL.LU R39, [R1+0xfb8] ;  /* 0x000fb80001277983 */ /* 0x000f280000300800 */
[----:B------:R-:W1:Y:S01]  /*80830*/  LDS.128 R232, [R154] ;  /* 0x000000009ae87984 */ /* 0x000e620000000c00 */
[----:B------:R-:W-:Y:S06]  /*80840*/  BAR.SYNC.DEFER_BLOCKING 0x0 ;  /* 0x0000000000007b1d */ /* 0x000fec0000010000 */
        /* <DEDUP_REMOVED lines=232> */
[----:B------:R-:W1:Y:S01]  /*816d0*/  LDS.128 R72, [R154] ;  /* 0x000000009a487984 */ /* 0x000e620000000c00 */
[----:B------:R-:W-:Y:S06]  /*816e0*/  BAR.SYNC.DEFER_BLOCKING 0x0 ;  /* 0x0000000000007b1d */ /* 0x000fec0000010000 */
[----:B--2---:R-:W-:Y:S02]  /*816f0*/  STSM.16.M88.4 [R152], R32 ;  /* 0x0000002098007844 */ /* 0x004fe40000000200 */
[----:B------:R-:W-:Y:S06]  /*81700*/  BAR.SYNC.DEFER_BLOCKING 0x0 ;  /* 0x0000000000007b1d */ /* 0x000fec0000010000 */
[----:B------:R-:W2:Y:S02]  /*81710*/  LDS.128 R64, [R154] ;  /* 0x000000009a407984 */ /* 0x000ea40000000c00 */
[----:B------:R-:W-:Y:S06]  /*81720*/  BAR.SYNC.DEFER_BLOCKING 0x0 ;  /* 0x0000000000007b1d */ /* 0x000fec0000010000 */
[----:B----4-:R4:W-:Y:S02]  /*81730*/  STSM.16.M88.4 [R152], R36 ;  /* 0x0000002498007844 */ /* 0x0109e40000000200 */
[----:B------:R-:W-:Y:S06]  /*81740*/  BAR.SYNC.DEFER_BLOCKING 0x0 ;  /* 0x0000000000007b1d */ /* 0x000fec0000010000 */
[----:B----4-:R-:W4:Y:S04]  /*81750*/  LDL.LU R36, [R1+0x13f0] ;  /* 0x0013f00001247983 */ /* 0x010f280000300800 */
[----:B------:R-:W4:Y:S04]  /*81760*/  LDL.LU R37, [R1+0x13f8] ;  /* 0x0013f80001257983 */ /* 0x000f280000300800 */
[----:B------:R-:W4:Y:S04]  /*81770*/  LDL.LU R38, [R1+0xff0] ;  /* 0x000ff00001267983 */ /* 0x000f280000300800 */
[----:B------:R-:W4:Y:S04]  /*81780*/  LDL.LU R39, [R1+0xff8] ;  /* 0x000ff80001277983 */ /* 0x000f280000300800 */
[----:B------:R-:W2:Y:S01]  /*81790*/  LDS.128 R32, [R154] ;  /* 0x000000009a207984 */ /* 0x000ea20000000c00 */
[----:B------:R-:W-:Y:S06]  /*817a0*/  BAR.SYNC.DEFER_BLOCKING 0x0 ;  /* 0x0000000000007b1d */ /* 0x000fec0000010000 */
[----:B------:R-:W2:Y:S04]  /*817b0*/  LDL.LU R56, [R1+0xbf0] ;  /* 0x000bf00001387983 */ /* 0x000ea80000300800 */
[----:B------:R-:W2:Y:S04]  /*817c0*/  LDL.LU R57, [R1+0xbf8] ;  /* 0x000bf80001397983 */ /* 0x000ea80000300800 */
[----:B------:R-:W2:Y:S04]  /*817d0*/  LDL.LU R58, [R1+0x7f0] ;  /* 0x0007f000013a7983 */ /* 0x000ea80000300800 */
[----:B------:R-:W2:Y:S04]  /*817e0*/  LDL.LU R59, [R1+0x7f8] ;  /* 0x0007f800013b7983 */ /* 0x000ea80000300800 */
[----:B---3--:R-:W-:Y:S01]  /*817f0*/  STSM.16.M88.4 [R152], R40 ;  /* 0x0000002898007844 */ /* 0x008fe20000000200 */
[----:B------:R-:W-:Y:S06]  /*81800*/  BAR.SYNC.DEFER_BLOCKING 0x0 ;  /* 0x0000000000007b1d */ /* 0x000fec0000010000 */
[----:B------:R-:W3:Y:S02]  /*81810*/  LDS.128 R44, [R154] ;  /* 0x000000009a2c7984 */ /* 0x000ee40000000c00 */
[----:B------:R-:W-:Y:S06]  /*81820*/  BAR.SYNC.DEFER_BLOCKING 0x0 ;  /* 0x0000000000007b1d */ /* 0x000fec0000010000 */
[----:B------:R1:W-:Y:S02]  /*81830*/  STSM.16.M88.4 [R152], R52 ;  /* 0x0000003498007844 */ /* 0x0003e40000000200 */
[----:B------:R-:W-:Y:S06]  /*81840*/  BAR.SYNC.DEFER_BLOCKING 0x0 ;  /* 0x0000000000007b1d */ /* 0x000fec0000010000 */
[----:B-1----:R-:W3:Y:S04]  /*81850*/  LDL.LU R52, [R1+0x3f0] ;  /* 0x0003f00001347983 */ /* 0x002ee80000300800 */
[----:B------:R-:W3:Y:S04]  /*81860*/  LDL.LU R53, [R1+0x3f8] ;  /* 0x0003f80001357983 */ /* 0x000ee80000300800 */
[----:B------:R-:W1:Y:S01]  /*81870*/  LDS.128 R48, [R154] ;  /* 0x000000009a307984 */ /* 0x000e620000000c00 */
[----:B------:R-:W-:Y:S06]  /*81880*/  BAR.SYNC.DEFER_BLOCKING 0x0 ;  /* 0x0000000000007b1d */ /* 0x000fec0000010000 */
[----:B------:R1:W-:Y:S02]  /*81890*/  STSM.16.M88.4 [R152], R60 ;  /* 0x0000003c98007844 */ /* 0x0003e40000000200 */
[----:B------:R-:W-:Y:S06]  /*818a0*/  BAR.SYNC.DEFER_BLOCKING 0x0 ;  /* 0x0000000000007b1d */ /* 0x000fec0000010000 */
[----:B-1----:R-:W3:Y:S04]  /*818b0*/  LDL.LU R60, [R1+0x1bf4] ;  /* 0x001bf400013c7983 */ /* 0x002ee80000300800 */
        /* <DEDUP_REMOVED lines=16> */
[----:B------:R-:W-:Y:S01]  /*819c0*/  BAR.SYNC.DEFER_BLOCKING 0x0 ;  /* 0x0000000000007b1d */ /* 0x000fe20000010000 */
[----:B------:R-:W-:-:S02]  /*819d0*/  IMAD.MOV.U32 R54, RZ, RZ, R148 ;  /* 0x000000ffff367224 */ /* 0x000fc400078e0094 */
[----:B------:R-:W-:-:S03]  /*819e0*/  IMAD.MOV.U32 R55, RZ, RZ, R150 ;  /* 0x000000ffff377224 */ /* 0x000fc600078e0096 */
[----:B------:R-:W3:Y:S04]  /*819f0*/  LDL.LU R141, [R1+0x1800] ;  /* 0x00180000018d7983 */ /* 0x000ee80000300800 */
[----:B------:R-:W3:Y:S04]  /*81a00*/  LDL.LU R138, [R1+0x287c] ;  /* 0x00287c00018a7983 */ /* 0x000ee80000300800 */
[----:B----4-:R-:W-:Y:S01]  /*81a10*/  STSM.16.M88.4 [R152], R36 ;  /* 0x0000002498007844 */ /* 0x010fe20000000200 */
[----:B------:R-:W-:Y:S06]  /*81a20*/  BAR.SYNC.DEFER_BLOCKING 0x0 ;  /* 0x0000000000007b1d */ /* 0x000fec0000010000 */
[----:B------:R-:W4:Y:S02]  /*81a30*/  LDS.128 R36, [R154] ;  /* 0x000000009a247984 */ /* 0x000f240000000c00 */
[----:B------:R-:W-:Y:S06]  /*81a40*/  BAR.SYNC.DEFER_BLOCKING 0x0 ;  /* 0x0000000000007b1d */ /* 0x000fec0000010000 */
[----:B--2---:R-:W-:Y:S02]  /*81a50*/  STSM.16.M88.4 [R152], R56 ;  /* 0x0000003898007844 */ /* 0x004fe40000000200 */
[----:B------:R-:W-:Y:S06]  /*81a60*/  BAR.SYNC.DEFER_BLOCKING 0x0 ;  /* 0x0000000000007b1d */ /* 0x000fec0000010000 */
[----:B------:R-:W2:Y:S02]  /*81a70*/  LDS.128 R56, [R154] ;  /* 0x000000009a387984 */ /* 0x000ea40000000c00 */
[----:B------:R-:W-:Y:S06]  /*81a80*/  BAR.SYNC.DEFER_BLOCKING 0x0 ;  /* 0x0000000000007b1d */ /* 0x000fec0000010000 */
[----:B---3--:R-:W-:Y:S02]  /*81a90*/  STSM.16.M88.4 [R152], R52 ;  /* 0x0000003498007844 */ /* 0x008fe40000000200 */
[----:B------:R-:W-:Y:S06]  /*81aa0*/  BAR.SYNC.DEFER_BLOCKING 0x0 ;  /* 0x0000000000007b1d */ /* 0x000fec0000010000 */
[----:B------:R-:W3:Y:S02]  /*81ab0*/  LDS.128 R52, [R154] ;  /* 0x000000009a347984 */ /* 0x000ee40000000c00 */
[----:B------:R-:W-:Y:S06]  /*81ac0*/  BAR.SYNC.DEFER_BLOCKING 0x0 ;  /* 0x0000000000007b1d */ /* 0x000fec0000010000 */
[----:B------:R-:W-:Y:S02]  /*81ad0*/  STSM.16.M88.4 [R152], R60 ;  /* 0x0000003c98007844 */ /* 0x000fe40000000200 */
[----:B------:R-:W-:Y:S06]  /*81ae0*/  BAR.SYNC.DEFER_BLOCKING 0x0 ;  /* 0x0000000000007b1d */ /* 0x000fec0000010000 */
[----:B------:R-:W3:Y:S02]  /*81af0*/  LDS.128 R60, [R154] ;  /* 0x000000009a3c7984 */ /* 0x000ee40000000c00 */
[----:B------:R-:W-:Y:S06]  /*81b00*/  BAR.SYNC.DEFER_BLOCKING 0x0 ;  /* 0x0000000000007b1d */ /* 0x000fec0000010000 */
[----:B------:R-:W-:Y:S02]  /*81b10*/  STSM.16.M88.4 [R152], R68 ;  /* 0x0000004498007844 */ /* 0x000fe40000000200 */
[----:B------:R-:W-:Y:S06]  /*81b20*/  BAR.SYNC.DEFER_BLOCKING 0x0 ;  /* 0x0000000000007b1d */ /* 0x000fec0000010000 */
[----:B------:R-:W3:Y:S02]  /*81b30*/  LDS.128 R68, [R154] ;  /* 0x000000009a447984 */ /* 0x000ee40000000c00 */
[----:B------:R-:W-:Y:S06]  /*81b40*/  BAR.SYNC.DEFER_BLOCKING 0x0 ;  /* 0x0000000000007b1d */ /* 0x000fec0000010000 */
[----:B------:R1:W-:Y:S02]  /*81b50*/  STSM.16.M88.4 [R152], R76 ;  /* 0x0000004c98007844 */ /* 0x0003e40000000200 */
[----:B------:R-:W-:Y:S06]  /*81b60*/  BAR.SYNC.DEFER_BLOCKING 0x0 ;  /* 0x0000000000007b1d */ /* 0x000fec0000010000 */
[----:B-1----:R-:W4:Y:S04]  /*81b70*/  LDL.LU R76, [R1+0x3f4] ;  /* 0x0003f400014c7983 */ /* 0x002f280000300800 */
[----:B------:R-:W4:Y:S04]  /*81b80*/  LDL.LU R77, [R1+0x3fc] ;  /* 0x0003fc00014d7983 */ /* 0x000f280000300800 */
[----:B------:R-:W2:Y:S04]  /*81b90*/  LDL.LU R142, [R1+0x1000] ;  /* 0x00100000018e7983 */ /* 0x000ea80000300800 */
[----:B------:R-:W3:Y:S04]  /*81ba0*/  LDL.LU R140, [R1+0x800] ;  /* 0x00080000018c7983 */ /* 0x000ee80000300800 */
[----:B------:R-:W1:Y:S01]  /*81bb0*/  LDS.128 R80, [R154] ;  /* 0x000000009a507984 */ /* 0x000e620000000c00 */
[----:B------:R-:W-:-:S02]  /*81bc0*/  IMAD.MOV.U32 R78, RZ, RZ, R149 ;  /* 0x000000ffff4e7224 */ /* 0x000fc400078e0095 */
[----:B------:R-:W-:Y:S01]  /*81bd0*/  IMAD.MOV.U32 R79, RZ, RZ, R151 ;  /* 0x000000ffff4f7224 */ /* 0x000fe200078e0097 */
[----:B------:R-:W-:Y:S01]  /*81be0*/  BAR.SYNC.DEFER_BLOCKING 0x0 ;  /* 0x0000000000007b1d */ /* 0x000fe20000010000 */
[----:B------:R-:W-:Y:S01]  /*81bf0*/  ISETP.LT.AND P4, PT, R10, UR7, !P4 ;  /* 0x000000070a007c0c */ /* 0x000fe2000e781270 */
[----:B------:R-:W-:-:S04]  /*81c00*/  IMAD.WIDE R136, R139, 0x4, R2 ;  /* 0x000000048b887825 */ /* 0x000fc800078e0202 */
[----:B------:R-:W3:Y:S04]  /*81c10*/  LDL.LU R143, [R1+0x2874] ;  /* 0x00287400018f7983 */ /* 0x000ee80000300800 */
[----:B----4-:R4:W-:Y:S01]  /*81c20*/  STSM.16.M88.4 [R152], R76 ;  /* 0x0000004c98007844 */ /* 0x0109e20000000200 */
[----:B------:R-:W-:Y:S06]  /*81c30*/  BAR.SYNC.DEFER_BLOCKING 0x0 ;  /* 0x0000000000007b1d */ /* 0x000fec0000010000 */
[----:B------:R1:W-:Y:S01]  /*81c40*/  @P4 STG.E desc[UR4][R136.64], R145 ;  /* 0x0000009188004986 */ /* 0x0003e2000c101904 */
[----:B------:R-:W-:-:S04]  /*81c50*/  ISETP.GE.AND P4, PT, R10, UR11, PT ;  /* 0x0000000b0a007c0c */ /* 0x000fc8000bf86270 */
[----:B------:R-:W-:Y:S01]  /*81c60*/  ISETP.LT.AND P5, PT, R12, UR6, !P4 ;  /* 0x000000060c007c0c */ /* 0x000fe2000e7a1270 */
[----:B----4-:R-:W-:Y:S01]  /*81c70*/  IMAD.WIDE R76, R139, 0x4, R4 ;  /* 0x000000048b4c7825 */ /* 0x010fe200078e0204 */
[----:B-1----:R-:W4:Y:S11]  /*81c80*/  LDL.LU R145, [R1+0x1e24] ;  /* 0x001e240001917983 */ /* 0x002f360000300800 */
[----:B------:R1:W-:Y:S01]  /*81c90*/  @P5 STG.E desc[UR4][R76.64], R146 ;  /* 0x000000924c005986 */ /* 0x0003e2000c101904 */
[----:B------:R-:W-:Y:S01]  /*81ca0*/  ISETP.LT.AND P5, PT, R13, UR8, !P4 ;  /* 0x000000080d007c0c */ /* 0x000fe2000e7a1270 */
[----:B------:R-:W-:Y:S01]  /*81cb0*/  ULDC UR8, c[0x0][0x228] ;  /* 0x00008a0000087ab9 */ /* 0x000fe20000000800 */
[----:B-1----:R-:W-:-:S11]  /*81cc0*/  IMAD.WIDE R76, R139, 0x4, R6 ;  /* 0x000000048b4c7825 */ /* 0x002fd600078e0206 */
[----:B------:R1:W-:Y:S01]  /*81cd0*/  @P5 STG.E desc[UR4][R76.64], R144 ;  /* 0x000000904c005986 */ /* 0x0003e2000c101904 */
[----:B------:R-:W-:Y:S01]  /*81ce0*/  ISETP.LT.AND P4, PT, R14, UR8, !P4 ;  /* 0x000000080e007c0c */ /* 0x000fe2000e781270 */
[----:B------:R-:W-:Y:S01]  /*81cf0*/  VIADD R78, R10, 0x1 ;  /* 0x000000010a4e7836 */ /* 0x000fe20000000000 */
[----:B------:R-:W-:Y:S01]  /*81d00*/  ULDC.64 UR8, c[0x0][0x228] ;  /* 0x00008a0000087ab9 */ /* 0x000fe20000000a00 */
[----:B-1----:R-:W-:Y:S02]  /*81d10*/  IMAD.WIDE R76, R139, 0x4, R8 ;  /* 0x000000048b4c7825 */ /* 0x002fe400078e0208 */
[----:B------:R-:W4:Y:S04]  /*81d20*/  LDL.LU R139, [R1+0x2554] ;  /* 0x00255400018b7983 */ /* 0x000f280000300800 */
[----:B------:R-:W4:Y:S04]  /*81d30*/  LDL.LU R146, [R1+0x1e14] ;  /* 0x001e140001927983 */ /* 0x000f280000300800 */
[----:B------:R-:W4:Y:S04]  /*81d40*/  LDL.LU R144, [R1+0x1e04] ;  /* 0x001e040001907983 */ /* 0x000f280000300800 */
[----:B------:R1:W-:Y:S01]  /*81d50*/  @P4 STG.E desc[UR4][R76.64], R141 ;  /* 0x0000008d4c004986 */ /* 0x0003e2000c101904 */
[----:B------:R-:W-:Y:S01]  /*81d60*/  ISETP.GE.AND P4, PT, R78, UR9, PT ;  /* 0x000000094e007c0c */ /* 0x000fe2000bf86270 */
[----:B------:R-:W-:-:S03]  /*81d70*/  ULDC UR9, c[0x0][0x228] ;  /* 0x00008a0000097ab9 */ /* 0x000fc60000000800 */
[----:B------:R-:W-:Y:S01]  /*81d80*/  ISETP.LT.AND P5, PT, R11, UR10, !P4 ;  /* 0x0000000a0b007c0c */ /* 0x000fe2000e7a1270 */
[----:B-1----:R-:W-:Y:S01]  /*81d90*/  IMAD.WIDE R76, R138, 0x4, R2 ;  /* 0x000000048a4c7825 */ /* 0x002fe200078e0202 */
[----:B------:R-:W4:Y:S01]  /*81da0*/  LDL.LU R141, [R1+0x1804] ;  /* 0x00180400018d7983 */ /* 0x000f220000300800 */
[----:B------:R-:W-:-:S10]  /*81db0*/  ULDC UR10, c[0x0][0x228] ;  /* 0x00008a00000a7ab9 */ /* 0x000fd40000000800 */
[----:B--2---:R1:W-:Y:S01]  /*81dc0*/  @P5 STG.E desc[UR4][R76.64], R142 ;  /* 0x0000008e4c005986 */ /* 0x0043e2000c101904 */
[----:B------:R-:W-:Y:S01]  /*81dd0*/  ISETP.LT.AND P5, PT, R12, UR9, !P4 ;  /* 0x000000090c007c0c */ /* 0x000fe2000e7a1270 */
[----:B------:R-:W-:Y:S01]  /*81de0*/  ULDC UR9, c[0x0][0x228] ;  /* 0x00008a0000097ab9 */ /* 0x000fe20000000800 */
[----:B-1----:R-:W-:-:S11]  /*81df0*/  IMAD.WIDE R76, R138, 0x4, R4 ;  /* 0x000000048a4c7825 */ /* 0x002fd600078e0204 */
[----:B---3--:R1:W-:Y:S01]  /*81e00*/  @P5 STG.E desc[UR4][R76.64], R140 ;  /* 0x0000008c4c005986 */ /* 0x0083e2000c101904 */
[----:B------:R-:W-:-:S03]  /*81e10*/  ISETP.LT.AND P5, PT, R13, UR9, !P4 ;  /* 0x000000090d007c0c */ /* 0x000fc6000e7a1270 */
[----:B-1----:R-:W2:Y:S01]  /*81e20*/  LDL.LU R140, [R1+0x1004] ;  /* 0x00100400018c7983 */ /* 0x002ea20000300800 */
[----:B------:R-:W-:-:S09]  /*81e30*/  IMAD.WIDE R76, R138, 0x4, R6 ;  /* 0x000000048a4c7825 */ /* 0x000fd200078e0206 */
[----:B------:R1:W-:Y:S02]  /*81e40*/  @P5 STG.E desc[UR4][R76.64], R248 ;  /* 0x000000f84c005986 */ /* 0x0003e4000c101904 */
[----:B-1----:R-:W-:Y:S02]  /*81e50*/  IMAD.WIDE R76, R138, 0x4, R8 ;  /* 0x000000048a4c7825 */ /* 0x002fe400078e0208 */
[----:B------:R-:W3:Y:S01]  /*81e60*/  LDL.LU R138, [R1+0x804] ;  /* 0x00080400018a7983 */ /* 0x000ee20000300800 */
[----:B------:R-:W-:Y:S01]  /*81e70*/  ISETP.LT.AND P4, PT, R14, UR8, !P4 ;  /* 0x000000080e007c0c */ /* 0x000fe2000e781270 */
[----:B------:R-:W-:Y:S01]  /*81e80*/  VIADD R78, R10, 0x2 ;  /* 0x000000020a4e7836 */ /* 0x000fe20000000000 */
[----:B------:R-:W-:Y:S01]  /*81e90*/  ULDC.64 UR8, c[0x0][0x228] ;  /* 0x00008a0000087ab9 */ /* 0x000fe20000000a00 */
[----:B------:R-:W3:Y:S10]  /*81ea0*/  LDL.LU R142, [R1+0x228c] ;  /* 0x00228c00018e7983 */ /* 0x000ef40000300800 */
[----:B------:R1:W-:Y:S01]  /*81eb0*/  @P4 STG.E desc[UR4][R76.64], R244 ;  /* 0x000000f44c004986 */ /* 0x0003e2000c101904 */
[----:B------:R-:W-:Y:S01]  /*81ec0*/  ISETP.GE.AND P4, PT, R78, UR9, PT ;  /* 0x000000094e007c0c */ /* 0x000fe2000bf86270 */
[----:B------:R-:W-:-:S03]  /*81ed0*/  ULDC UR9, c[0x0][0x228] ;  /* 0x00008a0000097ab9 */ /* 0x000fc60000000800 */
[----:B------:R-:W-:Y:S01]  /*81ee0*/  ISETP.LT.AND P5, PT, R11, UR10, !P4 ;  /* 0x0000000a0b007c0c */ /* 0x000fe2000e7a1270 */
[----:B-1----:R-:W-:Y:S01]  /*81ef0*/  IMAD.WIDE R76, R143, 0x4, R2 ;  /* 0x000000048f4c7825 */ /* 0x002fe200078e0202 */
[----:B------:R-:W-:-:S03]  /*81f00*/  ULDC UR10, c[0x0][0x228] ;  /* 0x00008a00000a7ab9 */ /* 0x000fc60000000800 */
[----:B------:R-:W-:-:S08]  /*81f10*/  VIADD R78, R10, 0x3 ;  /* 0x000000030a4e7836 */ /* 0x000fd00000000000 */
[----:B----4-:R1:W-:Y:S01]  /*81f20*/  @P5 STG.E desc[UR4][R76.64], R145 ;  /* 0x000000914c005986 */ /* 0x0103e2000c101904 */
[----:B------:R-:W-:Y:S01]  /*81f30*/  ISETP.LT.AND P5, PT, R12, UR9, !P4 ;  /* 0x000000090c007c0c */ /* 0x000fe2000e7a1270 */
[----:B------:R-:W-:Y:S01]  /*81f40*/  ULDC UR9, c[0x0][0x228] ;  /* 0x00008a0000097ab9 */ /* 0x000fe20000000800 */
[----:B-1----:R-:W-:-:S11]  /*81f50*/  IMAD.WIDE R76, R143, 0x4, R4 ;  /* 0x000000048f4c7825 */ /* 0x002fd600078e0204 */
[----:B------:R1:W-:Y:S01]  /*81f60*/  @P5 STG.E desc[UR4][R76.64], R146 ;  /* 0x000000924c005986 */ /* 0x0003e2000c101904 */
[----:B------:R-:W-:Y:S02]  /*81f70*/  ISETP.LT.AND P5, PT, R13, UR9, !P4 ;  /* 0x000000090d007c0c */ /* 0x000fe4000e7a1270 */
[----:B------:R-:W-:Y:S01]  /*81f80*/  ISETP.LT.AND P4, PT, R14, UR8, !P4 ;  /* 0x000000080e007c0c */ /* 0x000fe2000e781270 */
[----:B------:R-:W-:Y:S01]  /*81f90*/  ULDC.64 UR8, c[0x0][0x228] ;  /* 0x00008a0000087ab9 */ /* 0x000fe20000000a00 */
[----:B-1----:R-:W-:-:S09]  /*81fa0*/  IMAD.WIDE R76, R143, 0x4, R6 ;  /* 0x000000048f4c7825 */ /* 0x002fd200078e0206 */
[----:B------:R1:W-:Y:S04]  /*81fb0*/  @P5 STG.E desc[UR4][R76.64], R144 ;  /* 0x000000904c005986 */ /* 0x0003e8000c101904 */
[----:B-1----:R-:W4:Y:S01]  /*81fc0*/  LDL.LU R144, [R1+0x1e28] ;  /* 0x001e280001907983 */ /* 0x002f220000300800 */
[----:B------:R-:W-:-:S03]  /*81fd0*/  IMAD.WIDE R76, R143, 0x4, R8 ;  /* 0x000000048f4c7825 */ /* 0x000fc600078e0208 */
[----:B------:R-:W4:Y:S04]  /*81fe0*/  LDL.LU R143, [R1+0x1e18] ;  /* 0x001e1800018f7983 */ /* 0x000f280000300800 */
[----:B------:R1:W-:Y:S01]  /*81ff0*/  @P4 STG.E desc[UR4][R76.64], R141 ;  /* 0x0000008d4c004986 */ /* 0x0003e2000c101904 */
[----:B------:R-:W-:Y:S01]  /*82000*/  ISETP.GE.AND P4, PT, R78, UR9, PT ;  /* 0x000000094e007c0c */ /* 0x000fe2000bf86270 */
[----:B------:R-:W-:-:S03]  /*82010*/  ULDC UR9, c[0x0][0x228] ;  /* 0x00008a0000097ab9 */ /* 0x000fc60000000800 */
[----:B------:R-:W-:Y:S01]  /*82020*/  ISETP.LT.AND P5, PT, R11, UR10, !P4 ;  /* 0x0000000a0b007c0c */ /* 0x000fe2000e7a1270 */
[----:B-1----:R-:W4:Y:S01]  /*82030*/  LDL.LU R141, [R1+0x1e08] ;  /* 0x001e0800018d7983 */ /* 0x002f220000300800 */
[----:B------:R-:W-:Y:S01]  /*82040*/  IMAD.WIDE R76, R139, 0x4, R2 ;  /* 0x000000048b4c7825 */ /* 0x000fe200078e0202 */
[----:B------:R-:W-:-:S10]  /*82050*/  ULDC UR10, c[0x0][0x228] ;  /* 0x00008a00000a7ab9 */ /* 0x000fd40000000800 */
[----:B--2---:R1:W-:Y:S01]  /*82060*/  @P5 STG.E desc[UR4][R76.64], R140 ;  /* 0x0000008c4c005986 */ /* 0x0043e2000c101904 */
[----:B------:R-:W-:Y:S01]  /*82070*/  ISETP.LT.AND P5, PT, R12, UR9, !P4 ;  /* 0x000000090c007c0c */ /* 0x000fe2000e7a1270 */
[----:B------:R-:W-:Y:S02]  /*82080*/  ULDC UR9, c[0x0][0x228] ;  /* 0x00008a0000097ab9 */ /* 0x000fe40000000800 */
[----:B-1----:R-:W2:Y:S01]  /*82090*/  LDL.LU R140, [R1+0x1808] ;  /* 0x00180800018c7983 */ /* 0x002ea20000300800 */
[----:B------:R-:W-:-:S09]  /*820a0*/  IMAD.WIDE R76, R139, 0x4, R4 ;  /* 0x000000048b4c7825 */ /* 0x000fd200078e0204 */
[----:B---3--:R1:W-:Y:S04]  /*820b0*/  @P5 STG.E desc[UR4][R76.64], R138 ;  /* 0x0000008a4c005986 */ /* 0x0083e8000c101904 */
[----:B-1----:R-:W3:Y:S01]  /*820c0*/  LDL.LU R138, [R1+0x1008] ;  /* 0x00100800018a7983 */ /* 0x002ee20000300800 */
[----:B------:R-:W-:Y:S02]  /*820d0*/  ISETP.LT.AND P5, PT, R13, UR9, !P4 ;  /* 0x000000090d007c0c */ /* 0x000fe4000e7a1270 */
[----:B------:R-:W-:Y:S01]  /*820e0*/  ISETP.LT.AND P4, PT, R14, UR8, !P4 ;  /* 0x000000080e007c0c */ /* 0x000fe2000e781270 */
[----:B------:R-:W-:Y:S01]  /*820f0*/  IMAD.WIDE R76, R139, 0x4, R6 ;  /* 0x000000048b4c7825 */ /* 0x000fe200078e0206 */
[----:B------:R-:W-:-:S03]  /*82100*/  ULDC.64 UR8, c[0x0][0x228] ;  /* 0x00008a0000087ab9 */ /* 0x000fc60000000a00 */
[----:B------:R-:W-:-:S06]  /*82110*/  VIADD R78, R10, 0x4 ;  /* 0x000000040a4e7836 */ /* 0x000fcc0000000000 */
[----:B------:R1:W-:Y:S02]  /*82120*/  @P5 STG.E desc[UR4][R76.64], R249 ;  /* 0x000000f94c005986 */ /* 0x0003e4000c101904 */
[----:B-1----:R-:W-:Y:S02]  /*82130*/  IMAD.WIDE R76, R139, 0x4, R8 ;  /* 0x000000048b4c7825 */ /* 0x002fe400078e0208 */
[----:B------:R-:W3:Y:S04]  /*82140*/  LDL.LU R139, [R1+0x808] ;  /* 0x00080800018b7983 */ /* 0x000ee80000300800 */
        /* <DEDUP_REMOVED lines=15> */
[----:B-1----:R-:W4:Y:S01]  /*82240*/  LDL.LU R143, [R1+0x1e2c] ;  /* 0x001e2c00018f7983 */ /* 0x002f220000300800 */
[----:B------:R-:W-:-:S08]  /*82250*/  IMAD.WIDE R76, R142, 0x4, R6 ;  /* 0x000000048e4c7825 */ /* 0x000fd000078e0206 */
[----:B------:R1:W-:Y:S02]  /*82260*/  @P5 STG.E desc[UR4][R76.64], R141 ;  /* 0x0000008d4c005986 */ /* 0x0003e4000c101904 */
[----:B-1----:R-:W-:Y:S02]  /*82270*/  IMAD.WIDE R76, R142, 0x4, R8 ;  /* 0x000000048e4c7825 */ /* 0x002fe400078e0208 */
[----:B------:R-:W4:Y:S04]  /*82280*/  LDL.LU R141, [R1+0x1e1c] ;  /* 0x001e1c00018d7983 */ /* 0x000f280000300800 */
[----:B--2---:R1:W-:Y:S01]  /*82290*/  @P4 STG.E desc[UR4][R76.64], R140 ;  /* 0x0000008c4c004986 */ /* 0x0043e2000c101904 */
[----:B------:R-:W-:Y:S01]  /*822a0*/  ISETP.GE.AND P4, PT, R78, UR9, PT ;  /* 0x000000094e007c0c */ /* 0x000fe2000bf86270 */
[----:B------:R-:W-:-:S02]  /*822b0*/  ULDC UR9, c[0x0][0x228] ;  /* 0x00008a0000097ab9 */ /* 0x000fc40000000800 */
[----:B------:R-:W2:Y:S01]  /*822c0*/  LDL.LU R142, [R1+0x1e0c] ;  /* 0x001e0c00018e7983 */ /* 0x000ea20000300800 */
[----:B------:R-:W-:Y:S01]  /*822d0*/  ISETP.LT.AND P5, PT, R11, UR10, !P4 ;  /* 0x0000000a0b007c0c */ /* 0x000fe2000e7a1270 */
[----:B-1----:R-:W-:Y:S01]  /*822e0*/  IMAD.WIDE R76, R174, 0x4, R2 ;  /* 0x00000004ae4c7825 */ /* 0x002fe200078e0202 */
[----:B------:R-:W-:-:S11]  /*822f0*/  ULDC UR10, c[0x0][0x228] ;  /* 0x00008a00000a7ab9 */ /* 0x000fd60000000800 */
[----:B---3--:R1:W-:Y:S04]  /*82300*/  @P5 STG.E desc[UR4][R76.64], R138 ;  /* 0x0000008a4c005986 */ /* 0x0083e8000c101904 */
[----:B-1----:R-:W3:Y:S01]  /*82310*/  LDL.LU R138, [R1+0x180c] ;  /* 0x00180c00018a7983 */ /* 0x002ee20000300800 */
[----:B------:R-:W-:Y:S01]  /*82320*/  ISETP.LT.AND P5, PT, R12, UR9, !P4 ;  /* 0x000000090c007c0c */ /* 0x000fe2000e7a1270 */
[----:B------:R-:W-:Y:S01]  /*82330*/  IMAD.WIDE R76, R174, 0x4, R4 ;  /* 0x00000004ae4c7825 */ /* 0x000fe200078e0204 */
[----:B------:R-:W-:Y:S01]  /*82340*/  ULDC UR9, c[0x0][0x228] ;  /* 0x00008a0000097ab9 */ /* 0x000fe20000000800 */
[----:B------:R-:W3:Y:S10]  /*82350*/  LDL.LU R140, [R1+0x100c] ;  /* 0x00100c00018c7983 */ /* 0x000ef40000300800 */
[----:B------:R1:W-:Y:S01]  /*82360*/  @P5 STG.E desc[UR4][R76.64], R139 ;  /* 0x0000008b4c005986 */ /* 0x0003e2000c101904 */
[----:B------:R-:W-:-:S02]  /*82370*/  ISETP.LT.AND P5, PT, R13, UR9, !P4 ;  /* 0x000000090d007c0c */ /* 0x000fc4000e7a1270 */
[----:B------:R-:W-:Y:S01]  /*82380*/  ISETP.LT.AND P4, PT, R14, UR8, !P4 ;  /* 0x000000080e007c0c */ /* 0x000fe2000e781270 */
[----:B------:R-:W-:Y:S01]  /*82390*/  VIADD R78, R10, 0x6 ;  /* 0x000000060a4e7836 */ /* 0x000fe20000000000 */
[----:B------:R-:W-:Y:S01]  /*823a0*/  ULDC.64 UR8, c[0x0][0x228] ;  /* 0x00008a0000087ab9 */ /* 0x000fe20000000a00 */
[C---:B-1----:R-:W-:Y:S01]  /*823b0*/  IMAD.WIDE R76, R174.reuse, 0x4, R6 ;  /* 0x00000004ae4c7825 */ /* 0x042fe200078e0206 */
[----:B------:R-:W3:Y:S07]  /*823c0*/  LDL.LU R139, [R1+0x80c] ;  /* 0x00080c00018b7983 */ /* 0x000eee0000300800 */
[----:B------:R1:W-:Y:S02]  /*823d0*/  @P5 STG.E desc[UR4][R76.64], R250 ;  /* 0x000000fa4c005986 */ /* 0x0003e4000c101904 */
[----:B-1----:R-:W-:-:S05]  /*823e0*/  IMAD.WIDE R76, R174, 0x4, R8 ;  /* 0x00000004ae4c7825 */ /* 0x002fca00078e0208 */
[----:B------:R1:W-:Y:S01]  /*823f0*/  @P4 STG.E desc[UR4][R76.64], R246 ;  /* 0x000000f64c004986 */ /* 0x0003e2000c101904 */
[----:B------:R-:W-:Y:S01]  /*82400*/  ISETP.GE.AND P4, PT, R78, UR9, PT ;  /* 0x000000094e007c0c */ /* 0x000fe2000bf86270 */
[----:B------:R-:W-:-:S03]  /*82410*/  ULDC UR9, c[0x0][0x228] ;  /* 0x00008a0000097ab9 */ /* 0x000fc60000000800 */
[----:B------:R-:W-:Y:S01]  /*82420*/  ISETP.LT.AND P5, PT, R11, UR10, !P4 ;  /* 0x0000000a0b007c0c */ /* 0x000fe2000e7a1270 */
[----:B-1----:R-:W-:Y:S01]  /*82430*/  IMAD.WIDE R76, R175, 0x4, R2 ;  /* 0x00000004af4c7825 */ /* 0x002fe200078e0202 */
[----:B------:R-:W-:-:S11]  /*82440*/  ULDC UR10, c[0x0][0x228] ;  /* 0x00008a00000a7ab9 */ /* 0x000fd60000000800 */
[----:B----4-:R1:W-:Y:S01]  /*82450*/  @P5 STG.E desc[UR4][R76.64], R143 ;  /* 0x0000008f4c005986 */ /* 0x0103e2000c101904 */
[----:B------:R-:W-:Y:S01]  /*82460*/  ISETP.LT.AND P5, PT, R12, UR9, !P4 ;  /* 0x000000090c007c0c */ /* 0x000fe2000e7a1270 */
[----:B------:R-:W-:Y:S01]  /*82470*/  ULDC UR9, c[0x0][0x228] ;  /* 0x00008a0000097ab9 */ /* 0x000fe20000000800 */
[----:B-1----:R-:W-:-:S11]  /*82480*/  IMAD.WIDE R76, R175, 0x4, R4 ;  /* 0x00000004af4c7825 */ /* 0x002fd600078e0204 */
[----:B------:R1:W-:Y:S01]  /*82490*/  @P5 STG.E desc[UR4][R76.64], R141 ;  /* 0x0000008d4c005986 */ /* 0x0003e2000c101904 */
[----:B------:R-:W-:Y:S02]  /*824a0*/  ISETP.LT.AND P5, PT, R13, UR9, !P4 ;  /* 0x000000090d007c0c */ /* 0x000fe4000e7a1270 */
[----:B------:R-:W-:Y:S01]  /*824b0*/  ISETP.LT.AND P4, PT, R14, UR8, !P4 ;  /* 0x000000080e007c0c */ /* 0x000fe2000e781270 */
[----:B------:R-:W-:Y:S01]  /*824c0*/  VIADD R78, R10, 0x7 ;  /* 0x000000070a4e7836 */ /* 0x000fe20000000000 */
[----:B------:R-:W-:Y:S01]  /*824d0*/  ULDC.64 UR8, c[0x0][0x228] ;  /* 0x00008a0000087ab9 */ /* 0x000fe20000000a00 */
[----:B-1----:R-:W4:Y:S04]  /*824e0*/  LDL.LU R141, [R1+0x2090] ;  /* 0x00209000018d7983 */ /* 0x002f280000300800 */
[----:B------:R-:W4:Y:S01]  /*824f0*/  LDL.LU R144, [R1+0x1e40] ;  /* 0x001e400001907983 */ /* 0x000f220000300800 */
[----:B------:R-:W-:-:S05]  /*82500*/  IMAD.WIDE R76, R175, 0x4, R6 ;  /* 0x00000004af4c7825 */ /* 0x000fca00078e0206 */
[----:B--2---:R1:W-:Y:S02]  /*82510*/  @P5 STG.E desc[UR4][R76.64], R142 ;  /* 0x0000008e4c005986 */ /* 0x0043e4000c101904 */
[----:B-1----:R-:W-:-:S05]  /*82520*/  IMAD.WIDE R76, R175, 0x4, R8 ;  /* 0x00000004af4c7825 */ /* 0x002fca00078e0208 */
[----:B---3--:R1:W-:Y:S04]  /*82530*/  @P4 STG.E desc[UR4][R76.64], R138 ;  /* 0x0000008a4c004986 */ /* 0x0083e8000c101904 */
[----:B-1----:R-:W2:Y:S01]  /*82540*/  LDL.LU R138, [R1+0x1e30] ;  /* 0x001e3000018a7983 */ /* 0x002ea20000300800 */
[----:B------:R-:W-:Y:S01]  /*82550*/  ISETP.GE.AND P4, PT, R78, UR9, PT ;  /* 0x000000094e007c0c */ /* 0x000fe2000bf86270 */
[----:B------:R-:W-:Y:S01]  /*82560*/  IMAD.WIDE R76, R252, 0x4, R2 ;  /* 0x00000004fc4c7825 */ /* 0x000fe200078e0202 */
[----:B------:R-:W-:Y:S01]  /*82570*/  ULDC UR9, c[0x0][0x228] ;  /* 0x00008a0000097ab9 */ /* 0x000fe20000000800 */
[----:B------:R-:W3:Y:S01]  /*82580*/  LDL.LU R145, [R1+0x1c00] ;  /* 0x001c000001917983 */ /* 0x000ee20000300800 */
[----:B------:R-:W-:Y:S01]  /*82590*/  ISETP.LT.AND P5, PT, R11, UR10, !P4 ;  /* 0x0000000a0b007c0c */ /* 0x000fe2000e7a1270 */
[----:B------:R-:W-:Y:S01]  /*825a0*/  VIADD R78, R10, 0x8 ;  /* 0x000000080a4e7836 */ /* 0x000fe20000000000 */
[----:B------:R-:W-:-:S11]  /*825b0*/  ULDC UR10, c[0x0][0x228] ;  /* 0x00008a00000a7ab9 */ /* 0x000fd60000000800 */
[----:B------:R1:W-:Y:S01]  /*825c0*/  @P5 STG.E desc[UR4][R76.64], R140 ;  /* 0x0000008c4c005986 */ /* 0x0003e2000c101904 */
[----:B------:R-:W-:Y:S01]  /*825d0*/  ISETP.LT.AND P5, PT, R12, UR9, !P4 ;  /* 0x000000090c007c0c */ /* 0x000fe2000e7a1270 */
[----:B------:R-:W-:Y:S02]  /*825e0*/  ULDC UR9, c[0x0][0x228] ;  /* 0x00008a0000097ab9 */ /* 0x000fe40000000800 */
[----:B-1----:R-:W3:Y:S01]  /*825f0*/  LDL.LU R140, [R1+0x1400] ;  /* 0x00140000018c7983 */ /* 0x002ee20000300800 */
[----:B------:R-:W-:-:S03]  /*82600*/  IMAD.WIDE R76, R252, 0x4, R4 ;  /* 0x00000004fc4c7825 */ /* 0x000fc600078e0204 */
[----:B------:R-:W3:Y:S06]  /*82610*/  LDL.LU R146, [R1+0xc00] ;  /* 0x000c000001927983 */ /* 0x000eec0000300800 */
[----:B------:R1:W-:Y:S01]  /*82620*/  @P5 STG.E desc[UR4][R76.64], R139 ;  /* 0x0000008b4c005986 */ /* 0x0003e2000c101904 */
[----:B------:R-:W-:-:S03]  /*82630*/  ISETP.LT.AND P5, PT, R13, UR9, !P4 ;  /* 0x000000090d007c0c */ /* 0x000fc6000e7a1270 */
[----:B-1----:R-:W3:Y:S04]  /*82640*/  LDL.LU R139, [R1+0x810] ;  /* 0x00081000018b7983 */ /* 0x002ee80000300800 */
[----:B------:R-:W3:Y:S01]  /*82650*/  LDL.LU R143, [R1+0x2094] ;  /* 0x00209400018f7983 */ /* 0x000ee20000300800 */
[----:B------:R-:W-:Y:S01]  /*82660*/  ISETP.LT.AND P4, PT, R14, UR8, !P4 ;  /* 0x000000080e007c0c */ /* 0x000fe2000e781270 */
[C---:B------:R-:W-:Y:S01]  /*82670*/  IMAD.WIDE R76, R252.reuse, 0x4, R6 ;  /* 0x00000004fc4c7825 */ /* 0x040fe200078e0206 */
[----:B------:R-:W-:Y:S01]  /*82680*/  ULDC.64 UR8, c[0x0][0x228] ;  /* 0x00008a0000087ab9 */ /* 0x000fe20000000a00 */
[----:B------:R-:W3:Y:S04]  /*82690*/  LDL.LU R142, [R1+0x2098] ;  /* 0x00209800018e7983 */ /* 0x000ee80000300800 */
[----:B------:R1:W-:Y:S02]  /*826a0*/  @P5 STG.E desc[UR4][R76.64], R251 ;  /* 0x000000fb4c005986 */ /* 0x0003e4000c101904 */
[----:B-1----:R-:W-:-:S05]  /*826b0*/  IMAD.WIDE R76, R252, 0x4, R8 ;  /* 0x00000004fc4c7825 */ /* 0x002fca00078e0208 */
[----:B------:R4:W-:Y:S01]  /*826c0*/  @P4 STG.E desc[UR4][R76.64], R247 ;  /* 0x000000f74c004986 */ /* 0x0009e2000c101904 */
[----:B------:R-:W-:Y:S01]  /*826d0*/  ISETP.GE.AND P4, PT, R78, UR9, PT ;  /* 0x000000094e007c0c */ /* 0x000fe2000bf86270 */
[----:B------:R-:W-:-:S03]  /*826e0*/  ULDC UR9, c[0x0][0x228] ;  /* 0x00008a0000097ab9 */ /* 0x000fc60000000800 */
[----:B------:R-:W-:Y:S01]  /*826f0*/  ISETP.LT.AND P5, PT, R11, UR10, !P4 ;  /* 0x0000000a0b007c0c */ /* 0x000fe2000e7a1270 */
[----:B----4-:R-:W-:Y:S01]  /*82700*/  IMAD.WIDE R76, R141, 0x4, R2 ;  /* 0x000000048d4c7825 */ /* 0x010fe200078e0202 */
[----:B------:R-:W-:-:S11]  /*82710*/  ULDC UR10, c[0x0][0x228] ;  /* 0x00008a00000a7ab9 */ /* 0x000fd60000000800 */
[----:B------:R1:W-:Y:S01]  /*82720*/  @P5 STG.E desc[UR4][R76.64], R144 ;  /* 0x000000904c005986 */ /* 0x0003e2000c101904 */
[----:B------:R-:W-:Y:S01]  /*82730*/  ISETP.LT.AND P5, PT, R12, UR9, !P4 ;  /* 0x000000090c007c0c */ /* 0x000fe2000e7a1270 */
[----:B------:R-:W-:Y:S02]  /*82740*/  ULDC UR9, c[0x0][0x228] ;  /* 0x00008a0000097ab9 */ /* 0x000fe40000000800 */
[----:B-1----:R-:W4:Y:S01]  /*82750*/  LDL.LU R144, [R1+0x400] ;  /* 0x0004000001907983 */ /* 0x002f220000300800 */
[----:B------:R-:W-:-:S09]  /*82760*/  IMAD.WIDE R76, R141, 0x4, R4 ;  /* 0x000000048d4c7825 */ /* 0x000fd200078e0204 */
[----:B--2---:R1:W-:Y:S04]  /*82770*/  @P5 STG.E desc[UR4][R76.64], R138 ;  /* 0x0000008a4c005986 */ /* 0x0043e8000c101904 */
[----:B-1----:R-:W2:Y:S01]  /*82780*/  LDL.LU R138, [R1+0x10] ;  /* 0x00001000018a7983 */ /* 0x002ea20000300800 */
[----:B------:R-:W-:Y:S01]  /*82790*/  ISETP.LT.AND P5, PT, R13, UR9, !P4 ;  /* 0x000000090d007c0c */ /* 0x000fe2000e7a1270 */
[----:B------:R-:W-:Y:S01]  /*827a0*/  IMAD.WIDE R76, R141, 0x4, R6 ;  /* 0x000000048d4c7825 */ /* 0x000fe200078e0206 */
[----:B------:R-:W-:Y:S01]  /*827b0*/  ISETP.LT.AND P4, PT, R14, UR8, !P4 ;  /* 0x000000080e007c0c */ /* 0x000fe2000e781270 */
[----:B------:R-:W-:-:S10]  /*827c0*/  ULDC.64 UR8, c[0x0][0x228] ;  /* 0x00008a0000087ab9 */ /* 0x000fd40000000a00 */
[----:B---3--:R1:W-:Y:S02]  /*827d0*/  @P5 STG.E desc[UR4][R76.64], R145 ;  /* 0x000000914c005986 */ /* 0x0083e4000c101904 */
[----:B-1----:R-:W-:Y:S02]  /*827e0*/  IMAD.WIDE R76, R141, 0x4, R8 ;  /* 0x000000048d4c7825 */ /* 0x002fe400078e0208 */
[----:B------:R-:W3:Y:S04]  /*827f0*/  LDL.LU R141, [R1+0x209c] ;  /* 0x00209c00018d7983 */ /* 0x000ee80000300800 */
[----:B------:R-:W3:Y:S04]  /*82800*/  LDL.LU R145, [R1+0x1e44] ;  /* 0x001e440001917983 */ /* 0x000ee80000300800 */
[----:B------:R1:W-:Y:S01]  /*82810*/  @P4 STG.E desc[UR4][R76.64], R140 ;  /* 0x0000008c4c004986 */ /* 0x0003e2000c101904 */
[----:B------:R-:W-:-:S03]  /*82820*/  VIADD R78, R10, 0x9 ;  /* 0x000000090a4e7836 */ /* 0x000fc60000000000 */
[----:B-1----:R-:W3:Y:S02]  /*82830*/  LDL.LU R140, [R1+0x1e34] ;  /* 0x001e3400018c7983 */ /* 0x002ee40000300800 */
[----:B------:R-:W-:Y:S01]  /*82840*/  ISETP.GE.AND P4, PT, R78, UR9, PT ;  /* 0x000000094e007c0c */ /* 0x000fe2000bf86270 */
[----:B------:R-:W-:Y:S01]  /*82850*/  IMAD.WIDE R76, R143, 0x4, R2 ;  /* 0x000000048f4c7825 */ /* 0x000fe200078e0202 */
[----:B------:R-:W-:Y:S02]  /*82860*/  ULDC UR9, c[0x0][0x228] ;  /* 0x00008a0000097ab9 */ /* 0x000fe40000000800 */
[----:B------:R-:W-:Y:S01]  /*82870*/  ISETP.LT.AND P5, PT, R11, UR10, !P4 ;  /* 0x0000000a0b007c0c */ /* 0x000fe2000e7a1270 */
[----:B------:R-:W-:Y:S01]  /*82880*/  VIADD R78, R10, 0xa ;  /* 0x0000000a0a4e7836 */ /* 0x000fe20000000000 */
[----:B------:R-:W-:-:S11]  /*82890*/  ULDC UR10, c[0x0][0x228] ;  /* 0x00008a00000a7ab9 */ /* 0x000fd60000000800 */
[----:B------:R1:W-:Y:S01]  /*828a0*/  @P5 STG.E desc[UR4][R76.64], R146 ;  /* 0x000000924c005986 */ /* 0x0003e2000c101904 */
[----:B------:R-:W-:Y:S01]  /*828b0*/  ISETP.LT.AND P5, PT, R12, UR9, !P4 ;  /* 0x000000090c007c0c */ /* 0x000fe2000e7a1270 */
[----:B------:R-:W-:Y:S02]  /*828c0*/  ULDC UR9, c[0x0][0x228] ;  /* 0x00008a0000097ab9 */ /* 0x000fe40000000800 */
[----:B-1----:R-:W3:Y:S01]  /*828d0*/  LDL.LU R146, [R1+0x1c04] ;  /* 0x001c040001927983 */ /* 0x002ee20000300800 */
[----:B------:R-:W-:-:S09]  /*828e0*/  IMAD.WIDE R76, R143, 0x4, R4 ;  /* 0x000000048f4c7825 */ /* 0x000fd200078e0204 */
[----:B------:R1:W-:Y:S04]  /*828f0*/  @P5 STG.E desc[UR4][R76.64], R139 ;  /* 0x0000008b4c005986 */ /* 0x0003e8000c101904 */
[----:B-1----:R-:W3:Y:S01]  /*82900*/  LDL.LU R139, [R1+0x1404] ;  /* 0x00140400018b7983 */ /* 0x002ee20000300800 */
[----:B------:R-:W-:Y:S01]  /*82910*/  ISETP.LT.AND P5, PT, R13, UR9, !P4 ;  /* 0x000000090d007c0c */ /* 0x000fe2000e7a1270 */
[----:B------:R-:W-:Y:S01]  /*82920*/  IMAD.WIDE R76, R143, 0x4, R6 ;  /* 0x000000048f4c7825 */ /* 0x000fe200078e0206 */
[----:B------:R-:W-:Y:S01]  /*82930*/  ISETP.LT.AND P4, PT, R14, UR8, !P4 ;  /* 0x000000080e007c0c */ /* 0x000fe2000e781270 */
[----:B------:R-:W-:-:S10]  /*82940*/  ULDC.64 UR8, c[0x0][0x228] ;  /* 0x00008a0000087ab9 */ /* 0x000fd40000000a00 */
[----:B----4-:R1:W-:Y:S02]  /*82950*/  @P5 STG.E desc[UR4][R76.64], R144 ;  /* 0x000000904c005986 */ /* 0x0103e4000c101904 */
[----:B-1----:R-:W-:Y:S02]  /*82960*/  IMAD.WIDE R76, R143, 0x4, R8 ;  /* 0x000000048f4c7825 */ /* 0x002fe400078e0208 */
[----:B------:R-:W4:Y:S04]  /*82970*/  LDL.LU R143, [R1+0x20a0] ;  /* 0x0020a000018f7983 */ /* 0x000f280000300800 */
[----:B------:R-:W4:Y:S04]  /*82980*/  LDL.LU R144, [R1+0xc04] ;  /* 0x000c040001907983 */ /* 0x000f280000300800 */
[----:B--2---:R1:W-:Y:S04]  /*82990*/  @P4 STG.E desc[UR4][R76.64], R138 ;  /* 0x0000008a4c004986 */ /* 0x0043e8000c101904 */
[----:B-1----:R-:W2:Y:S01]  /*829a0*/  LDL.LU R138, [R1+0x814] ;  /* 0x00081400018a7983 */ /* 0x002ea20000300800 */
[----:B------:R-:W-:Y:S01]  /*829b0*/  ISETP.GE.AND P4, PT, R78, UR9, PT ;  /* 0x000000094e007c0c */ /* 0x000fe2000bf86270 */
[----:B------:R-:W-:Y:S01]  /*829c0*/  IMAD.WIDE R76, R142, 0x4, R2 ;  /* 0x000000048e4c7825 */ /* 0x000fe200078e0202 */
[----:B------:R-:W-:-:S02]  /*829d0*/  ULDC UR9, c[0x0][0x228] ;  /* 0x00008a0000097ab9 */ /* 0x000fc40000000800 */
[----:B------:R-:W-:Y:S01]  /*829e0*/  ISETP.LT.AND P5, PT, R11, UR10, !P4 ;  /* 0x0000000a0b007c0c */ /* 0x000fe2000e7a1270 */
[----:B------:R-:W-:Y:S01]  /*829f0*/  VIADD R78, R10, 0xb ;  /* 0x0000000b0a4e7836 */ /* 0x000fe20000000000 */
[----:B------:R-:W-:-:S11]  /*82a00*/  ULDC UR10, c[0x0][0x228] ;  /* 0x00008a00000a7ab9 */ /* 0x000fd60000000800 */
[----:B---3--:R1:W-:Y:S01]  /*82a10*/  @P5 STG.E desc[UR4][R76.64], R145 ;  /* 0x000000914c005986 */ /* 0x0083e2000c101904 */
[----:B------:R-:W-:Y:S01]  /*82a20*/  ISETP.LT.AND P5, PT, R12, UR9, !P4 ;  /* 0x000000090c007c0c */ /* 0x000fe2000e7a1270 */
[----:B------:R-:W-:Y:S02]  /*82a30*/  ULDC UR9, c[0x0][0x228] ;  /* 0x00008a0000097ab9 */ /* 0x000fe40000000800 */
[----:B-1----:R-:W3:Y:S01]  /*82a40*/  LDL.LU R145, [R1+0x404] ;  /* 0x0004040001917983 */ /* 0x002ee20000300800 */
[----:B------:R-:W-:-:S09]  /*82a50*/  IMAD.WIDE R76, R142, 0x4, R4 ;  /* 0x000000048e4c7825 */ /* 0x000fd200078e0204 */
[----:B------:R1:W-:Y:S04]  /*82a60*/  @P5 STG.E desc[UR4][R76.64], R140 ;  /* 0x0000008c4c005986 */ /* 0x0003e8000c101904 */
[----:B-1----:R-:W3:Y:S01]  /*82a70*/  LDL.LU R140, [R1+0x14] ;  /* 0x00001400018c7983 */ /* 0x002ee20000300800 */
[----:B------:R-:W-:Y:S02]  /*82a80*/  ISETP.LT.AND P5, PT, R13, UR9, !P4 ;  /* 0x000000090d007c0c */ /* 0x000fe4000e7a1270 */
[----:B------:R-:W-:Y:S01]  /*82a90*/  ISETP.LT.AND P4, PT, R14, UR8, !P4 ;  /* 0x000000080e007c0c */ /* 0x000fe2000e781270 */
[----:B------:R-:W-:Y:S01]  /*82aa0*/  IMAD.WIDE R76, R142, 0x4, R6 ;  /* 0x000000048e4c7825 */ /* 0x000fe200078e0206 */
[----:B------:R-:W-:-:S09]  /*82ab0*/  ULDC.64 UR8, c[0x0][0x228] ;  /* 0x00008a0000087ab9 */ /* 0x000fd20000000a00 */
[----:B------:R1:W-:Y:S02]  /*82ac0*/  @P5 STG.E desc[UR4][R76.64], R146 ;  /* 0x000000924c005986 */ /* 0x0003e4000c101904 */
[----:B-1----:R-:W-:Y:S02]  /*82ad0*/  IMAD.WIDE R76, R142, 0x4, R8 ;  /* 0x000000048e4c7825 */ /* 0x002fe400078e0208 */
[----:B------:R-:W3:Y:S04]  /*82ae0*/  LDL.LU R142, [R1+0x20a4] ;  /* 0x0020a400018e7983 */ /* 0x000ee80000300800 */
[----:B------:R1:W-:Y:S01]  /*82af0*/  @P4 STG.E desc[UR4][R76.64], R139 ;  /* 0x0000008b4c004986 */ /* 0x0003e2000c101904 */
[----:B------:R-:W-:Y:S01]  /*82b00*/  ISETP.GE.AND P4, PT, R78, UR9, PT ;  /* 0x000000094e007c0c */ /* 0x000fe2000bf86270 */
[----:B------:R-:W-:-:S02]  /*82b10*/  ULDC UR9, c[0x0][0x228] ;  /* 0x00008a0000097ab9 */ /* 0x000fc40000000800 */
[----:B-1----:R-:W3:Y:S01]  /*82b20*/  LDL.LU R139, [R1+0x1e48] ;  /* 0x001e4800018b7983 */ /* 0x002ee20000300800 */
[----:B------:R-:W-:Y:S01]  /*82b30*/  ISETP.LT.AND P5, PT, R11, UR10, !P4 ;  /* 0x0000000a0b007c0c */ /* 0x000fe2000e7a1270 */
[----:B------:R-:W-:Y:S01]  /*82b40*/  IMAD.WIDE R76, R141, 0x4, R2 ;  /* 0x000000048d4c7825 */ /* 0x000fe200078e0202 */
[----:B------:R-:W-:Y:S01]  /*82b50*/  ULDC UR10, c[0x0][0x228] ;  /* 0x00008a00000a7ab9 */ /* 0x000fe20000000800 */
[----:B------:R-:W3:Y:S10]  /*82b60*/  LDL.LU R146, [R1+0x1e38] ;  /* 0x001e380001927983 */ /* 0x000ef40000300800 */
[----:B----4-:R1:W-:Y:S01]  /*82b70*/  @P5 STG.E desc[UR4][R76.64], R144 ;  /* 0x000000904c005986 */ /* 0x0103e2000c101904 */
[----:B------:R-:W-:Y:S01]  /*82b80*/  ISETP.LT.AND P5, PT, R12, UR9, !P4 ;  /* 0x000000090c007c0c */ /* 0x000fe2000e7a1270 */
[----:B------:R-:W-:-:S02]  /*82b90*/  ULDC UR9, c[0x0][0x228] ;  /* 0x00008a0000097ab9 */ /* 0x000fc40000000800 */
[----:B-1----:R-:W4:Y:S01]  /*82ba0*/  LDL.LU R144, [R1+0x1c08] ;  /* 0x001c080001907983 */ /* 0x002f220000300800 */
[----:B------:R-:W-:-:S09]  /*82bb0*/  IMAD.WIDE R76, R141, 0x4, R4 ;  /* 0x000000048d4c7825 */ /* 0x000fd200078e0204 */
[----:B--2---:R1:W-:Y:S04]  /*82bc0*/  @P5 STG.E desc[UR4][R76.64], R138 ;  /* 0x0000008a4c005986 */ /* 0x0043e8000c101904 */
[----:B-1----:R-:W2:Y:S01]  /*82bd0*/  LDL.LU R138, [R1+0x1408] ;  /* 0x00140800018a7983 */ /* 0x002ea20000300800 */
[----:B------:R-:W-:Y:S02]  /*82be0*/  ISETP.LT.AND P5, PT, R13, UR9, !P4 ;  /* 0x000000090d007c0c */ /* 0x000fe4000e7a1270 */
[----:B------:R-:W-:Y:S01]  /*82bf0*/  ISETP.LT.AND P4, PT, R14, UR8, !P4 ;  /* 0x000000080e007c0c */ /* 0x000fe2000e781270 */
[----:B------:R-:W-:Y:S01]  /*82c00*/  IMAD.WIDE R76, R141, 0x4, R6 ;  /* 0x000000048d4c7825 */ /* 0x000fe200078e0206 */
[----:B------:R-:W-:-:S09]  /*82c10*/  ULDC.64 UR8, c[0x0][0x228] ;  /* 0x00008a0000087ab9 */ /* 0x000fd20000000a00 */
[----:B---3--:R1:W-:Y:S02]  /*82c20*/  @P5 STG.E desc[UR4][R76.64], R145 ;  /* 0x000000914c005986 */ /* 0x0083e4000c101904 */
[----:B-1----:R-:W-:Y:S02]  /*82c30*/  IMAD.WIDE R76, R141, 0x4, R8 ;  /* 0x000000048d4c7825 */ /* 0x002fe400078e0208 */
[----:B------:R-:W3:Y:S04]  /*82c40*/  LDL.LU R141, [R1+0x20a8] ;  /* 0x0020a800018d7983 */ /* 0x000ee80000300800 */
[----:B------:R1:W-:Y:S04]  /*82c50*/  @P4 STG.E desc[UR4][R76.64], R140 ;  /* 0x0000008c4c004986 */ /* 0x0003e8000c101904 */
[----:B-1----:R-:W3:Y:S04]  /*82c60*/  LDL.LU R140, [R1+0xc08] ;  /* 0x000c0800018c7983 */ /* 0x002ee80000300800 */
[----:B------:R-:W3:Y:S01]  /*82c70*/  LDL.LU R147, [R1+0x818] ;  /* 0x0008180001937983 */ /* 0x000ee20000300800 */
[----:B------:R-:W-:-:S03]  /*82c80*/  VIADD R78, R10, 0xc ;  /* 0x0000000c0a4e7836 */ /* 0x000fc60000000000 */
[----:B------:R-:W3:Y:S02]  /*82c90*/  LDL.LU R145, [R1+0x408] ;  /* 0x0004080001917983 */ /* 0x000ee40000300800 */
        /* <DEDUP_REMOVED lines=11> */
[----:B------:R1:W-:Y:S01]  /*82d50*/  @P5 STG.E desc[UR4][R76.64], R146 ;  /* 0x000000924c005986 */ /* 0x0003e2000c101904 */
[----:B------:R-:W-:Y:S02]  /*82d60*/  ISETP.LT.AND P5, PT, R13, UR9, !P4 ;  /* 0x000000090d007c0c */ /* 0x000fe4000e7a1270 */
[----:B------:R-:W-:Y:S01]  /*82d70*/  ISETP.LT.AND P4, PT, R14, UR8, !P4 ;  /* 0x000000080e007c0c */ /* 0x000fe2000e781270 */
[----:B------:R-:W-:Y:S01]  /*82d80*/  ULDC.64 UR8, c[0x0][0x228] ;  /* 0x00008a0000087ab9 */ /* 0x000fe20000000a00 */
[----:B-1----:R-:W-:-:S09]  /*82d90*/  IMAD.WIDE R76, R143, 0x4, R6 ;  /* 0x000000048f4c7825 */ /* 0x002fd200078e0206 */
[----:B----4-:R1:W-:Y:S04]  /*82da0*/  @P5 STG.E desc[UR4][R76.64], R144 ;  /* 0x000000904c005986 */ /* 0x0103e8000c101904 */
[----:B-1----:R-:W4:Y:S01]  /*82db0*/  LDL.LU R144, [R1+0x1e4c] ;  /* 0x001e4c0001907983 */ /* 0x002f220000300800 */
[----:B------:R-:W-:-:S03]  /*82dc0*/  IMAD.WIDE R76, R143, 0x4, R8 ;  /* 0x000000048f4c7825 */ /* 0x000fc600078e0208 */
[----:B------:R-:W4:Y:S04]  /*82dd0*/  LDL.LU R143, [R1+0x20ac] ;  /* 0x0020ac00018f7983 */ /* 0x000f280000300800 */
[----:B--2---:R1:W-:Y:S04]  /*82de0*/  @P4 STG.E desc[UR4][R76.64], R138 ;  /* 0x0000008a4c004986 */ /* 0x0043e8000c101904 */
[----:B-1----:R-:W2:Y:S01]  /*82df0*/  LDL.LU R138, [R1+0x1e3c] ;  /* 0x001e3c00018a7983 */ /* 0x002ea20000300800 */
[----:B------:R-:W-:Y:S01]  /*82e00*/  ISETP.GE.AND P4, PT, R78, UR9, PT ;  /* 0x000000094e007c0c */ /* 0x000fe2000bf86270 */
[----:B------:R-:W-:Y:S01]  /*82e10*/  IMAD.WIDE R76, R142, 0x4, R2 ;  /* 0x000000048e4c7825 */ /* 0x000fe200078e0202 */
[----:B------:R-:W-:Y:S01]  /*82e20*/  ULDC UR9, c[0x0][0x228] ;  /* 0x00008a0000097ab9 */ /* 0x000fe20000000800 */
[----:B------:R-:W2:Y:S01]  /*82e30*/  LDL.LU R146, [R1+0x1c0c] ;  /* 0x001c0c0001927983 */ /* 0x000ea20000300800 */
        /* <DEDUP_REMOVED lines=21> */
[C---:B------:R-:W-:Y:S01]  /*82f90*/  IMAD.WIDE R76, R141.reuse, 0x4, R2 ;  /* 0x000000048d4c7825 */ /* 0x040fe200078e0202 */
[----:B------:R-:W-:Y:S01]  /*82fa0*/  ULDC UR10, c[0x0][0x228] ;  /* 0x00008a00000a7ab9 */ /* 0x000fe20000000800 */
[----:B------:R-:W3:Y:S10]  /*82fb0*/  LDL.LU R145, [R1+0x40c] ;  /* 0x00040c0001917983 */ /* 0x000ef40000300800 */
[----:B----4-:R1:W-:Y:S01]  /*82fc0*/  @P5 STG.E desc[UR4][R76.64], R144 ;  /* 0x000000904c005986 */ /* 0x0103e2000c101904 */
[----:B------:R-:W-:Y:S01]  /*82fd0*/  ISETP.LT.AND P5, PT, R12, UR9, !P4 ;  /* 0x000000090c007c0c */ /* 0x000fe2000e7a1270 */
[----:B------:R-:W-:Y:S01]  /*82fe0*/  ULDC UR9, c[0x0][0x228] ;  /* 0x00008a0000097ab9 */ /* 0x000fe20000000800 */
[----:B-1----:R-:W-:-:S11]  /*82ff0*/  IMAD.WIDE R76, R141, 0x4, R4 ;  /* 0x000000048d4c7825 */ /* 0x002fd600078e0204 */
[----:B--2---:R1:W-:Y:S04]  /*83000*/  @P5 STG.E desc[UR4][R76.64], R138 ;  /* 0x0000008a4c005986 */ /* 0x0043e8000c101904 */
[----:B-1----:R-:W2:Y:S01]  /*83010*/  LDL.LU R138, [R1+0x1c] ;  /* 0x00001c00018a7983 */ /* 0x002ea20000300800 */
[----:B------:R-:W-:Y:S01]  /*83020*/  ISETP.LT.AND P5, PT, R13, UR9, !P4 ;  /* 0x000000090d007c0c */ /* 0x000fe2000e7a1270 */
[----:B------:R-:W-:Y:S02]  /*83030*/  IMAD.WIDE R76, R141, 0x4, R6 ;  /* 0x000000048d4c7825 */ /* 0x000fe400078e0206 */
[----:B------:R-:W4:Y:S01]  /*83040*/  LDL.LU R144, [R1+0x20b0] ;  /* 0x0020b00001907983 */ /* 0x000f220000300800 */
[----:B------:R-:W-:Y:S01]  /*83050*/  ISETP.LT.AND P4, PT, R14, UR8, !P4 ;  /* 0x000000080e007c0c */ /* 0x000fe2000e781270 */
[----:B------:R-:W-:Y:S01]  /*83060*/  VIADD R78, R10, 0xf ;  /* 0x0000000f0a4e7836 */ /* 0x000fe20000000000 */
[----:B------:R-:W-:-:S07]  /*83070*/  ULDC.64 UR8, c[0x0][0x228] ;  /* 0x00008a0000087ab9 */ /* 0x000fce0000000a00 */
[----:B------:R1:W-:Y:S02]  /*83080*/  @P5 STG.E desc[UR4][R76.64], R146 ;  /* 0x000000924c005986 */ /* 0x0003e4000c101904 */
[----:B-1----:R-:W-:Y:S02]  /*83090*/  IMAD.WIDE R76, R141, 0x4, R8 ;  /* 0x000000048d4c7825 */ /* 0x002fe400078e0208 */
[----:B------:R-:W4:Y:S04]  /*830a0*/  LDL.LU R141, [R1+0x1c10] ;  /* 0x001c1000018d7983 */ /* 0x000f280000300800 */
[----:B---3--:R1:W-:Y:S01]  /*830b0*/  @P4 STG.E desc[UR4][R76.64], R140 ;  /* 0x0000008c4c004986 */ /* 0x0083e2000c101904 */
[----:B------:R-:W-:Y:S01]  /*830c0*/  ISETP.GE.AND P4, PT, R78, UR9, PT ;  /* 0x000000094e007c0c */ /* 0x000fe2000bf86270 */
[----:B------:R-:W-:-:S02]  /*830d0*/  ULDC UR9, c[0x0][0x228] ;  /* 0x00008a0000097ab9 */ /* 0x000fc40000000800 */
[----:B-1----:R-:W3:Y:S01]  /*830e0*/  LDL.LU R140, [R1+0x1810] ;  /* 0x00181000018c7983 */ /* 0x002ee20000300800 */
[----:B------:R-:W-:Y:S01]  /*830f0*/  ISETP.LT.AND P5, PT, R11, UR10, !P4 ;  /* 0x0000000a0b007c0c */ /* 0x000fe2000e7a1270 */
[C---:B------:R-:W-:Y:S01]  /*83100*/  IMAD.WIDE R76, R143.reuse, 0x4, R2 ;  /* 0x000000048f4c7825 */ /* 0x040fe200078e0202 */
[----:B------:R-:W-:Y:S01]  /*83110*/  ULDC UR10, c[0x0][0x228] ;  /* 0x00008a00000a7ab9 */ /* 0x000fe20000000800 */
[----:B------:R-:W3:Y:S10]  /*83120*/  LDL.LU R146, [R1+0x1410] ;  /* 0x0014100001927983 */ /* 0x000ef40000300800 */
[----:B------:R1:W-:Y:S01]  /*83130*/  @P5 STG.E desc[UR4][R76.64], R142 ;  /* 0x0000008e4c005986 */ /* 0x0003e2000c101904 */
[----:B------:R-:W-:Y:S01]  /*83140*/  ISETP.LT.AND P5, PT, R12, UR9, !P4 ;  /* 0x000000090c007c0c */ /* 0x000fe2000e7a1270 */
[----:B------:R-:W-:Y:S01]  /*83150*/  ULDC UR9, c[0x0][0x228] ;  /* 0x00008a0000097ab9 */ /* 0x000fe20000000800 */
[----:B-1----:R-:W-:-:S11]  /*83160*/  IMAD.WIDE R76, R143, 0x4, R4 ;  /* 0x000000048f4c7825 */ /* 0x002fd600078e0204 */
[----:B------:R1:W-:Y:S04]  /*83170*/  @P5 STG.E desc[UR4][R76.64], R139 ;  /* 0x0000008b4c005986 */ /* 0x0003e8000c101904 */
[----:B-1----:R-:W3:Y:S01]  /*83180*/  LDL.LU R139, [R1+0x1010] ;  /* 0x00101000018b7983 */ /* 0x002ee20000300800 */
[----:B------:R-:W-:Y:S01]  /*83190*/  ISETP.LT.AND P5, PT, R13, UR9, !P4 ;  /* 0x000000090d007c0c */ /* 0x000fe2000e7a1270 */
[----:B------:R-:W-:Y:S02]  /*831a0*/  IMAD.WIDE R76, R143, 0x4, R6 ;  /* 0x000000048f4c7825 */ /* 0x000fe400078e0206 */
[----:B------:R-:W3:Y:S01]  /*831b0*/  LDL.LU R142, [R1+0x20b4] ;  /* 0x0020b400018e7983 */ /* 0x000ee20000300800 */
[----:B------:R-:W-:Y:S01]  /*831c0*/  ISETP.LT.AND P4, PT, R14, UR8, !P4 ;  /* 0x000000080e007c0c */ /* 0x000fe2000e781270 */
[----:B------:R-:W-:Y:S01]  /*831d0*/  VIADD R78, R10, 0x10 ;  /* 0x000000100a4e7836 */ /* 0x000fe20000000000 */
[----:B------:R-:W-:-:S07]  /*831e0*/  ULDC.64 UR8, c[0x0][0x228] ;  /* 0x00008a0000087ab9 */ /* 0x000fce0000000a00 */
[----:B------:R1:W-:Y:S04]  /*831f0*/  @P5 STG.E desc[UR4][R76.64], R145 ;  /* 0x000000914c005986 */ /* 0x0003e8000c101904 */
[----:B-1----:R-:W3:Y:S01]  /*83200*/  LDL.LU R145, [R1+0xc10] ;  /* 0x000c100001917983 */ /* 0x002ee20000300800 */
[----:B------:R-:W-:-:S05]  /*83210*/  IMAD.WIDE R76, R143, 0x4, R8 ;  /* 0x000000048f4c7825 */ /* 0x000fca00078e0208 */
[----:B--2---:R1:W-:Y:S04]  /*83220*/  @P4 STG.E desc[UR4][R76.64], R138 ;  /* 0x0000008a4c004986 */ /* 0x0043e8000c101904 */
[----:B-1----:R-:W2:Y:S01]  /*83230*/  LDL.LU R138, [R1+0x820] ;  /* 0x00082000018a7983 */ /* 0x002ea20000300800 */
[----:B------:R-:W-:Y:S01]  /*83240*/  ISETP.GE.AND P4, PT, R78, UR9, PT ;  /* 0x000000094e007c0c */ /* 0x000fe2000bf86270 */
[----:B----4-:R-:W-:Y:S01]  /*83250*/  IMAD.WIDE R76, R144, 0x4, R2 ;  /* 0x00000004904c7825 */ /* 0x010fe200078e0202 */
[----:B------:R-:W-:Y:S01]  /*83260*/  ULDC UR9, c[0x0][0x228] ;  /* 0x00008a0000097ab9 */ /* 0x000fe20000000800 */
[----:B------:R-:W4:Y:S01]  /*83270*/  LDL.LU R143, [R1+0x20bc] ;  /* 0x0020bc00018f7983 */ /* 0x000f220000300800 */
[----:B------:R-:W-:Y:S01]  /*83280*/  ISETP.LT.AND P5, PT, R11, UR10, !P4 ;  /* 0x0000000a0b007c0c */ /* 0x000fe2000e7a1270 */
[----:B------:R-:W-:Y:S01]  /*83290*/  VIADD R78, R10, 0x11 ;  /* 0x000000110a4e7836 */ /* 0x000fe20000000000 */
[----:B------:R-:W-:-:S11]  /*832a0*/  ULDC UR10, c[0x0][0x228] ;  /* 0x00008a00000a7ab9 */ /* 0x000fd60000000800 */
[----:B------:R1:W-:Y:S01]  /*832b0*/  @P5 STG.E desc[UR4][R76.64], R141 ;  /* 0x0000008d4c005986 */ /* 0x0003e2000c101904 */
[----:B------:R-:W-:Y:S01]  /*832c0*/  ISETP.LT.AND P5, PT, R12, UR9, !P4 ;  /* 0x000000090c007c0c */ /* 0x000fe2000e7a1270 */
[----:B------:R-:W-:Y:S02]  /*832d0*/  ULDC UR9, c[0x0][0x228] ;  /* 0x00008a0000097ab9 */ /* 0x000fe40000000800 */
[----:B-1----:R-:W4:Y:S01]  /*832e0*/  LDL.LU R141, [R1+0x410] ;  /* 0x00041000018d7983 */ /* 0x002f220000300800 */
[----:B------:R-:W-:-:S09]  /*832f0*/  IMAD.WIDE R76, R144, 0x4, R4 ;  /* 0x00000004904c7825 */ /* 0x000fd200078e0204 */
[----:B---3--:R1:W-:Y:S04]  /*83300*/  @P5 STG.E desc[UR4][R76.64], R140 ;  /* 0x0000008c4c005986 */ /* 0x0083e8000c101904 */
[----:B-1----:R-:W3:Y:S01]  /*83310*/  LDL.LU R140, [R1+0x20] ;  /* 0x00002000018c7983 */ /* 0x002ee20000300800 */
[----:B------:R-:W-:Y:S01]  /*83320*/  ISETP.LT.AND P5, PT, R13, UR9, !P4 ;  /* 0x000000090d007c0c */ /* 0x000fe2000e7a1270 */
[----:B------:R-:W-:Y:S01]  /*83330*/  IMAD.WIDE R76, R144, 0x4, R6 ;  /* 0x00000004904c7825 */ /* 0x000fe200078e0206 */
[----:B------:R-:W-:Y:S01]  /*83340*/  ISETP.LT.AND P4, PT, R14, UR8, !P4 ;  /* 0x000000080e007c0c */ /* 0x000fe2000e781270 */
[----:B------:R-:W-:-:S10]  /*83350*/  ULDC.64 UR8, c[0x0][0x228] ;  /* 0x00008a0000087ab9 */ /* 0x000fd40000000a00 */
[----:B------:R1:W-:Y:S02]  /*83360*/  @P5 STG.E desc[UR4][R76.64], R146 ;  /* 0x000000924c005986 */ /* 0x0003e4000c101904 */
[----:B-1----:R-:W-:Y:S02]  /*83370*/  IMAD.WIDE R76, R144, 0x4, R8 ;  /* 0x00000004904c7825 */ /* 0x002fe400078e0208 */
[----:B------:R-:W3:Y:S04]  /*83380*/  LDL.LU R144, [R1+0x20c0] ;  /* 0x0020c00001907983 */ /* 0x000ee80000300800 */
[----:B------:R-:W3:Y:S04]  /*83390*/  LDL.LU R146, [R1+0x1c14] ;  /* 0x001c140001927983 */ /* 0x000ee80000300800 */
[----:B------:R1:W-:Y:S01]  /*833a0*/  @P4 STG.E desc[UR4][R76.64], R139 ;  /* 0x0000008b4c004986 */ /* 0x0003e2000c101904 */
[----:B------:R-:W-:Y:S01]  /*833b0*/  ISETP.GE.AND P4, PT, R78, UR9, PT ;  /* 0x000000094e007c0c */ /* 0x000fe2000bf86270 */
[----:B------:R-:W-:-:S02]  /*833c0*/  ULDC UR9, c[0x0][0x228] ;  /* 0x00008a0000097ab9 */ /* 0x000fc40000000800 */
[----:B-1----:R-:W3:Y:S01]  /*833d0*/  LDL.LU R139, [R1+0x1814] ;  /* 0x00181400018b7983 */ /* 0x002ee20000300800 */
[----:B------:R-:W-:Y:S01]  /*833e0*/  ISETP.LT.AND P5, PT, R11, UR10, !P4 ;  /* 0x0000000a0b007c0c */ /* 0x000fe2000e7a1270 */
[----:B------:R-:W-:Y:S01]  /*833f0*/  IMAD.WIDE R76, R142, 0x4, R2 ;  /* 0x000000048e4c7825 */ /* 0x000fe200078e0202 */
[----:B------:R-:W-:-:S11]  /*83400*/  ULDC UR10, c[0x0][0x228] ;  /* 0x00008a00000a7ab9 */ /* 0x000fd60000000800 */
[----:B------:R1:W-:Y:S01]  /*83410*/  @P5 STG.E desc[UR4][R76.64], R145 ;  /* 0x000000914c005986 */ /* 0x0003e2000c101904 */
[----:B------:R-:W-:Y:S01]  /*83420*/  ISETP.LT.AND P5, PT, R12, UR9, !P4 ;  /* 0x000000090c007c0c */ /* 0x000fe2000e7a1270 */
[----:B------:R-:W-:Y:S02]  /*83430*/  ULDC UR9, c[0x0][0x228] ;  /* 0x00008a0000097ab9 */ /* 0x000fe40000000800 */
[----:B-1----:R-:W3:Y:S01]  /*83440*/  LDL.LU R145, [R1+0x1414] ;  /* 0x0014140001917983 */ /* 0x002ee20000300800 */
[----:B------:R-:W-:-:S09]  /*83450*/  IMAD.WIDE R76, R142, 0x4, R4 ;  /* 0x000000048e4c7825 */ /* 0x000fd200078e0204 */
[----:B--2---:R1:W-:Y:S04]  /*83460*/  @P5 STG.E desc[UR4][R76.64], R138 ;  /* 0x0000008a4c005986 */ /* 0x0043e8000c101904 */
[----:B-1----:R-:W2:Y:S01]  /*83470*/  LDL.LU R138, [R1+0x1014] ;  /* 0x00101400018a7983 */ /* 0x002ea20000300800 */
        /* <DEDUP_REMOVED lines=8> */
[----:B---3--:R1:W-:Y:S01]  /*83500*/  @P4 STG.E desc[UR4][R76.64], R140 ;  /* 0x0000008c4c004986 */ /* 0x0083e2000c101904 */
        /* <DEDUP_REMOVED lines=31> */
[----:B----4-:R1:W-:Y:S01]  /*83700*/  @P5 STG.E desc[UR4][R76.64], R141 ;  /* 0x0000008d4c005986 */ /* 0x0103e2000c101904 */
[----:B------:R-:W-:Y:S01]  /*83710*/  ISETP.LT.AND P5, PT, R12, UR9, !P4 ;  /* 0x000000090c007c0c */ /* 0x000fe2000e7a1270 */
[----:B------:R-:W-:Y:S02]  /*83720*/  ULDC UR9, c[0x0][0x228] ;  /* 0x00008a0000097ab9 */ /* 0x000fe40000000800 */
[----:B-1----:R-:W4:Y:S01]  /*83730*/  LDL.LU R141, [R1+0x1418] ;  /* 0x00141800018d7983 */ /* 0x002f220000300800 */
[----:B------:R-:W-:-:S09]  /*83740*/  IMAD.WIDE R76, R144, 0x4, R4 ;  /* 0x00000004904c7825 */ /* 0x000fd200078e0204 */
[----:B---3--:R1:W-:Y:S04]  /*83750*/  @P5 STG.E desc[UR4][R76.64], R140 ;  /* 0x0000008c4c005986 */ /* 0x0083e8000c101904 */
        /* <DEDUP_REMOVED lines=8> */
[----:B------:R1:W-:Y:S04]  /*837e0*/  @P4 STG.E desc[UR4][R76.64], R139 ;  /* 0x0000008b4c004986 */ /* 0x0003e8000c101904 */
[----:B-1----:R-:W3:Y:S04]  /*837f0*/  LDL.LU R139, [R1+0xc18] ;  /* 0x000c1800018b7983 */ /* 0x002ee80000300800 */
[----:B------:R-:W3:Y:S01]  /*83800*/  LDL.LU R147, [R1+0x828] ;  /* 0x0008280001937983 */ /* 0x000ee20000300800 */
[----:B------:R-:W-:Y:S01]  /*83810*/  ISETP.GE.AND P4, PT, R78, UR9, PT ;  /* 0x000000094e007c0c */ /* 0x000fe2000bf86270 */
[----:B------:R-:W-:Y:S01]  /*83820*/  IMAD.WIDE R76, R142, 0x4, R2 ;  /* 0x000000048e4c7825 */ /* 0x000fe200078e0202 */
[----:B------:R-:W-:Y:S01]  /*83830*/  ULDC UR9, c[0x0][0x228] ;  /* 0x00008a0000097ab9 */ /* 0x000fe20000000800 */
[----:B------:R-:W3:Y:S01]  /*83840*/  LDL.LU R146, [R1+0x418] ;  /* 0x0004180001927983 */ /* 0x000ee20000300800 */
[----:B------:R-:W-:Y:S01]  /*83850*/  ISETP.LT.AND P5, PT, R11, UR10, !P4 ;  /* 0x0000000a0b007c0c */ /* 0x000fe2000e7a1270 */
[----:B------:R-:W-:Y:S01]  /*83860*/  VIADD R78, R10, 0x15 ;  /* 0x000000150a4e7836 */ /* 0x000fe20000000000 */
[----:B------:R-:W-:-:S11]  /*83870*/  ULDC UR10, c[0x0][0x228] ;  /* 0x00008a00000a7ab9 */ /* 0x000fd60000000800 */
[----:B--2---:R1:W-:Y:S04]  /*83880*/  @P5 STG.E desc[UR4][R76.64], R138 ;  /* 0x0000008a4c005986 */ /* 0x0043e8000c101904 */
[----:B-1----:R-:W2:Y:S01]  /*83890*/  LDL.LU R138, [R1+0x28] ;  /* 0x00002800018a7983 */ /* 0x002ea20000300800 */
[----:B------:R-:W-:Y:S01]  /*838a0*/  ISETP.LT.AND P5, PT, R12, UR9, !P4 ;  /* 0x000000090c007c0c */ /* 0x000fe2000e7a1270 */
[----:B------:R-:W-:Y:S01]  /*838b0*/  IMAD.WIDE R76, R142, 0x4, R4 ;  /* 0x000000048e4c7825 */ /* 0x000fe200078e0204 */
[----:B------:R-:W-:-:S11]  /*838c0*/  ULDC UR9, c[0x0][0x228] ;  /* 0x00008a0000097ab9 */ /* 0x000fd60000000800 */
        /* <DEDUP_REMOVED lines=9> */
[----:B---3--:R1:W-:Y:S04]  /*83960*/  @P4 STG.E desc[UR4][R76.64], R140 ;  /* 0x0000008c4c004986 */ /* 0x0083e8000c101904 */
[----:B-1----:R-:W3:Y:S01]  /*83970*/  LDL.LU R140, [R1+0x181c] ;  /* 0x00181c00018c7983 */ /* 0x002ee20000300800 */
        /* <DEDUP_REMOVED lines=31> */
[----:B------:R-:W-:Y:S01]  /*83b70*/  ULDC UR9, c[0x0][0x228] ;  /* 0x00008a0000097ab9 */ /* 0x000fe20000000800 */
[----:B-1----:R-:W-:-:S11]  /*83b80*/  IMAD.WIDE R76, R144, 0x4, R4 ;  /* 0x00000004904c7825 */ /* 0x002fd600078e0204 */
[----:B---3--:R1:W-:Y:S04]  /*83b90*/  @P5 STG.E desc[UR4][R76.64], R140 ;  /* 0x0000008c4c005986 */ /* 0x0083e8000c101904 */
[----:B-1----:R-:W3:Y:S01]  /*83ba0*/  LDL.LU R140, [R1+0x2c] ;  /* 0x00002c00018c7983 */ /* 0x002ee20000300800 */
[----:B------:R-:W-:Y:S01]  /*83bb0*/  ISETP.LT.AND P5, PT, R13, UR9, !P4 ;  /* 0x000000090d007c0c */ /* 0x000fe2000e7a1270 */
[----:B------:R-:W-:Y:S02]  /*83bc0*/  IMAD.WIDE R76, R144, 0x4, R6 ;  /* 0x00000004904c7825 */ /* 0x000fe400078e0206 */
[----:B------:R-:W4:Y:S01]  /*83bd0*/  LDL.LU R141, [R1+0x20d8] ;  /* 0x0020d800018d7983 */ /* 0x000f220000300800 */
[----:B------:R-:W-:Y:S01]  /*83be0*/  ISETP.LT.AND P4, PT, R14, UR8, !P4 ;  /* 0x000000080e007c0c */ /* 0x000fe2000e781270 */
[----:B------:R-:W-:-:S08]  /*83bf0*/  ULDC.64 UR8, c[0x0][0x228] ;  /* 0x00008a0000087ab9 */ /* 0x000fd00000000a00 */
[----:B------:R1:W-:Y:S02]  /*83c00*/  @P5 STG.E desc[UR4][R76.64], R145 ;  /* 0x000000914c005986 */ /* 0x0003e4000c101904 */
[----:B-1----:R-:W-:Y:S02]  /*83c10*/  IMAD.WIDE R76, R144, 0x4, R8 ;  /* 0x00000004904c7825 */ /* 0x002fe400078e0208 */
[----:B------:R-:W4:Y:S04]  /*83c20*/  LDL.LU R144, [R1+0x1c20] ;  /* 0x001c200001907983 */ /* 0x000f280000300800 */
[----:B------:R1:W-:Y:S01]  /*83c30*/  @P4 STG.E desc[UR4][R76.64], R139 ;  /* 0x0000008b4c004986 */ /* 0x0003e2000c101904 */
[----:B------:R-:W-:Y:S01]  /*83c40*/  ISETP.GE.AND P4, PT, R78, UR9, PT ;  /* 0x000000094e007c0c */ /* 0x000fe2000bf86270 */
[----:B------:R-:W-:-:S02]  /*83c50*/  ULDC UR9, c[0x0][0x228] ;  /* 0x00008a0000097ab9 */ /* 0x000fc40000000800 */
[----:B-1----:R-:W4:Y:S01]  /*83c60*/  LDL.LU R139, [R1+0x1820] ;  /* 0x00182000018b7983 */ /* 0x002f220000300800 */
[----:B------:R-:W-:Y:S01]  /*83c70*/  ISETP.LT.AND P5, PT, R11, UR10, !P4 ;  /* 0x0000000a0b007c0c */ /* 0x000fe2000e7a1270 */
[----:B------:R-:W-:Y:S01]  /*83c80*/  IMAD.WIDE R76, R142, 0x4, R2 ;  /* 0x000000048e4c7825 */ /* 0x000fe200078e0202 */
[----:B------:R-:W-:Y:S01]  /*83c90*/  ULDC UR10, c[0x0][0x228] ;  /* 0x00008a00000a7ab9 */ /* 0x000fe20000000800 */
[----:B------:R-:W4:Y:S10]  /*83ca0*/  LDL.LU R145, [R1+0x1420] ;  /* 0x0014200001917983 */ /* 0x000f340000300800 */
[----:B------:R1:W-:Y:S01]  /*83cb0*/  @P5 STG.E desc[UR4][R76.64], R143 ;  /* 0x0000008f4c005986 */ /* 0x0003e2000c101904 */
[----:B------:R-:W-:Y:S01]  /*83cc0*/  ISETP.LT.AND P5, PT, R12, UR9, !P4 ;  /* 0x000000090c007c0c */ /* 0x000fe2000e7a1270 */
[----:B------:R-:W-:Y:S01]  /*83cd0*/  ULDC UR9, c[0x0][0x228] ;  /* 0x00008a0000097ab9 */ /* 0x000fe20000000800 */
[----:B-1----:R-:W-:-:S11]  /*83ce0*/  IMAD.WIDE R76, R142, 0x4, R4 ;  /* 0x000000048e4c7825 */ /* 0x002fd600078e0204 */
[----:B--2---:R1:W-:Y:S04]  /*83cf0*/  @P5 STG.E desc[UR4][R76.64], R138 ;  /* 0x0000008a4c005986 */ /* 0x0043e8000c101904 */
[----:B-1----:R-:W2:Y:S01]  /*83d00*/  LDL.LU R138, [R1+0x1020] ;  /* 0x00102000018a7983 */ /* 0x002ea20000300800 */
[----:B------:R-:W-:Y:S01]  /*83d10*/  ISETP.LT.AND P5, PT, R13, UR9, !P4 ;  /* 0x000000090d007c0c */ /* 0x000fe2000e7a1270 */
[----:B------:R-:W-:Y:S02]  /*83d20*/  IMAD.WIDE R76, R142, 0x4, R6 ;  /* 0x000000048e4c7825 */ /* 0x000fe400078e0206 */
[----:B------:R-:W2:Y:S01]  /*83d30*/  LDL.LU R143, [R1+0x20dc] ;  /* 0x0020dc00018f7983 */ /* 0x000ea20000300800 */
[----:B------:R-:W-:Y:S01]  /*83d40*/  ISETP.LT.AND P4, PT, R14, UR8, !P4 ;  /* 0x000000080e007c0c */ /* 0x000fe2000e781270 */
[----:B------:R-:W-:Y:S01]  /*83d50*/  VIADD R78, R10, 0x18 ;  /* 0x000000180a4e7836 */ /* 0x000fe20000000000 */
[----:B------:R-:W-:-:S07]  /*83d60*/  ULDC.64 UR8, c[0x0][0x228] ;  /* 0x00008a0000087ab9 */ /* 0x000fce0000000a00 */
[----:B------:R1:W-:Y:S04]  /*83d70*/  @P5 STG.E desc[UR4][R76.64], R146 ;  /* 0x000000924c005986 */ /* 0x0003e8000c101904 */
[----:B-1----:R-:W2:Y:S01]  /*83d80*/  LDL.LU R146, [R1+0xc20] ;  /* 0x000c200001927983 */ /* 0x002ea20000300800 */
[----:B------:R-:W-:-:S05]  /*83d90*/  IMAD.WIDE R76, R142, 0x4, R8 ;  /* 0x000000048e4c7825 */ /* 0x000fca00078e0208 */
[----:B---3--:R1:W-:Y:S01]  /*83da0*/  @P4 STG.E desc[UR4][R76.64], R140 ;  /* 0x0000008c4c004986 */ /* 0x0083e2000c101904 */
[----:B------:R-:W-:Y:S01]  /*83db0*/  ISETP.GE.AND P4, PT, R78, UR9, PT ;  /* 0x000000094e007c0c */ /* 0x000fe2000bf86270 */
[----:B------:R-:W-:Y:S02]  /*83dc0*/  ULDC UR9, c[0x0][0x228] ;  /* 0x00008a0000097ab9 */ /* 0x000fe40000000800 */
[----:B-1----:R-:W3:Y:S01]  /*83dd0*/  LDL.LU R140, [R1+0x830] ;  /* 0x00083000018c7983 */ /* 0x002ee20000300800 */
[----:B------:R-:W-:Y:S01]  /*83de0*/  ISETP.LT.AND P5, PT, R11, UR10, !P4 ;  /* 0x0000000a0b007c0c */ /* 0x000fe2000e7a1270 */
[----:B----4-:R-:W-:Y:S01]  /*83df0*/  IMAD.WIDE R76, R141, 0x4, R2 ;  /* 0x000000048d4c7825 */ /* 0x010fe200078e0202 */
[----:B------:R-:W-:Y:S01]  /*83e00*/  ULDC UR10, c[0x0][0x228] ;  /* 0x00008a00000a7ab9 */ /* 0x000fe20000000800 */
[----:B------:R-:W4:Y:S10]  /*83e10*/  LDL.LU R142, [R1+0x20e0] ;  /* 0x0020e000018e7983 */ /* 0x000f340000300800 */
[----:B------:R1:W-:Y:S01]  /*83e20*/  @P5 STG.E desc[UR4][R76.64], R144 ;  /* 0x000000904c005986 */ /* 0x0003e2000c101904 */
[----:B------:R-:W-:Y:S01]  /*83e30*/  ISETP.LT.AND P5, PT, R12, UR9, !P4 ;  /* 0x000000090c007c0c */ /* 0x000fe2000e7a1270 */
[----:B------:R-:W-:-:S02]  /*83e40*/  ULDC UR9, c[0x0][0x228] ;  /* 0x00008a0000097ab9 */ /* 0x000fc40000000800 */
[----:B-1----:R-:W4:Y:S01]  /*83e50*/  LDL.LU R144, [R1+0x430] ;  /* 0x0004300001907983 */ /* 0x002f220000300800 */
[----:B------:R-:W-:-:S09]  /*83e60*/  IMAD.WIDE R76, R141, 0x4, R4 ;  /* 0x000000048d4c7825 */ /* 0x000fd200078e0204 */
[----:B------:R1:W-:Y:S04]  /*83e70*/  @P5 STG.E desc[UR4][R76.64], R139 ;  /* 0x0000008b4c005986 */ /* 0x0003e8000c101904 */
[----:B-1----:R-:W4:Y:S01]  /*83e80*/  LDL.LU R139, [R1+0x420] ;  /* 0x00042000018b7983 */ /* 0x002f220000300800 */
[----:B------:R-:W-:Y:S01]  /*83e90*/  ISETP.LT.AND P5, PT, R13, UR9, !P4 ;  /* 0x000000090d007c0c */ /* 0x000fe2000e7a1270 */
[----:B------:R-:W-:Y:S01]  /*83ea0*/  IMAD.WIDE R76, R141, 0x4, R6 ;  /* 0x000000048d4c7825 */ /* 0x000fe200078e0206 */
[----:B------:R-:W-:Y:S01]  /*83eb0*/  ISETP.LT.AND P4, PT, R14, UR8, !P4 ;  /* 0x000000080e007c0c */ /* 0x000fe2000e781270 */
[----:B------:R-:W-:-:S10]  /*83ec0*/  ULDC.64 UR8, c[0x0][0x228] ;  /* 0x00008a0000087ab9 */ /* 0x000fd40000000a00 */
[----:B------:R1:W-:Y:S02]  /*83ed0*/  @P5 STG.E desc[UR4][R76.64], R145 ;  /* 0x000000914c005986 */ /* 0x0003e4000c101904 */
[----:B-1----:R-:W-:Y:S02]  /*83ee0*/  IMAD.WIDE R76, R141, 0x4, R8 ;  /* 0x000000048d4c7825 */ /* 0x002fe400078e0208 */
[----:B------:R-:W4:Y:S04]  /*83ef0*/  LDL.LU R141, [R1+0x20e4] ;  /* 0x0020e400018d7983 */ /* 0x000f280000300800 */
[----:B------:R-:W4:Y:S04]  /*83f00*/  LDL.LU R145, [R1+0x1c24] ;  /* 0x001c240001917983 */ /* 0x000f280000300800 */
[----:B--2---:R1:W-:Y:S04]  /*83f10*/  @P4 STG.E desc[UR4][R76.64], R138 ;  /* 0x0000008a4c004986 */ /* 0x0043e8000c101904 */
[----:B-1----:R-:W2:Y:S01]  /*83f20*/  LDL.LU R138, [R1+0x1824] ;  /* 0x00182400018a7983 */ /* 0x002ea20000300800 */
[----:B------:R-:W-:-:S05]  /*83f30*/  VIADD R78, R10, 0x19 ;  /* 0x000000190a4e7836 */ /* 0x000fca0000000000 */
        /* <DEDUP_REMOVED lines=9> */
[----:B-1----:R-:W2:Y:S01]  /*83fd0*/  LDL.LU R146, [R1+0x1424] ;  /* 0x0014240001927983 */ /* 0x002ea20000300800 */
[----:B------:R-:W-:-:S09]  /*83fe0*/  IMAD.WIDE R76, R143, 0x4, R4 ;  /* 0x000000048f4c7825 */ /* 0x000fd200078e0204 */
[----:B---3--:R1:W-:Y:S04]  /*83ff0*/  @P5 STG.E desc[UR4][R76.64], R140 ;  /* 0x0000008c4c005986 */ /* 0x0083e8000c101904 */
        /* <DEDUP_REMOVED lines=9> */
[----:B------:R1:W-:Y:S01]  /*84090*/  @P4 STG.E desc[UR4][R76.64], R139 ;  /* 0x0000008b4c004986 */ /* 0x0003e2000c101904 */
[----:B------:R-:W-:Y:S01]  /*840a0*/  ISETP.GE.AND P4, PT, R78, UR9, PT ;  /* 0x000000094e007c0c */ /* 0x000fe2000bf86270 */
[----:B------:R-:W-:-:S02]  /*840b0*/  ULDC UR9, c[0x0][0x228] ;  /* 0x00008a0000097ab9 */ /* 0x000fc40000000800 */
[----:B-1----:R-:W4:Y:S01]  /*840c0*/  LDL.LU R139, [R1+0x834] ;  /* 0x00083400018b7983 */ /* 0x002f220000300800 */
[----:B------:R-:W-:Y:S01]  /*840d0*/  ISETP.LT.AND P5, PT, R11, UR10, !P4 ;  /* 0x0000000a0b007c0c */ /* 0x000fe2000e7a1270 */
[----:B------:R-:W-:Y:S01]  /*840e0*/  IMAD.WIDE R76, R142, 0x4, R2 ;  /* 0x000000048e4c7825 */ /* 0x000fe200078e0202 */
        /* <DEDUP_REMOVED lines=8> */
[----:B------:R-:W-:Y:S02]  /*84170*/  ISETP.LT.AND P5, PT, R13, UR9, !P4 ;  /* 0x000000090d007c0c */ /* 0x000fe4000e7a1270 */
[----:B------:R-:W-:Y:S01]  /*84180*/  ISETP.LT.AND P4, PT, R14, UR8, !P4 ;  /* 0x000000080e007c0c */ /* 0x000fe2000e781270 */
[----:B------:R-:W-:Y:S01]  /*84190*/  IMAD.WIDE R76, R142, 0x4, R6 ;  /* 0x000000048e4c7825 */ /* 0x000fe200078e0206 */
[----:B------:R-:W-:-:S03]  /*841a0*/  ULDC.64 UR8, c[0x0][0x228] ;  /* 0x00008a0000087ab9 */ /* 0x000fc60000000a00 */
[----:B------:R-:W-:-:S06]  /*841b0*/  VIADD R78, R10, 0x1b ;  /* 0x0000001b0a4e7836 */ /* 0x000fcc0000000000 */
[----:B------:R1:W-:Y:S02]  /*841c0*/  @P5 STG.E desc[UR4][R76.64], R146 ;  /* 0x000000924c005986 */ /* 0x0003e4000c101904 */
[----:B-1----:R-:W-:Y:S02]  /*841d0*/  IMAD.WIDE R76, R142, 0x4, R8 ;  /* 0x000000048e4c7825 */ /* 0x002fe400078e0208 */
[----:B------:R-:W2:Y:S04]  /*841e0*/  LDL.LU R142, [R1+0x20ec] ;  /* 0x0020ec00018e7983 */ /* 0x000ea80000300800 */
[----:B---3--:R1:W-:Y:S01]  /*841f0*/  @P4 STG.E desc[UR4][R76.64], R140 ;  /* 0x0000008c4c004986 */ /* 0x0083e2000c101904 */
        /* <DEDUP_REMOVED lines=12> */
[----:B------:R1:W-:Y:S04]  /*842c0*/  @P5 STG.E desc[UR4][R76.64], R139 ;  /* 0x0000008b4c005986 */ /* 0x0003e8000c101904 */
[----:B-1----:R-:W4:Y:S01]  /*842d0*/  LDL.LU R139, [R1+0x1028] ;  /* 0x00102800018b7983 */ /* 0x002f220000300800 */
[----:B------:R-:W-:Y:S02]  /*842e0*/  ISETP.LT.AND P5, PT, R13, UR9, !P4 ;  /* 0x000000090d007c0c */ /* 0x000fe4000e7a1270 */
[----:B------:R-:W-:Y:S01]  /*842f0*/  ISETP.LT.AND P4, PT, R14, UR8, !P4 ;  /* 0x000000080e007c0c */ /* 0x000fe2000e781270 */
[----:B------:R-:W-:Y:S01]  /*84300*/  IMAD.WIDE R76, R141, 0x4, R6 ;  /* 0x000000048d4c7825 */ /* 0x000fe200078e0206 */
[----:B------:R-:W-:-:S09]  /*84310*/  ULDC.64 UR8, c[0x0][0x228] ;  /* 0x00008a0000087ab9 */ /* 0x000fd20000000a00 */
[----:B------:R1:W-:Y:S02]  /*84320*/  @P5 STG.E desc[UR4][R76.64], R145 ;  /* 0x000000914c005986 */ /* 0x0003e4000c101904 */
[----:B-1----:R-:W-:Y:S02]  /*84330*/  IMAD.WIDE R76, R141, 0x4, R8 ;  /* 0x000000048d4c7825 */ /* 0x002fe400078e0208 */
[----:B------:R-:W4:Y:S04]  /*84340*/  LDL.LU R141, [R1+0x20f0] ;  /* 0x0020f000018d7983 */ /* 0x000f280000300800 */
[----:B--2---:R1:W-:Y:S04]  /*84350*/  @P4 STG.E desc[UR4][R76.64], R138 ;  /* 0x0000008a4c004986 */ /* 0x0043e8000c101904 */
[----:B-1----:R-:W2:Y:S04]  /*84360*/  LDL.LU R138, [R1+0xc28] ;  /* 0x000c2800018a7983 */ /* 0x002ea80000300800 */
[----:B------:R-:W2:Y:S01]  /*84370*/  LDL.LU R147, [R1+0x838] ;  /* 0x0008380001937983 */ /* 0x000ea20000300800 */
[----:B------:R-:W-:-:S03]  /*84380*/  VIADD R78, R10, 0x1c ;  /* 0x0000001c0a4e7836 */ /* 0x000fc60000000000 */
[----:B------:R-:W2:Y:S02]  /*84390*/  LDL.LU R145, [R1+0x438] ;  /* 0x0004380001917983 */ /* 0x000ea40000300800 */
[----:B------:R-:W-:Y:S01]  /*843a0*/  ISETP.GE.AND P4, PT, R78, UR9, PT ;  /* 0x000000094e007c0c */ /* 0x000fe2000bf86270 */
[----:B------:R-:W-:Y:S01]  /*843b0*/  IMAD.WIDE R76, R143, 0x4, R2 ;  /* 0x000000048f4c7825 */ /* 0x000fe200078e0202 */
[----:B------:R-:W-:Y:S02]  /*843c0*/  ULDC UR9, c[0x0][0x228] ;  /* 0x00008a0000097ab9 */ /* 0x000fe40000000800 */
        /* <DEDUP_REMOVED lines=17> */
[----:B------:R1:W-:Y:S04]  /*844e0*/  @P4 STG.E desc[UR4][R76.64], R139 ;  /* 0x0000008b4c004986 */ /* 0x0003e8000c101904 */
[----:B-1----:R-:W4:Y:S01]  /*844f0*/  LDL.LU R139, [R1+0x182c] ;  /* 0x00182c00018b7983 */ /* 0x002f220000300800 */
[----:B------:R-:W-:Y:S01]  /*84500*/  ISETP.GE.AND P4, PT, R78, UR9, PT ;  /* 0x000000094e007c0c */ /* 0x000fe2000bf86270 */
[----:B------:R-:W-:Y:S01]  /*84510*/  IMAD.WIDE R76, R142, 0x4, R2 ;  /* 0x000000048e4c7825 */ /* 0x000fe200078e0202 */
[----:B------:R-:W-:Y:S01]  /*84520*/  ULDC UR9, c[0x0][0x228] ;  /* 0x00008a0000097ab9 */ /* 0x000fe20000000800 */
[----:B------:R-:W4:Y:S01]  /*84530*/  LDL.LU R146, [R1+0x142c] ;  /* 0x00142c0001927983 */ /* 0x000f220000300800 */
        /* <DEDUP_REMOVED lines=28> */
[----:B------:R1:W-:Y:S04]  /*84700*/  @P5 STG.E desc[UR4][R76.64], R139 ;  /* 0x0000008b4c005986 */ /* 0x0003e8000c101904 */
[----:B-1----:R-:W4:Y:S01]  /*84710*/  LDL.LU R139, [R1+0x42c] ;  /* 0x00042c00018b7983 */ /* 0x002f220000300800 */
        /* <DEDUP_REMOVED lines=18> */
[----:B------:R1:W-:Y:S01]  /*84840*/  @P5 STG.E desc[UR4][R76.64], R142 ;  /* 0x0000008e4c005986 */ /* 0x0003e2000c101904 */
[----:B------:R-:W-:Y:S01]  /*84850*/  ISETP.LT.AND P5, PT, R12, UR9, !P4 ;  /* 0x000000090c007c0c */ /* 0x000fe2000e7a1270 */
[----:B------:R-:W-:Y:S01]  /*84860*/  ULDC UR9, c[0x0][0x228] ;  /* 0x00008a0000097ab9 */ /* 0x000fe20000000800 */
[----:B-1----:R-:W-:-:S11]  /*84870*/  IMAD.WIDE R76, R143, 0x4, R4 ;  /* 0x000000048f4c7825 */ /* 0x002fd600078e0204 */
[----:B---3--:R1:W-:Y:S04]  /*84880*/  @P5 STG.E desc[UR4][R76.64], R140 ;  /* 0x0000008c4c005986 */ /* 0x0083e8000c101904 */
[----:B-1----:R-:W3:Y:S01]  /*84890*/  LDL.LU R140, [R1+0x1030] ;  /* 0x00103000018c7983 */ /* 0x002ee20000300800 */
[----:B------:R-:W-:Y:S01]  /*848a0*/  ISETP.LT.AND P5, PT, R13, UR9, !P4 ;  /* 0x000000090d007c0c */ /* 0x000fe2000e7a1270 */
[----:B------:R-:W-:Y:S02]  /*848b0*/  IMAD.WIDE R76, R143, 0x4, R6 ;  /* 0x000000048f4c7825 */ /* 0x000fe400078e0206 */
[----:B------:R-:W3:Y:S01]  /*848c0*/  LDL.LU R142, [R1+0x20fc] ;  /* 0x0020fc00018e7983 */ /* 0x000ee20000300800 */
[----:B------:R-:W-:Y:S01]  /*848d0*/  ISETP.LT.AND P4, PT, R14, UR8, !P4 ;  /* 0x000000080e007c0c */ /* 0x000fe2000e781270 */
[----:B------:R-:W-:-:S08]  /*848e0*/  ULDC.64 UR8, c[0x0][0x228] ;  /* 0x00008a0000087ab9 */ /* 0x000fd00000000a00 */
[----:B------:R1:W-:Y:S04]  /*848f0*/  @P5 STG.E desc[UR4][R76.64], R145 ;  /* 0x000000914c005986 */ /* 0x0003e8000c101904 */
[----:B-1----:R-:W3:Y:S01]  /*84900*/  LDL.LU R145, [R1+0xc30] ;  /* 0x000c300001917983 */ /* 0x002ee20000300800 */
[----:B------:R-:W-:-:S05]  /*84910*/  IMAD.WIDE R76, R143, 0x4, R8 ;  /* 0x000000048f4c7825 */ /* 0x000fca00078e0208 */
[----:B----4-:R1:W-:Y:S01]  /*84920*/  @P4 STG.E desc[UR4][R76.64], R139 ;  /* 0x0000008b4c004986 */ /* 0x0103e2000c101904 */
[----:B------:R-:W-:Y:S01]  /*84930*/  ISETP.GE.AND P4, PT, R78, UR9, PT ;  /* 0x000000094e007c0c */ /* 0x000fe2000bf86270 */
[----:B------:R-:W-:Y:S02]  /*84940*/  ULDC UR9, c[0x0][0x228] ;  /* 0x00008a0000097ab9 */ /* 0x000fe40000000800 */
[----:B-1----:R-:W4:Y:S01]  /*84950*/  LDL.LU R139, [R1+0x840] ;  /* 0x00084000018b7983 */ /* 0x002f220000300800 */
[----:B------:R-:W-:Y:S01]  /*84960*/  ISETP.LT.AND P5, PT, R11, UR10, !P4 ;  /* 0x0000000a0b007c0c */ /* 0x000fe2000e7a1270 */
[----:B------:R-:W-:Y:S01]  /*84970*/  IMAD.WIDE R76, R144, 0x4, R2 ;  /* 0x00000004904c7825 */ /* 0x000fe200078e0202 */
[----:B------:R-:W-:Y:S01]  /*84980*/  ULDC UR10, c[0x0][0x228] ;  /* 0x00008a00000a7ab9 */ /* 0x000fe20000000800 */
[----:B------:R-:W4:Y:S10]  /*84990*/  LDL.LU R143, [R1+0x2100] ;  /* 0x00210000018f7983 */ /* 0x000f340000300800 */
[----:B------:R1:W-:Y:S01]  /*849a0*/  @P5 STG.E desc[UR4][R76.64], R141 ;  /* 0x0000008d4c005986 */ /* 0x0003e2000c101904 */
[----:B------:R-:W-:Y:S01]  /*849b0*/  ISETP.LT.AND P5, PT, R12, UR9, !P4 ;  /* 0x000000090c007c0c */ /* 0x000fe2000e7a1270 */
[----:B------:R-:W-:-:S02]  /*849c0*/  ULDC UR9, c[0x0][0x228] ;  /* 0x00008a0000097ab9 */ /* 0x000fc40000000800 */
        /* <DEDUP_REMOVED lines=8> */
[----:B------:R1:W-:Y:S02]  /*84a50*/  @P5 STG.E desc[UR4][R76.64], R146 ;  /* 0x000000924c005986 */ /* 0x0003e4000c101904 */
[----:B-1----:R-:W-:Y:S02]  /*84a60*/  IMAD.WIDE R76, R144, 0x4, R8 ;  /* 0x00000004904c7825 */ /* 0x002fe400078e0208 */
[----:B------:R-:W2:Y:S04]  /*84a70*/  LDL.LU R144, [R1+0x2104] ;  /* 0x0021040001907983 */ /* 0x000ea80000300800 */
[----:B------:R-:W2:Y:S01]  /*84a80*/  LDL.LU R146, [R1+0x1c34] ;  /* 0x001c340001927983 */ /* 0x000ea20000300800 */
[----:B------:R-:W-:-:S03]  /*84a90*/  VIADD R78, R10, 0x21 ;  /* 0x000000210a4e7836 */ /* 0x000fc60000000000 */
[----:B---3--:R1:W-:Y:S02]  /*84aa0*/  @P4 STG.E desc[UR4][R76.64], R140 ;  /* 0x0000008c4c004986 */ /* 0x0083e4000c101904 */
[----:B------:R-:W-:Y:S01]  /*84ab0*/  ISETP.GE.AND P4, PT, R78, UR9, PT ;  /* 0x000000094e007c0c */ /* 0x000fe2000bf86270 */
[----:B------:R-:W-:Y:S01]  /*84ac0*/  ULDC UR9, c[0x0][0x228] ;  /* 0x00008a0000097ab9 */ /* 0x000fe20000000800 */
[----:B-1----:R-:W3:Y:S02]  /*84ad0*/  LDL.LU R140, [R1+0x1834] ;  /* 0x00183400018c7983 */ /* 0x002ee40000300800 */
        /* <DEDUP_REMOVED lines=8> */
[----:B----4-:R1:W-:Y:S04]  /*84b60*/  @P5 STG.E desc[UR4][R76.64], R139 ;  /* 0x0000008b4c005986 */ /* 0x0103e8000c101904 */
        /* <DEDUP_REMOVED lines=32> */
[----:B----4-:R1:W-:Y:S01]  /*84d70*/  @P4 STG.E desc[UR4][R76.64], R139 ;  /* 0x0000008b4c004986 */ /* 0x0103e2000c101904 */
        /* <DEDUP_REMOVED lines=18> */
[----:B------:R1:W-:Y:S02]  /*84ea0*/  @P5 STG.E desc[UR4][R76.64], R146 ;  /* 0x000000924c005986 */ /* 0x0003e4000c101904 */
[----:B-1----:R-:W-:Y:S02]  /*84eb0*/  IMAD.WIDE R76, R144, 0x4, R8 ;  /* 0x00000004904c7825 */ /* 0x002fe400078e0208 */
[----:B------:R-:W2:Y:S04]  /*84ec0*/  LDL.LU R144, [R1+0x2114] ;  /* 0x0021140001907983 */ /* 0x000ea80000300800 */
[----:B---3--:R1:W-:Y:S04]  /*84ed0*/  @P4 STG.E desc[UR4][R76.64], R140 ;  /* 0x0000008c4c004986 */ /* 0x0083e8000c101904 */
        /* <DEDUP_REMOVED lines=77> */
[----:B------:R1:W-:Y:S01]  /*853b0*/  @P5 STG.E desc[UR4][R76.64], R143 ;  /* 0x0000008f4c005986 */ /* 0x0003e2000c101904 */
[----:B------:R-:W-:Y:S01]  /*853c0*/  ISETP.LT.AND P5, PT, R12, UR9, !P4 ;  /* 0x000000090c007c0c */ /* 0x000fe2000e7a1270 */
[----:B------:R-:W-:Y:S01]  /*853d0*/  ULDC UR9, c[0x0][0x228] ;  /* 0x00008a0000097ab9 */ /* 0x000fe20000000800 */
[----:B-1----:R-:W-:-:S11]  /*853e0*/  IMAD.WIDE R76, R142, 0x4, R4 ;  /* 0x000000048e4c7825 */ /* 0x002fd600078e0204 */
[----:B----4-:R1:W-:Y:S04]  /*853f0*/  @P5 STG.E desc[UR4][R76.64], R139 ;  /* 0x0000008b4c005986 */ /* 0x0103e8000c101904 */
[----:B-1----:R-:W4:Y:S01]  /*85400*/  LDL.LU R139, [R1+0x1040] ;  /* 0x00104000018b7983 */ /* 0x002f220000300800 */
[----:B------:R-:W-:Y:S01]  /*85410*/  ISETP.LT.AND P5, PT, R13, UR9, !P4 ;  /* 0x000000090d007c0c */ /* 0x000fe2000e7a1270 */
[----:B------:R-:W-:Y:S02]  /*85420*/  IMAD.WIDE R76, R142, 0x4, R6 ;  /* 0x000000048e4c7825 */ /* 0x000fe400078e0206 */
[----:B------:R-:W4:Y:S01]  /*85430*/  LDL.LU R143, [R1+0x2120] ;  /* 0x00212000018f7983 */ /* 0x000f220000300800 */
[----:B------:R-:W-:Y:S01]  /*85440*/  ISETP.LT.AND P4, PT, R14, UR8, !P4 ;  /* 0x000000080e007c0c */ /* 0x000fe2000e781270 */
[----:B------:R-:W-:Y:S01]  /*85450*/  VIADD R78, R10, 0x28 ;  /* 0x000000280a4e7836 */ /* 0x000fe20000000000 */
[----:B------:R-:W-:-:S07]  /*85460*/  ULDC.64 UR8, c[0x0][0x228] ;  /* 0x00008a0000087ab9 */ /* 0x000fce0000000a00 */
[----:B------:R1:W-:Y:S04]  /*85470*/  @P5 STG.E desc[UR4][R76.64], R146 ;  /* 0x000000924c005986 */ /* 0x0003e8000c101904 */
[----:B-1----:R-:W4:Y:S01]  /*85480*/  LDL.LU R146, [R1+0xc40] ;  /* 0x000c400001927983 */ /* 0x002f220000300800 */
[----:B------:R-:W-:-:S05]  /*85490*/  IMAD.WIDE R76, R142, 0x4, R8 ;  /* 0x000000048e4c7825 */ /* 0x000fca00078e0208 */
        /* <DEDUP_REMOVED lines=24> */
[----:B----4-:R1:W-:Y:S01]  /*85620*/  @P4 STG.E desc[UR4][R76.64], R139 ;  /* 0x0000008b4c004986 */ /* 0x0103e2000c101904 */
        /* <DEDUP_REMOVED lines=44> */
[----:B-1----:R-:W2:Y:S01]  /*858f0*/  LDL.LU R138, [R1+0x1c48] ;  /* 0x001c4800018a7983 */ /* 0x002ea20000300800 */
        /* <DEDUP_REMOVED lines=22> */
[----:B----4-:R1:W-:Y:S04]  /*85a60*/  @P4 STG.E desc[UR4][R76.64], R139 ;  /* 0x0000008b4c004986 */ /* 0x0103e8000c101904 */
[----:B-1----:R-:W4:Y:S04]  /*85a70*/  LDL.LU R139, [R1+0xc48] ;  /* 0x000c4800018b7983 */ /* 0x002f280000300800 */
[----:B------:R-:W4:Y:S01]  /*85a80*/  LDL.LU R147, [R1+0x858] ;  /* 0x0008580001937983 */ /* 0x000f220000300800 */
        /* <DEDUP_REMOVED lines=17> */
[----:B------:R1:W-:Y:S04]  /*85ba0*/  @P5 STG.E desc[UR4][R76.64], R144 ;  /* 0x000000904c005986 */ /* 0x0003e8000c101904 */
[----:B-1----:R-:W2:Y:S01]  /*85bb0*/  LDL.LU R144, [R1+0x1c4c] ;  /* 0x001c4c0001907983 */ /* 0x002ea20000300800 */
[----:B------:R-:W-:-:S03]  /*85bc0*/  IMAD.WIDE R76, R143, 0x4, R8 ;  /* 0x000000048f4c7825 */ /* 0x000fc600078e0208 */
[----:B------:R-:W2:Y:S04]  /*85bd0*/  LDL.LU R143, [R1+0x2138] ;  /* 0x00213800018f7983 */ /* 0x000ea80000300800 */
        /* <DEDUP_REMOVED lines=50> */
[C---:B------:R-:W-:Y:S01]  /*85f00*/  IMAD.WIDE R76, R143.reuse, 0x4, R2 ;  /* 0x000000048f4c7825 */ /* 0x040fe200078e0202 */
        /* <DEDUP_REMOVED lines=22> */
[----:B------:R-:W-:Y:S01]  /*86070*/  IMAD.WIDE R76, R144, 0x4, R2 ;  /* 0x00000004904c7825 */ /* 0x000fe200078e0202 */
[----:B------:R-:W-:Y:S01]  /*86080*/  ULDC UR10, c[0x0][0x228] ;  /* 0x00008a00000a7ab9 */ /* 0x000fe20000000800 */
[----:B------:R-:W3:Y:S10]  /*86090*/  LDL.LU R143, [R1+0x2144] ;  /* 0x00214400018f7983 */ /* 0x000ef40000300800 */
[----:B------:R1:W-:Y:S01]  /*860a0*/  @P5 STG.E desc[UR4][R76.64], R141 ;  /* 0x0000008d4c005986 */ /* 0x0003e2000c101904 */
[----:B------:R-:W-:Y:S01]  /*860b0*/  ISETP.LT.AND P5, PT, R12, UR9, !P4 ;  /* 0x000000090c007c0c */ /* 0x000fe2000e7a1270 */
[----:B------:R-:W-:-:S02]  /*860c0*/  ULDC UR9, c[0x0][0x228] ;  /* 0x00008a0000097ab9 */ /* 0x000fc40000000800 */
        /* <DEDUP_REMOVED lines=101> */
[----:B------:R1:W-:Y:S04]  /*86720*/  @P5 STG.E desc[UR4][R76.64], R141 ;  /* 0x0000008d4c005986 */ /* 0x0003e8000c101904 */
[----:B-1----:R-:W3:Y:S01]  /*86730*/  LDL.LU R141, [R1+0x1c5c] ;  /* 0x001c5c00018d7983 */ /* 0x002ee20000300800 */
[----:B------:R-:W-:-:S03]  /*86740*/  IMAD.WIDE R76, R142, 0x4, R8 ;  /* 0x000000048e4c7825 */ /* 0x000fc600078e0208 */
[----:B------:R-:W3:Y:S04]  /*86750*/  LDL.LU R142, [R1+0x2158] ;  /* 0x00215800018e7983 */ /* 0x000ee80000300800 */
[----:B----4-:R1:W-:Y:S04]  /*86760*/  @P4 STG.E desc[UR4][R76.64], R139 ;  /* 0x0000008b4c004986 */ /* 0x0103e8000c101904 */
        /* <DEDUP_REMOVED lines=194> */
[----:B------:R-:W-:Y:S01]  /*87390*/  ULDC UR9, c[0x0][0x228] ;  /* 0x00008a0000097ab9 */ /* 0x000fe20000000800 */
[----:B-1----:R-:W-:Y:S01]  /*873a0*/  IMAD.WIDE R76, R142, 0x4, R4 ;  /* 0x000000048e4c7825 */ /* 0x002fe200078e0204 */
[----:B------:R-:W3:Y:S10]  /*873b0*/  LDL.LU R140, [R1+0x106c] ;  /* 0x00106c00018c7983 */ /* 0x000ef40000300800 */
[----:B------:R1:W-:Y:S01]  /*873c0*/  @P5 STG.E desc[UR4][R76.64], R147 ;  /* 0x000000934c005986 */ /* 0x0003e2000c101904 */
[----:B------:R-:W-:-:S02]  /*873d0*/  ISETP.LT.AND P5, PT, R13, UR9, !P4 ;  /* 0x000000090d007c0c */ /* 0x000fc4000e7a1270 */
        /* <DEDUP_REMOVED lines=31> */
[----:B------:R-:W-:-:S03]  /*875d0*/  ULDC UR9, c[0x0][0x228] ;  /* 0x00008a0000097ab9 */ /* 0x000fc60000000800 */
[----:B------:R-:W-:Y:S01]  /*875e0*/  ISETP.LT.AND P5, PT, R11, UR10, !P4 ;  /* 0x0000000a0b007c0c */ /* 0x000fe2000e7a1270 */
[----:B-1----:R-:W3:Y:S01]  /*875f0*/  LDL.LU R140, [R1+0x1c70] ;  /* 0x001c7000018c7983 */ /* 0x002ee20000300800 */
[C---:B------:R-:W-:Y:S01]  /*87600*/  IMAD.WIDE R76, R143.reuse, 0x4, R2 ;  /* 0x000000048f4c7825 */ /* 0x040fe200078e0202 */
[----:B------:R-:W-:Y:S02]  /*87610*/  ULDC UR10, c[0x0][0x228] ;  /* 0x00008a00000a7ab9 */ /* 0x000fe40000000800 */
[----:B------:R-:W3:Y:S08]  /*87620*/  LDL.LU R146, [R1+0x1870] ;  /* 0x0018700001927983 */ /* 0x000ef00000300800 */
        /* <DEDUP_REMOVED lines=29> */
[----:B---3--:R1:W-:Y:S01]  /*87800*/  @P5 STG.E desc[UR4][R76.64], R140 ;  /* 0x0000008c4c005986 */ /* 0x0083e2000c101904 */
[----:B------:R-:W-:-:S03]  /*87810*/  ISETP.LT.AND P5, PT, R13, UR9, !P4 ;  /* 0x000000090d007c0c */ /* 0x000fc6000e7a1270 */
[----:B-1----:R-:W3:Y:S01]  /*87820*/  LDL.LU R140, [R1+0x480] ;  /* 0x00048000018c7983 */ /* 0x002ee20000300800 */
[----:B------:R-:W-:Y:S01]  /*87830*/  IMAD.WIDE R76, R144, 0x4, R6 ;  /* 0x00000004904c7825 */ /* 0x000fe200078e0206 */
[----:B------:R-:W-:Y:S01]  /*87840*/  ISETP.LT.AND P4, PT, R14, UR8, !P4 ;  /* 0x000000080e007c0c */ /* 0x000fe2000e781270 */
[----:B------:R-:W-:-:S07]  /*87850*/  ULDC.64 UR8, c[0x0][0x228] ;  /* 0x00008a0000087ab9 */ /* 0x000fce0000000a00 */
        /* <DEDUP_REMOVED lines=21> */
[----:B------:R-:W-:Y:S02]  /*879b0*/  ULDC.64 UR8, c[0x0][0x228] ;  /* 0x00008a0000087ab9 */ /* 0x000fe40000000a00 */
[----:B------:R-:W-:-:S08]  /*879c0*/  VIADD R78, R10, 0x42 ;  /* 0x000000420a4e7836 */ /* 0x000fd00000000000 */
[----:B------:R1:W-:Y:S02]  /*879d0*/  @P5 STG.E desc[UR4][R76.64], R141 ;  /* 0x0000008d4c005986 */ /* 0x0003e4000c101904 */
[----:B-1----:R-:W-:Y:S02]  /*879e0*/  IMAD.WIDE R76, R142, 0x4, R8 ;  /* 0x000000048e4c7825 */ /* 0x002fe400078e0208 */
[----:B------:R-:W2:Y:S04]  /*879f0*/  LDL.LU R142, [R1+0x218c] ;  /* 0x00218c00018e7983 */ /* 0x000ea80000300800 */
[----:B------:R-:W2:Y:S04]  /*87a00*/  LDL.LU R141, [R1+0x1074] ;  /* 0x00107400018d7983 */ /* 0x000ea80000300800 */
[----:B---3--:R1:W-:Y:S01]  /*87a10*/  @P4 STG.E desc[UR4][R76.64], R140 ;  /* 0x0000008c4c004986 */ /* 0x0083e2000c101904 */
[----:B------:R-:W-:Y:S01]  /*87a20*/  ISETP.GE.AND P4, PT, R78, UR9, PT ;  /* 0x000000094e007c0c */ /* 0x000fe2000bf86270 */
[----:B------:R-:W-:-:S03]  /*87a30*/  ULDC UR9, c[0x0][0x228] ;  /* 0x00008a0000097ab9 */ /* 0x000fc60000000800 */
[----:B------:R-:W-:Y:S01]  /*87a40*/  ISETP.LT.AND P5, PT, R11, UR10, !P4 ;  /* 0x0000000a0b007c0c */ /* 0x000fe2000e7a1270 */
[----:B-1----:R-:W3:Y:S01]  /*87a50*/  LDL.LU R140, [R1+0xc74] ;  /* 0x000c7400018c7983 */ /* 0x002ee20000300800 */
[----:B------:R-:W-:Y:S01]  /*87a60*/  IMAD.WIDE R76, R143, 0x4, R2 ;  /* 0x000000048f4c7825 */ /* 0x000fe200078e0202 */
[----:B------:R-:W-:-:S10]  /*87a70*/  ULDC UR10, c[0x0][0x228] ;  /* 0x00008a00000a7ab9 */ /* 0x000fd40000000800 */
        /* <DEDUP_REMOVED lines=32> */
[----:B------:R-:W-:Y:S01]  /*87c80*/  ISETP.LT.AND P4, PT, R14, UR8, !P4 ;  /* 0x000000080e007c0c */ /* 0x000fe2000e781270 */
[----:B------:R-:W-:Y:S01]  /*87c90*/  IMAD.WIDE R76, R144, 0x4, R6 ;  /* 0x00000004904c7825 */ /* 0x000fe200078e0206 */
[----:B------:R-:W-:-:S07]  /*87ca0*/  ULDC.64 UR8, c[0x0][0x228] ;  /* 0x00008a0000087ab9 */ /* 0x000fce0000000a00 */
        /* <DEDUP_REMOVED lines=40> */
[----:B------:R1:W-:Y:S01]  /*87f30*/  @P5 STG.E desc[UR4][R76.64], R147 ;  /* 0x000000934c005986 */ /* 0x0003e2000c101904 */
[----:B------:R-:W-:Y:S02]  /*87f40*/  ISETP.LT.AND P5, PT, R13, UR9, !P4 ;  /* 0x000000090d007c0c */ /* 0x000fe4000e7a1270 */
[----:B------:R-:W-:Y:S01]  /*87f50*/  ISETP.LT.AND P4, PT, R14, UR8, !P4 ;  /* 0x000000080e007c0c */ /* 0x000fe2000e781270 */
[----:B------:R-:W-:Y:S01]  /*87f60*/  VIADD R78, R10, 0x46 ;  /* 0x000000460a4e7836 */ /* 0x000fe20000000000 */
[----:B------:R-:W-:Y:S01]  /*87f70*/  ULDC.64 UR8, c[0x0][0x228] ;  /* 0x00008a0000087ab9 */ /* 0x000fe20000000a00 */
[----:B-1----:R-:W-:-:S08]  /*87f80*/  IMAD.WIDE R76, R143, 0x4, R6 ;  /* 0x000000048f4c7825 */ /* 0x002fd000078e0206 */
        /* <DEDUP_REMOVED lines=16> */
[----:B---3--:R1:W-:Y:S01]  /*88090*/  @P5 STG.E desc[UR4][R76.64], R140 ;  /* 0x0000008c4c005986 */ /* 0x0083e2000c101904 */
[----:B------:R-:W-:-:S03]  /*880a0*/  ISETP.LT.AND P5, PT, R13, UR9, !P4 ;  /* 0x000000090d007c0c */ /* 0x000fc6000e7a1270 */
[----:B-1----:R-:W3:Y:S01]  /*880b0*/  LDL.LU R140, [R1+0x48c] ;  /* 0x00048c00018c7983 */ /* 0x002ee20000300800 */
[----:B------:R-:W-:-:S03]  /*880c0*/  IMAD.WIDE R76, R144, 0x4, R6 ;  /* 0x00000004904c7825 */ /* 0x000fc600078e0206 */
[----:B------:R-:W3:Y:S01]  /*880d0*/  LDL.LU R142, [R1+0x219c] ;  /* 0x00219c00018e7983 */ /* 0x000ee20000300800 */
[----:B------:R-:W-:Y:S01]  /*880e0*/  ISETP.LT.AND P4, PT, R14, UR8, !P4 ;  /* 0x000000080e007c0c */ /* 0x000fe2000e781270 */
[----:B------:R-:W-:-:S04]  /*880f0*/  ULDC.64 UR8, c[0x0][0x228] ;  /* 0x00008a0000087ab9 */ /* 0x000fc80000000a00 */
        /* <DEDUP_REMOVED lines=28> */
[----:B------:R-:W-:-:S03]  /*882c0*/  ULDC UR9, c[0x0][0x228] ;  /* 0x00008a0000097ab9 */ /* 0x000fc60000000800 */
[----:B------:R-:W-:Y:S01]  /*882d0*/  ISETP.LT.AND P5, PT, R11, UR10, !P4 ;  /* 0x0000000a0b007c0c */ /* 0x000fe2000e7a1270 */
[----:B-1----:R-:W3:Y:S01]  /*882e0*/  LDL.LU R140, [R1+0xc80] ;  /* 0x000c8000018c7983 */ /* 0x002ee20000300800 */
[----:B------:R-:W-:Y:S01]  /*882f0*/  IMAD.WIDE R76, R142, 0x4, R2 ;  /* 0x000000048e4c7825 */ /* 0x000fe200078e0202 */
[----:B------:R-:W-:Y:S02]  /*88300*/  ULDC UR10, c[0x0][0x228] ;  /* 0x00008a00000a7ab9 */ /* 0x000fe40000000800 */
[----:B------:R-:W3:Y:S08]  /*88310*/  LDL.LU R141, [R1+0x21a4] ;  /* 0x0021a400018d7983 */ /* 0x000ef00000300800 */
[----:B------:R1:W-:Y:S01]  /*88320*/  @P5 STG.E desc[UR4][R76.64], R144 ;  /* 0x000000904c005986 */ /* 0x0003e2000c101904 */
[----:B------:R-:W-:Y:S01]  /*88330*/  ISETP.LT.AND P5, PT, R12, UR9, !P4 ;  /* 0x000000090c007c0c */ /* 0x000fe2000e7a1270 */
[----:B------:R-:W-:-:S02]  /*88340*/  ULDC UR9, c[0x0][0x228] ;  /* 0x00008a0000097ab9 */ /* 0x000fc40000000800 */
[----:B-1----:R-:W3:Y:S01]  /*88350*/  LDL.LU R144, [R1+0x890] ;  /* 0x0008900001907983 */ /* 0x002ee20000300800 */
[----:B------:R-:W-:-:S09]  /*88360*/  IMAD.WIDE R76, R142, 0x4, R4 ;  /* 0x000000048e4c7825 */ /* 0x000fd200078e0204 */
[----:B----4-:R1:W-:Y:S01]  /*88370*/  @P5 STG.E desc[UR4][R76.64], R139 ;  /* 0x0000008b4c005986 */ /* 0x0103e2000c101904 */
[----:B------:R-:W-:-:S03]  /*88380*/  ISETP.LT.AND P5, PT, R13, UR9, !P4 ;  /* 0x000000090d007c0c */ /* 0x000fc6000e7a1270 */
[----:B-1----:R-:W4:Y:S01]  /*88390*/  LDL.LU R139, [R1+0x90] ;  /* 0x00009000018b7983 */ /* 0x002f220000300800 */
[----:B------:R-:W-:-:S09]  /*883a0*/  IMAD.WIDE R76, R142, 0x4, R6 ;  /* 0x000000048e4c7825 */ /* 0x000fd200078e0206 */
[----:B------:R1:W-:Y:S01]  /*883b0*/  @P5 STG.E desc[UR4][R76.64], R145 ;  /* 0x000000914c005986 */ /* 0x0003e2000c101904 */
[----:B------:R-:W-:Y:S01]  /*883c0*/  ISETP.LT.AND P4, PT, R14, UR8, !P4 ;  /* 0x000000080e007c0c */ /* 0x000fe2000e781270 */
[----:B------:R-:W-:Y:S01]  /*883d0*/  VIADD R78, R10, 0x49 ;  /* 0x000000490a4e7836 */ /* 0x000fe20000000000 */
[----:B------:R-:W-:Y:S01]  /*883e0*/  ULDC.64 UR8, c[0x0][0x228] ;  /* 0x00008a0000087ab9 */ /* 0x000fe20000000a00 */
        /* <DEDUP_REMOVED lines=17> */
[----:B------:R-:W-:Y:S01]  /*88500*/  ISETP.LT.AND P5, PT, R13, UR9, !P4 ;  /* 0x000000090d007c0c */ /* 0x000fe2000e7a1270 */
[----:B------:R-:W-:Y:S02]  /*88510*/  ULDC UR9, c[0x0][0x228] ;  /* 0x00008a0000097ab9 */ /* 0x000fe40000000800 */
[----:B-1----:R-:W3:Y:S01]  /*88520*/  LDL.LU R140, [R1+0x1484] ;  /* 0x00148400018c7983 */ /* 0x002ee20000300800 */
[----:B------:R-:W-:Y:S01]  /*88530*/  IMAD.WIDE R76, R143, 0x4, R6 ;  /* 0x000000048f4c7825 */ /* 0x000fe200078e0206 */
[----:B------:R-:W-:Y:S01]  /*88540*/  ISETP.LT.AND P4, PT, R14, UR8, !P4 ;  /* 0x000000080e007c0c */ /* 0x000fe2000e781270 */
[----:B------:R-:W-:-:S07]  /*88550*/  ULDC UR8, c[0x0][0x22c] ;  /* 0x00008b0000087ab9 */ /* 0x000fce0000000800 */
[----:B------:R1:W-:Y:S02]  /*88560*/  @P5 STG.E desc[UR4][R76.64], R144 ;  /* 0x000000904c005986 */ /* 0x0003e4000c101904 */
[----:B-1----:R-:W-:Y:S02]  /*88570*/  IMAD.WIDE R76, R143, 0x4, R8 ;  /* 0x000000048f4c7825 */ /* 0x002fe400078e0208 */
[----:B------:R-:W3:Y:S04]  /*88580*/  LDL.LU R143, [R1+0x21ac] ;  /* 0x0021ac00018f7983 */ /* 0x000ee80000300800 */
[----:B------:R-:W3:Y:S04]  /*88590*/  LDL.LU R144, [R1+0x1084] ;  /* 0x0010840001907983 */ /* 0x000ee80000300800 */
[----:B----4-:R1:W-:Y:S01]  /*885a0*/  @P4 STG.E desc[UR4][R76.64], R139 ;  /* 0x0000008b4c004986 */ /* 0x0103e2000c101904 */
[----:B------:R-:W-:Y:S01]  /*885b0*/  ISETP.GE.AND P4, PT, R78, UR8, PT ;  /* 0x000000084e007c0c */ /* 0x000fe2000bf86270 */
[----:B------:R-:W-:-:S03]  /*885c0*/  ULDC UR8, c[0x0][0x228] ;  /* 0x00008a0000087ab9 */ /* 0x000fc60000000800 */
[----:B------:R-:W-:Y:S01]  /*885d0*/  ISETP.LT.AND P5, PT, R11, UR9, !P4 ;  /* 0x000000090b007c0c */ /* 0x000fe2000e7a1270 */
[----:B-1----:R-:W4:Y:S01]  /*885e0*/  LDL.LU R139, [R1+0xc84] ;  /* 0x000c8400018b7983 */ /* 0x002f220000300800 */
[----:B------:R-:W-:Y:S01]  /*885f0*/  IMAD.WIDE R76, R141, 0x4, R2 ;  /* 0x000000048d4c7825 */ /* 0x000fe200078e0202 */
[----:B------:R-:W-:-:S10]  /*88600*/  ULDC UR9, c[0x0][0x228] ;  /* 0x00008a0000097ab9 */ /* 0x000fd40000000800 */
        /* <DEDUP_REMOVED lines=9> */
[----:B------:R-:W-:Y:S02]  /*886a0*/  ULDC UR8, c[0x0][0x228] ;  /* 0x00008a0000087ab9 */ /* 0x000fe40000000800 */
[----:B------:R-:W-:Y:S01]  /*886b0*/  ISETP.LT.AND P4, PT, R14, UR8, !P4 ;  /* 0x000000080e007c0c */ /* 0x000fe2000e781270 */
[----:B------:R-:W-:Y:S01]  /*886c0*/  VIADD R78, R10, 0x4b ;  /* 0x0000004b0a4e7836 */ /* 0x000fe20000000000 */
[----:B------:R-:W-:-:S07]  /*886d0*/  ULDC UR8, c[0x0][0x22c] ;  /* 0x00008b0000087ab9 */ /* 0x000fce0000000800 */
        /* <DEDUP_REMOVED lines=9> */
[----:B------:R-:W-:-:S11]  /*88770*/  IMAD.WIDE R76, R142, 0x4, R2 ;  /* 0x000000048e4c7825 */ /* 0x000fd600078e0202 */
[----:B------:R1:W-:Y:S01]  /*88780*/  @P5 STG.E desc[UR4][R76.64], R144 ;  /* 0x000000904c005986 */ /* 0x0003e2000c101904 */
[----:B------:R-:W-:Y:S01]  /*88790*/  ISETP.LT.AND P5, PT, R12, UR8, !P4 ;  /* 0x000000080c007c0c */ /* 0x000fe2000e7a1270 */
[----:B------:R-:W-:Y:S02]  /*887a0*/  ULDC UR8, c[0x0][0x228] ;  /* 0x00008a0000087ab9 */ /* 0x000fe40000000800 */
[----:B-1----:R-:W3:Y:S01]  /*887b0*/  LDL.LU R144, [R1+0x1888] ;  /* 0x0018880001907983 */ /* 0x002ee20000300800 */
[----:B------:R-:W-:-:S09]  /*887c0*/  IMAD.WIDE R76, R142, 0x4, R4 ;  /* 0x000000048e4c7825 */ /* 0x000fd200078e0204 */
[----:B----4-:R1:W-:Y:S01]  /*887d0*/  @P5 STG.E desc[UR4][R76.64], R139 ;  /* 0x0000008b4c005986 */ /* 0x0103e2000c101904 */
[----:B------:R-:W-:Y:S01]  /*887e0*/  ISETP.LT.AND P5, PT, R13, UR8, !P4 ;  /* 0x000000080d007c0c */ /* 0x000fe2000e7a1270 */
[----:B------:R-:W-:Y:S02]  /*887f0*/  ULDC UR8, c[0x0][0x228] ;  /* 0x00008a0000087ab9 */ /* 0x000fe40000000800 */
[----:B-1----:R-:W4:Y:S01]  /*88800*/  LDL.LU R139, [R1+0x1488] ;  /* 0x00148800018b7983 */ /* 0x002f220000300800 */
[----:B------:R-:W-:Y:S01]  /*88810*/  IMAD.WIDE R76, R142, 0x4, R6 ;  /* 0x000000048e4c7825 */ /* 0x000fe200078e0206 */
[----:B------:R-:W-:Y:S01]  /*88820*/  ISETP.LT.AND P4, PT, R14, UR8, !P4 ;  /* 0x000000080e007c0c */ /* 0x000fe2000e781270 */
[----:B------:R-:W-:-:S07]  /*88830*/  ULDC.64 UR8, c[0x0][0x228] ;  /* 0x00008a0000087ab9 */ /* 0x000fce0000000a00 */
        /* <DEDUP_REMOVED lines=34> */
[----:B------:R-:W-:-:S11]  /*88a60*/  IMAD.WIDE R76, R141, 0x4, R2 ;  /* 0x000000048d4c7825 */ /* 0x000fd600078e0202 */
        /* <DEDUP_REMOVED lines=26> */
[----:B------:R-:W-:Y:S01]  /*88c10*/  ULDC UR9, c[0x0][0x228] ;  /* 0x00008a0000097ab9 */ /* 0x000fe20000000800 */
[----:B-1----:R-:W-:-:S11]  /*88c20*/  IMAD.WIDE R76, R142, 0x4, R4 ;  /* 0x000000048e4c7825 */ /* 0x002fd600078e0204 */
[----:B----4-:R1:W-:Y:S01]  /*88c30*/  @P5 STG.E desc[UR4][R76.64], R139 ;  /* 0x0000008b4c005986 */ /* 0x0103e2000c101904 */
[----:B------:R-:W-:Y:S01]  /*88c40*/  ISETP.LT.AND P5, PT, R13, UR9, !P4 ;  /* 0x000000090d007c0c */ /* 0x000fe2000e7a1270 */
[----:B------:R-:W-:Y:S02]  /*88c50*/  VIADD R78, R10, 0x4f ;  /* 0x0000004f0a4e7836 */ /* 0x000fe40000000000 */
[----:B-1----:R-:W4:Y:S01]  /*88c60*/  LDL.LU R139, [R1+0x9c] ;  /* 0x00009c00018b7983 */ /* 0x002f220000300800 */
[----:B------:R-:W-:Y:S01]  /*88c70*/  IMAD.WIDE R76, R142, 0x4, R6 ;  /* 0x000000048e4c7825 */ /* 0x000fe200078e0206 */
[----:B------:R-:W-:Y:S02]  /*88c80*/  ULDC UR9, c[0x0][0x228] ;  /* 0x00008a0000097ab9 */ /* 0x000fe40000000800 */
[----:B------:R-:W4:Y:S01]  /*88c90*/  LDL.LU R144, [R1+0x21bc] ;  /* 0x0021bc0001907983 */ /* 0x000f220000300800 */
[----:B------:R-:W-:Y:S01]  /*88ca0*/  ISETP.LT.AND P4, PT, R14, UR8, !P4 ;  /* 0x000000080e007c0c */ /* 0x000fe2000e781270 */
[----:B------:R-:W-:-:S04]  /*88cb0*/  ULDC UR8, c[0x0][0x22c] ;  /* 0x00008b0000087ab9 */ /* 0x000fc80000000800 */
        /* <DEDUP_REMOVED lines=15> */
[----:B-1----:R-:W-:Y:S01]  /*88db0*/  IMAD.WIDE R76, R143, 0x4, R4 ;  /* 0x000000048f4c7825 */ /* 0x002fe200078e0204 */
[----:B------:R-:W2:Y:S10]  /*88dc0*/  LDL.LU R141, [R1+0x1090] ;  /* 0x00109000018d7983 */ /* 0x000eb40000300800 */
[----:B---3--:R1:W-:Y:S01]  /*88dd0*/  @P5 STG.E desc[UR4][R76.64], R140 ;  /* 0x0000008c4c005986 */ /* 0x0083e2000c101904 */
[----:B------:R-:W-:Y:S01]  /*88de0*/  ISETP.LT.AND P5, PT, R13, UR8, !P4 ;  /* 0x000000080d007c0c */ /* 0x000fe2000e7a1270 */
[----:B------:R-:W-:-:S02]  /*88df0*/  ULDC UR8, c[0x0][0x228] ;  /* 0x00008a0000087ab9 */ /* 0x000fc40000000800 */
[----:B------:R-:W-:Y:S01]  /*88e00*/  ISETP.LT.AND P4, PT, R14, UR8, !P4 ;  /* 0x000000080e007c0c */ /* 0x000fe2000e781270 */
[----:B------:R-:W-:Y:S01]  /*88e10*/  ULDC UR8, c[0x0][0x22c] ;  /* 0x00008b0000087ab9 */ /* 0x000fe20000000800 */
[C---:B-1----:R-:W-:Y:S01]  /*88e20*/  IMAD.WIDE R76, R143.reuse, 0x4, R6 ;  /* 0x000000048f4c7825 */ /* 0x042fe200078e0206 */
[----:B------:R-:W3:Y:S07]  /*88e30*/  LDL.LU R140, [R1+0x21c0] ;  /* 0x0021c000018c7983 */ /* 0x000eee0000300800 */
[----:B------:R1:W-:Y:S04]  /*88e40*/  @P5 STG.E desc[UR4][R76.64], R146 ;  /* 0x000000924c005986 */ /* 0x0003e8000c101904 */
[----:B-1----:R-:W3:Y:S01]  /*88e50*/  LDL.LU R146, [R1+0xc90] ;  /* 0x000c900001927983 */ /* 0x002ee20000300800 */
[----:B------:R-:W-:-:S05]  /*88e60*/  IMAD.WIDE R76, R143, 0x4, R8 ;  /* 0x000000048f4c7825 */ /* 0x000fca00078e0208 */
[----:B----4-:R1:W-:Y:S01]  /*88e70*/  @P4 STG.E desc[UR4][R76.64], R139 ;  /* 0x0000008b4c004986 */ /* 0x0103e2000c101904 */
[----:B------:R-:W-:Y:S01]  /*88e80*/  ISETP.GE.AND P4, PT, R78, UR8, PT ;  /* 0x000000084e007c0c */ /* 0x000fe2000bf86270 */
[----:B------:R-:W-:-:S03]  /*88e90*/  ULDC UR8, c[0x0][0x228] ;  /* 0x00008a0000087ab9 */ /* 0x000fc60000000800 */
[----:B------:R-:W-:Y:S01]  /*88ea0*/  ISETP.LT.AND P5, PT, R11, UR9, !P4 ;  /* 0x000000090b007c0c */ /* 0x000fe2000e7a1270 */
[----:B-1----:R-:W4:Y:S01]  /*88eb0*/  LDL.LU R139, [R1+0x8a0] ;  /* 0x0008a000018b7983 */ /* 0x002f220000300800 */
[----:B------:R-:W-:-:S03]  /*88ec0*/  IMAD.WIDE R76, R144, 0x4, R2 ;  /* 0x00000004904c7825 */ /* 0x000fc600078e0202 */
[----:B------:R-:W4:Y:S08]  /*88ed0*/  LDL.LU R143, [R1+0x21c4] ;  /* 0x0021c400018f7983 */ /* 0x000f300000300800 */
        /* <DEDUP_REMOVED lines=16> */
[----:B------:R-:W2:Y:S04]  /*88fe0*/  LDL.LU R145, [R1+0x1c94] ;  /* 0x001c940001917983 */ /* 0x000ea80000300800 */
[----:B------:R1:W-:Y:S01]  /*88ff0*/  @P4 STG.E desc[UR4][R76.64], R141 ;  /* 0x0000008d4c004986 */ /* 0x0003e2000c101904 */
[----:B------:R-:W-:Y:S01]  /*89000*/  ISETP.GE.AND P4, PT, R78, UR9, PT ;  /* 0x000000094e007c0c */ /* 0x000fe2000bf86270 */
[----:B------:R-:W-:-:S03]  /*89010*/  ULDC UR9, c[0x0][0x228] ;  /* 0x00008a0000097ab9 */ /* 0x000fc60000000800 */
[----:B------:R-:W-:Y:S01]  /*89020*/  ISETP.LT.AND P5, PT, R11, UR10, !P4 ;  /* 0x0000000a0b007c0c */ /* 0x000fe2000e7a1270 */
[----:B-1----:R-:W2:Y:S01]  /*89030*/  LDL.LU R141, [R1+0x1894] ;  /* 0x00189400018d7983 */ /* 0x002ea20000300800 */
[----:B---3--:R-:W-:Y:S01]  /*89040*/  IMAD.WIDE R76, R140, 0x4, R2 ;  /* 0x000000048c4c7825 */ /* 0x008fe200078e0202 */
[----:B------:R-:W-:-:S10]  /*89050*/  ULDC UR10, c[0x0][0x228] ;  /* 0x00008a00000a7ab9 */ /* 0x000fd40000000800 */
[----:B------:R1:W-:Y:S01]  /*89060*/  @P5 STG.E desc[UR4][R76.64], R146 ;  /* 0x000000924c005986 */ /* 0x0003e2000c101904 */
[----:B------:R-:W-:Y:S01]  /*89070*/  ISETP.LT.AND P5, PT, R12, UR9, !P4 ;  /* 0x000000090c007c0c */ /* 0x000fe2000e7a1270 */
[----:B------:R-:W-:Y:S02]  /*89080*/  ULDC UR9, c[0x0][0x228] ;  /* 0x00008a0000097ab9 */ /* 0x000fe40000000800 */
[----:B-1----:R-:W3:Y:S01]  /*89090*/  LDL.LU R146, [R1+0x1494] ;  /* 0x0014940001927983 */ /* 0x002ee20000300800 */
[----:B------:R-:W-:-:S09]  /*890a0*/  IMAD.WIDE R76, R140, 0x4, R4 ;  /* 0x000000048c4c7825 */ /* 0x000fd200078e0204 */
[----:B----4-:R1:W-:Y:S01]  /*890b0*/  @P5 STG.E desc[UR4][R76.64], R139 ;  /* 0x0000008b4c005986 */ /* 0x0103e2000c101904 */
[----:B------:R-:W-:Y:S01]  /*890c0*/  ISETP.LT.AND P5, PT, R13, UR9, !P4 ;  /* 0x000000090d007c0c */ /* 0x000fe2000e7a1270 */
[----:B------:R-:W-:Y:S02]  /*890d0*/  VIADD R78, R10, 0x52 ;  /* 0x000000520a4e7836 */ /* 0x000fe40000000000 */
[----:B-1----:R-:W4:Y:S01]  /*890e0*/  LDL.LU R139, [R1+0x1094] ;  /* 0x00109400018b7983 */ /* 0x002f220000300800 */
[----:B------:R-:W-:Y:S01]  /*890f0*/  IMAD.WIDE R76, R140, 0x4, R6 ;  /* 0x000000048c4c7825 */ /* 0x000fe200078e0206 */
[----:B------:R-:W-:Y:S01]  /*89100*/  ISETP.LT.AND P4, PT, R14, UR8, !P4 ;  /* 0x000000080e007c0c */ /* 0x000fe2000e781270 */
[----:B------:R-:W-:Y:S01]  /*89110*/  ULDC UR8, c[0x0][0x22c] ;  /* 0x00008b0000087ab9 */ /* 0x000fe20000000800 */
[----:B------:R-:W-:-:S06]  /*89120*/  ULDC UR9, c[0x0][0x228] ;  /* 0x00008a0000097ab9 */ /* 0x000fcc0000000800 */
[----:B------:R1:W-:Y:S02]  /*89130*/  @P5 STG.E desc[UR4][R76.64], R142 ;  /* 0x0000008e4c005986 */ /* 0x0003e4000c101904 */
        /* <DEDUP_REMOVED lines=8> */
[----:B------:R-:W-:-:S13]  /*891c0*/  ISETP.LT.AND P5, PT, R11, UR9, !P4 ;  /* 0x000000090b007c0c */ /* 0x000fda000e7a1270 */
[----:B------:R1:W-:Y:S01]  /*891d0*/  @P5 STG.E desc[UR4][R76.64], R145 ;  /* 0x000000914c005986 */ /* 0x0003e2000c101904 */
[----:B------:R-:W-:Y:S01]  /*891e0*/  ISETP.LT.AND P5, PT, R12, UR8, !P4 ;  /* 0x000000080c007c0c */ /* 0x000fe2000e7a1270 */
[----:B------:R-:W-:Y:S02]  /*891f0*/  ULDC UR8, c[0x0][0x228] ;  /* 0x00008a0000087ab9 */ /* 0x000fe40000000800 */
[----:B-1----:R-:W2:Y:S01]  /*89200*/  LDL.LU R145, [R1+0x494] ;  /* 0x0004940001917983 */ /* 0x002ea20000300800 */
[----:B------:R-:W-:-:S09]  /*89210*/  IMAD.WIDE R76, R143, 0x4, R4 ;  /* 0x000000048f4c7825 */ /* 0x000fd200078e0204 */
[----:B------:R1:W-:Y:S01]  /*89220*/  @P5 STG.E desc[UR4][R76.64], R141 ;  /* 0x0000008d4c005986 */ /* 0x0003e2000c101904 */
[----:B------:R-:W-:Y:S01]  /*89230*/  ISETP.LT.AND P5, PT, R13, UR8, !P4 ;  /* 0x000000080d007c0c */ /* 0x000fe2000e7a1270 */
[----:B------:R-:W-:Y:S02]  /*89240*/  ULDC UR8, c[0x0][0x228] ;  /* 0x00008a0000087ab9 */ /* 0x000fe40000000800 */
[----:B-1----:R-:W2:Y:S01]  /*89250*/  LDL.LU R141, [R1+0xa4] ;  /* 0x0000a400018d7983 */ /* 0x002ea20000300800 */
[----:B------:R-:W-:Y:S01]  /*89260*/  IMAD.WIDE R76, R143, 0x4, R6 ;  /* 0x000000048f4c7825 */ /* 0x000fe200078e0206 */
[----:B------:R-:W-:Y:S01]  /*89270*/  ISETP.LT.AND P4, PT, R14, UR8, !P4 ;  /* 0x000000080e007c0c */ /* 0x000fe2000e781270 */
[----:B------:R-:W-:Y:S02]  /*89280*/  ULDC.64 UR8, c[0x0][0x228] ;  /* 0x00008a0000087ab9 */ /* 0x000fe40000000a00 */
[----:B------:R-:W-:-:S05]  /*89290*/  VIADD R78, R10, 0x53 ;  /* 0x000000530a4e7836 */ /* 0x000fca0000000000 */
[----:B---3--:R1:W-:Y:S02]  /*892a0*/  @P5 STG.E desc[UR4][R76.64], R146 ;  /* 0x000000924c005986 */ /* 0x0083e4000c101904 */
        /* <DEDUP_REMOVED lines=20> */
[----:B------:R-:W-:Y:S01]  /*893f0*/  ULDC UR8, c[0x0][0x22c] ;  /* 0x00008b0000087ab9 */ /* 0x000fe20000000800 */
[----:B------:R-:W-:Y:S01]  /*89400*/  ULDC UR9, c[0x0][0x228] ;  /* 0x00008a0000097ab9 */ /* 0x000fe20000000800 */
[----:B------:R-:W-:-:S08]  /*89410*/  VIADD R78, R10, 0x54 ;  /* 0x000000540a4e7836 */ /* 0x000fd00000000000 */
        /* <DEDUP_REMOVED lines=9> */
[----:B------:R-:W-:Y:S01]  /*894b0*/  IMAD.WIDE R76, R140, 0x4, R2 ;  /* 0x000000048c4c7825 */ /* 0x000fe200078e0202 */
[----:B------:R-:W-:-:S10]  /*894c0*/  ULDC UR9, c[0x0][0x228] ;  /* 0x00008a0000097ab9 */ /* 0x000fd40000000800 */
[----:B---3--:R1:W-:Y:S01]  /*894d0*/  @P5 STG.E desc[UR4][R76.64], R146 ;  /* 0x000000924c005986 */ /* 0x0083e2000c101904 */
        /* <DEDUP_REMOVED lines=10> */
[----:B------:R-:W-:-:S07]  /*89580*/  ULDC UR8, c[0x0][0x22c] ;  /* 0x00008b0000087ab9 */ /* 0x000fce0000000800 */
        /* <DEDUP_REMOVED lines=24> */
[----:B------:R-:W-:-:S07]  /*89710*/  ULDC UR8, c[0x0][0x22c] ;  /* 0x00008b0000087ab9 */ /* 0x000fce0000000800 */
[----:B---3--:R1:W-:Y:S02]  /*89720*/  @P5 STG.E desc[UR4][R76.64], R146 ;  /* 0x000000924c005986 */ /* 0x0083e4000c101904 */
[----:B-1----:R-:W-:Y:S02]  /*89730*/  IMAD.WIDE R76, R143, 0x4, R8 ;  /* 0x000000048f4c7825 */ /* 0x002fe400078e0208 */
[----:B------:R-:W3:Y:S04]  /*89740*/  LDL.LU R143, [R1+0xc9c] ;  /* 0x000c9c00018f7983 */ /* 0x000ee80000300800 */
        /* <DEDUP_REMOVED lines=9> */
[----:B------:R-:W-:Y:S01]  /*897e0*/  ULDC UR8, c[0x0][0x228] ;  /* 0x00008a0000087ab9 */ /* 0x000fe20000000800 */
[----:B-1----:R-:W-:-:S11]  /*897f0*/  IMAD.WIDE R76, R144, 0x4, R4 ;  /* 0x00000004904c7825 */ /* 0x002fd600078e0204 */
[----:B--2---:R1:W-:Y:S04]  /*89800*/  @P5 STG.E desc[UR4][R76.64], R138 ;  /* 0x0000008a4c005986 */ /* 0x0043e8000c101904 */
[----:B-1----:R-:W2:Y:S01]  /*89810*/  LDL.LU R138, [R1+0xac] ;  /* 0x0000ac00018a7983 */ /* 0x002ea20000300800 */
[----:B------:R-:W-:Y:S01]  /*89820*/  ISETP.LT.AND P5, PT, R13, UR8, !P4 ;  /* 0x000000080d007c0c */ /* 0x000fe2000e7a1270 */
[----:B------:R-:W-:Y:S01]  /*89830*/  IMAD.WIDE R76, R144, 0x4, R6 ;  /* 0x00000004904c7825 */ /* 0x000fe200078e0206 */
[----:B------:R-:W-:Y:S01]  /*89840*/  ULDC UR8, c[0x0][0x228] ;  /* 0x00008a0000087ab9 */ /* 0x000fe20000000800 */
[----:B------:R-:W2:Y:S01]  /*89850*/  LDL.LU R142, [R1+0x21dc] ;  /* 0x0021dc00018e7983 */ /* 0x000ea20000300800 */
[----:B------:R-:W-:Y:S01]  /*89860*/  ISETP.LT.AND P4, PT, R14, UR8, !P4 ;  /* 0x000000080e007c0c */ /* 0x000fe2000e781270 */
[----:B------:R-:W-:Y:S01]  /*89870*/  VIADD R78, R10, 0x57 ;  /* 0x000000570a4e7836 */ /* 0x000fe20000000000 */
[----:B------:R-:W-:-:S07]  /*89880*/  ULDC.64 UR8, c[0x0][0x228] ;  /* 0x00008a0000087ab9 */ /* 0x000fce0000000a00 */
[----:B------:R1:W-:Y:S02]  /*89890*/  @P5 STG.E desc[UR4][R76.64], R145 ;  /* 0x000000914c005986 */ /* 0x0003e4000c101904 */
[----:B-1----:R-:W-:Y:S02]  /*898a0*/  IMAD.WIDE R76, R144, 0x4, R8 ;  /* 0x00000004904c7825 */ /* 0x002fe400078e0208 */
[----:B------:R-:W2:Y:S04]  /*898b0*/  LDL.LU R144, [R1+0x1ca0] ;  /* 0x001ca00001907983 */ /* 0x000ea80000300800 */
[----:B------:R1:W-:Y:S01]  /*898c0*/  @P4 STG.E desc[UR4][R76.64], R141 ;  /* 0x0000008d4c004986 */ /* 0x0003e2000c101904 */
[----:B------:R-:W-:Y:S01]  /*898d0*/  ISETP.GE.AND P4, PT, R78, UR9, PT ;  /* 0x000000094e007c0c */ /* 0x000fe2000bf86270 */
[----:B------:R-:W-:-:S03]  /*898e0*/  ULDC UR9, c[0x0][0x228] ;  /* 0x00008a0000097ab9 */ /* 0x000fc60000000800 */
[----:B------:R-:W-:Y:S01]  /*898f0*/  ISETP.LT.AND P5, PT, R11, UR10, !P4 ;  /* 0x0000000a0b007c0c */ /* 0x000fe2000e7a1270 */
[----:B-1----:R-:W2:Y:S01]  /*89900*/  LDL.LU R141, [R1+0x18a0] ;  /* 0x0018a000018d7983 */ /* 0x002ea20000300800 */
[----:B------:R-:W-:Y:S01]  /*89910*/  IMAD.WIDE R76, R140, 0x4, R2 ;  /* 0x000000048c4c7825 */ /* 0x000fe200078e0202 */
[----:B------:R-:W-:Y:S02]  /*89920*/  ULDC UR10, c[0x0][0x228] ;  /* 0x00008a00000a7ab9 */ /* 0x000fe40000000800 */
[----:B------:R-:W2:Y:S08]  /*89930*/  LDL.LU R145, [R1+0x14a0] ;  /* 0x0014a00001917983 */ /* 0x000eb00000300800 */
[----:B---3--:R1:W-:Y:S01]  /*89940*/  @P5 STG.E desc[UR4][R76.64], R143 ;  /* 0x0000008f4c005986 */ /* 0x0083e2000c101904 */
[----:B------:R-:W-:Y:S01]  /*89950*/  ISETP.LT.AND P5, PT, R12, UR9, !P4 ;  /* 0x000000090c007c0c */ /* 0x000fe2000e7a1270 */
[----:B------:R-:W-:Y:S01]  /*89960*/  ULDC UR9, c[0x0][0x228] ;  /* 0x00008a0000097ab9 */ /* 0x000fe20000000800 */
[----:B-1----:R-:W-:-:S11]  /*89970*/  IMAD.WIDE R76, R140, 0x4, R4 ;  /* 0x000000048c4c7825 */ /* 0x002fd600078e0204 */
[----:B----4-:R1:W-:Y:S01]  /*89980*/  @P5 STG.E desc[UR4][R76.64], R139 ;  /* 0x0000008b4c005986 */ /* 0x0103e2000c101904 */
[----:B------:R-:W-:Y:S01]  /*89990*/  ISETP.LT.AND P5, PT, R13, UR9, !P4 ;  /* 0x000000090d007c0c */ /* 0x000fe2000e7a1270 */
[----:B------:R-:W-:Y:S02]  /*899a0*/  VIADD R78, R10, 0x58 ;  /* 0x000000580a4e7836 */ /* 0x000fe40000000000 */
[----:B-1----:R-:W3:Y:S01]  /*899b0*/  LDL.LU R139, [R1+0x10a0] ;  /* 0x0010a000018b7983 */ /* 0x002ee20000300800 */
[----:B------:R-:W-:Y:S01]  /*899c0*/  IMAD.WIDE R76, R140, 0x4, R6 ;  /* 0x000000048c4c7825 */ /* 0x000fe200078e0206 */
[----:B------:R-:W-:Y:S02]  /*899d0*/  ULDC UR9, c[0x0][0x228] ;  /* 0x00008a0000097ab9 */ /* 0x000fe40000000800 */
[----:B------:R-:W4:Y:S06]  /*899e0*/  LDL.LU R143, [R1+0x21e0] ;  /* 0x0021e000018f7983 */ /* 0x000f2c0000300800 */
[----:B------:R1:W-:Y:S01]  /*899f0*/  @P5 STG.E desc[UR4][R76.64], R146 ;  /* 0x000000924c005986 */ /* 0x0003e2000c101904 */
[----:B------:R-:W-:Y:S01]  /*89a00*/  ISETP.LT.AND P4, PT, R14, UR8, !P4 ;  /* 0x000000080e007c0c */ /* 0x000fe2000e781270 */
[----:B------:R-:W-:-:S02]  /*89a10*/  ULDC UR8, c[0x0][0x22c] ;  /* 0x00008b0000087ab9 */ /* 0x000fc40000000800 */
[----:B-1----:R-:W4:Y:S01]  /*89a20*/  LDL.LU R146, [R1+0xca0] ;  /* 0x000ca00001927983 */ /* 0x002f220000300800 */
[----:B------:R-:W-:-:S09]  /*89a30*/  IMAD.WIDE R76, R140, 0x4, R8 ;  /* 0x000000048c4c7825 */ /* 0x000fd200078e0208 */
[----:B--2---:R1:W-:Y:S04]  /*89a40*/  @P4 STG.E desc[UR4][R76.64], R138 ;  /* 0x0000008a4c004986 */ /* 0x0043e8000c101904 */
[----:B-1----:R-:W2:Y:S01]  /*89a50*/  LDL.LU R138, [R1+0x8b0] ;  /* 0x0008b000018a7983 */ /* 0x002ea20000300800 */
[----:B------:R-:W-:Y:S01]  /*89a60*/  ISETP.GE.AND P4, PT, R78, UR8, PT ;  /* 0x000000084e007c0c */ /* 0x000fe2000bf86270 */
[----:B------:R-:W-:Y:S01]  /*89a70*/  IMAD.WIDE R76, R142, 0x4, R2 ;  /* 0x000000048e4c7825 */ /* 0x000fe200078e0202 */
[----:B------:R-:W-:Y:S01]  /*89a80*/  ULDC UR8, c[0x0][0x228] ;  /* 0x00008a0000087ab9 */ /* 0x000fe20000000800 */
[----:B------:R-:W2:Y:S01]  /*89a90*/  LDL.LU R140, [R1+0x21e4] ;  /* 0x0021e400018c7983 */ /* 0x000ea20000300800 */
        /* <DEDUP_REMOVED lines=12> */
[----:B------:R-:W-:-:S07]  /*89b60*/  ULDC.64 UR8, c[0x0][0x228] ;  /* 0x00008a0000087ab9 */ /* 0x000fce0000000a00 */
[----:B------:R1:W-:Y:S01]  /*89b70*/  @P5 STG.E desc[UR4][R76.64], R145 ;  /* 0x000000914c005986 */ /* 0x0003e2000c101904 */
[----:B------:R-:W-:Y:S02]  /*89b80*/  VIADD R78, R10, 0x59 ;  /* 0x000000590a4e7836 */ /* 0x000fe40000000000 */
        /* <DEDUP_REMOVED lines=8> */
[----:B----4-:R-:W-:Y:S01]  /*89c10*/  IMAD.WIDE R76, R143, 0x4, R2 ;  /* 0x000000048f4c7825 */ /* 0x010fe200078e0202 */
        /* <DEDUP_REMOVED lines=24> */
[----:B------:R1:W-:Y:S01]  /*89da0*/  @P5 STG.E desc[UR4][R76.64], R145 ;  /* 0x000000914c005986 */ /* 0x0003e2000c101904 */
[----:B------:R-:W-:Y:S01]  /*89db0*/  ISETP.LT.AND P5, PT, R12, UR9, !P4 ;  /* 0x000000090c007c0c */ /* 0x000fe2000e7a1270 */
[----:B------:R-:W-:Y:S02]  /*89dc0*/  ULDC UR9, c[0x0][0x228] ;  /* 0x00008a0000097ab9 */ /* 0x000fe40000000800 */
[----:B-1----:R-:W2:Y:S01]  /*89dd0*/  LDL.LU R145, [R1+0x4a4] ;  /* 0x0004a40001917983 */ /* 0x002ea20000300800 */
[----:B------:R-:W-:-:S09]  /*89de0*/  IMAD.WIDE R76, R140, 0x4, R4 ;  /* 0x000000048c4c7825 */ /* 0x000fd200078e0204 */
[----:B---3--:R1:W-:Y:S01]  /*89df0*/  @P5 STG.E desc[UR4][R76.64], R139 ;  /* 0x0000008b4c005986 */ /* 0x0083e2000c101904 */
[----:B------:R-:W-:Y:S01]  /*89e00*/  ISETP.LT.AND P5, PT, R13, UR9, !P4 ;  /* 0x000000090d007c0c */ /* 0x000fe2000e7a1270 */
[----:B------:R-:W-:Y:S02]  /*89e10*/  VIADD R78, R10, 0x5b ;  /* 0x0000005b0a4e7836 */ /* 0x000fe40000000000 */
[----:B-1----:R-:W3:Y:S01]  /*89e20*/  LDL.LU R139, [R1+0xb4] ;  /* 0x0000b400018b7983 */ /* 0x002ee20000300800 */
[----:B------:R-:W-:Y:S01]  /*89e30*/  IMAD.WIDE R76, R140, 0x4, R6 ;  /* 0x000000048c4c7825 */ /* 0x000fe200078e0206 */
[----:B------:R-:W-:Y:S01]  /*89e40*/  ISETP.LT.AND P4, PT, R14, UR8, !P4 ;  /* 0x000000080e007c0c */ /* 0x000fe2000e781270 */
[----:B------:R-:W-:Y:S01]  /*89e50*/  ULDC UR8, c[0x0][0x22c] ;  /* 0x00008b0000087ab9 */ /* 0x000fe20000000800 */
[----:B------:R-:W-:-:S06]  /*89e60*/  ULDC UR9, c[0x0][0x228] ;  /* 0x00008a0000097ab9 */ /* 0x000fcc0000000800 */
        /* <DEDUP_REMOVED lines=34> */
[----:B----4-:R1:W-:Y:S01]  /*8a090*/  @P5 STG.E desc[UR4][R76.64], R146 ;  /* 0x000000924c005986 */ /* 0x0103e2000c101904 */
        /* <DEDUP_REMOVED lines=35> */
[----:B----4-:R1:W-:Y:S02]  /*8a2d0*/  @P5 STG.E desc[UR4][R76.64], R146 ;  /* 0x000000924c005986 */ /* 0x0103e4000c101904 */
[----:B-1----:R-:W-:Y:S02]  /*8a2e0*/  IMAD.WIDE R76, R140, 0x4, R8 ;  /* 0x000000048c4c7825 */ /* 0x002fe400078e0208 */
        /* <DEDUP_REMOVED lines=18> */
[----:B------:R-:W-:Y:S01]  /*8a410*/  ISETP.LT.AND P4, PT, R14, UR8, !P4 ;  /* 0x000000080e007c0c */ /* 0x000fe2000e781270 */
[----:B------:R-:W-:Y:S01]  /*8a420*/  ULDC UR8, c[0x0][0x22c] ;  /* 0x00008b0000087ab9 */ /* 0x000fe20000000800 */
[----:B-1----:R-:W2:Y:S01]  /*8a430*/  LDL.LU R141, [R1+0xbc] ;  /* 0x0000bc00018d7983 */ /* 0x002ea20000300800 */
[----:B------:R-:W-:-:S03]  /*8a440*/  IMAD.WIDE R76, R142, 0x4, R6 ;  /* 0x000000048e4c7825 */ /* 0x000fc600078e0206 */
[----:B------:R-:W2:Y:S04]  /*8a450*/  LDL.LU R146, [R1+0x21fc] ;  /* 0x0021fc0001927983 */ /* 0x000ea80000300800 */
        /* <DEDUP_REMOVED lines=8> */
[----:B------:R-:W-:-:S03]  /*8a4e0*/  IMAD.WIDE R76, R143, 0x4, R2 ;  /* 0x000000048f4c7825 */ /* 0x000fc600078e0202 */
[----:B------:R-:W3:Y:S08]  /*8a4f0*/  LDL.LU R145, [R1+0x14b0] ;  /* 0x0014b00001917983 */ /* 0x000ef00000300800 */
[----:B----4-:R1:W-:Y:S01]  /*8a500*/  @P5 STG.E desc[UR4][R76.64], R140 ;  /* 0x0000008c4c005986 */ /* 0x0103e2000c101904 */
        /* <DEDUP_REMOVED lines=8> */
[----:B------:R-:W4:Y:S01]  /*8a590*/  LDL.LU R140, [R1+0x2200] ;  /* 0x00220000018c7983 */ /* 0x000f220000300800 */
[----:B------:R-:W-:Y:S01]  /*8a5a0*/  ISETP.LT.AND P4, PT, R14, UR8, !P4 ;  /* 0x000000080e007c0c */ /* 0x000fe2000e781270 */
[----:B------:R-:W-:Y:S01]  /*8a5b0*/  VIADD R78, R10, 0x60 ;  /* 0x000000600a4e7836 */ /* 0x000fe20000000000 */
[----:B------:R-:W-:-:S07]  /*8a5c0*/  ULDC.64 UR8, c[0x0][0x228] ;  /* 0x00008a0000087ab9 */ /* 0x000fce0000000a00 */
[----:B------:R1:W-:Y:S04]  /*8a5d0*/  @P5 STG.E desc[UR4][R76.64], R144 ;  /* 0x000000904c005986 */ /* 0x0003e8000c101904 */
[----:B-1----:R-:W4:Y:S01]  /*8a5e0*/  LDL.LU R144, [R1+0xcb0] ;  /* 0x000cb00001907983 */ /* 0x002f220000300800 */
[----:B------:R-:W-:-:S05]  /*8a5f0*/  IMAD.WIDE R76, R143, 0x4, R8 ;  /* 0x000000048f4c7825 */ /* 0x000fca00078e0208 */
[----:B------:R1:W-:Y:S01]  /*8a600*/  @P4 STG.E desc[UR4][R76.64], R141 ;  /* 0x0000008d4c004986 */ /* 0x0003e2000c101904 */
[----:B------:R-:W-:Y:S01]  /*8a610*/  ISETP.GE.AND P4, PT, R78, UR9, PT ;  /* 0x000000094e007c0c */ /* 0x000fe2000bf86270 */
[----:B------:R-:W-:-:S03]  /*8a620*/  ULDC UR9, c[0x0][0x228] ;  /* 0x00008a0000097ab9 */ /* 0x000fc60000000800 */
[----:B------:R-:W-:Y:S01]  /*8a630*/  ISETP.LT.AND P5, PT, R11, UR10, !P4 ;  /* 0x0000000a0b007c0c */ /* 0x000fe2000e7a1270 */
[----:B-1----:R-:W4:Y:S01]  /*8a640*/  LDL.LU R141, [R1+0x8c0] ;  /* 0x0008c000018d7983 */ /* 0x002f220000300800 */
[----:B------:R-:W-:Y:S01]  /*8a650*/  IMAD.WIDE R76, R146, 0x4, R2 ;  /* 0x00000004924c7825 */ /* 0x000fe200078e0202 */
[----:B------:R-:W-:Y:S02]  /*8a660*/  ULDC UR10, c[0x0][0x228] ;  /* 0x00008a00000a7ab9 */ /* 0x000fe40000000800 */
[----:B------:R-:W4:Y:S08]  /*8a670*/  LDL.LU R143, [R1+0x2204] ;  /* 0x00220400018f7983 */ /* 0x000f300000300800 */
[----:B------:R1:W-:Y:S01]  /*8a680*/  @P5 STG.E desc[UR4][R76.64], R142 ;  /* 0x0000008e4c005986 */ /* 0x0003e2000c101904 */
[----:B------:R-:W-:Y:S01]  /*8a690*/  ISETP.LT.AND P5, PT, R12, UR9, !P4 ;  /* 0x000000090c007c0c */ /* 0x000fe2000e7a1270 */
[----:B------:R-:W-:-:S02]  /*8a6a0*/  ULDC UR9, c[0x0][0x228] ;  /* 0x00008a0000097ab9 */ /* 0x000fc40000000800 */
[----:B-1----:R-:W4:Y:S01]  /*8a6b0*/  LDL.LU R142, [R1+0x4c0] ;  /* 0x0004c000018e7983 */ /* 0x002f220000300800 */
[----:B------:R-:W-:-:S09]  /*8a6c0*/  IMAD.WIDE R76, R146, 0x4, R4 ;  /* 0x00000004924c7825 */ /* 0x000fd200078e0204 */
[----:B---3--:R1:W-:Y:S01]  /*8a6d0*/  @P5 STG.E desc[UR4][R76.64], R139 ;  /* 0x0000008b4c005986 */ /* 0x0083e2000c101904 */
[----:B------:R-:W-:Y:S01]  /*8a6e0*/  ISETP.LT.AND P5, PT, R13, UR9, !P4 ;  /* 0x000000090d007c0c */ /* 0x000fe2000e7a1270 */
[----:B------:R-:W-:Y:S01]  /*8a6f0*/  VIADD R78, R10, 0x61 ;  /* 0x000000610a4e7836 */ /* 0x000fe20000000000 */
[----:B------:R-:W-:Y:S01]  /*8a700*/  ISETP.LT.AND P4, PT, R14, UR8, !P4 ;  /* 0x000000080e007c0c */ /* 0x000fe2000e781270 */
[----:B------:R-:W-:Y:S01]  /*8a710*/  ULDC UR8, c[0x0][0x22c] ;  /* 0x00008b0000087ab9 */ /* 0x000fe20000000800 */
[----:B------:R-:W-:Y:S01]  /*8a720*/  ULDC UR9, c[0x0][0x228] ;  /* 0x00008a0000097ab9 */ /* 0x000fe20000000800 */
[----:B-1----:R-:W3:Y:S01]  /*8a730*/  LDL.LU R139, [R1+0x4b0] ;  /* 0x0004b000018b7983 */ /* 0x002ee20000300800 */
[----:B------:R-:W-:-:S03]  /*8a740*/  IMAD.WIDE R76, R146, 0x4, R6 ;  /* 0x00000004924c7825 */ /* 0x000fc600078e0206 */
[----:B------:R-:W3:Y:S04]  /*8a750*/  LDL.LU R147, [R1+0x2208] ;  /* 0x0022080001937983 */ /* 0x000ee80000300800 */
[----:B------:R1:W-:Y:S02]  /*8a760*/  @P5 STG.E desc[UR4][R76.64], R145 ;  /* 0x000000914c005986 */ /* 0x0003e4000c101904 */
[----:B-1----:R-:W-:-:S05]  /*8a770*/  IMAD.WIDE R76, R146, 0x4, R8 ;  /* 0x00000004924c7825 */ /* 0x002fca00078e0208 */
[----:B--2---:R1:W-:Y:S04]  /*8a780*/  @P4 STG.E desc[UR4][R76.64], R138 ;  /* 0x0000008a4c004986 */ /* 0x0043e8000c101904 */
[----:B-1----:R-:W2:Y:S01]  /*8a790*/  LDL.LU R138, [R1+0x1cb4] ;  /* 0x001cb400018a7983 */ /* 0x002ea20000300800 */
[----:B------:R-:W-:Y:S01]  /*8a7a0*/  ISETP.GE.AND P4, PT, R78, UR8, PT ;  /* 0x000000084e007c0c */ /* 0x000fe2000bf86270 */
[----:B----4-:R-:W-:Y:S01]  /*8a7b0*/  IMAD.WIDE R76, R140, 0x4, R2 ;  /* 0x000000048c4c7825 */ /* 0x010fe200078e0202 */
[----:B------:R-:W-:Y:S01]  /*8a7c0*/  ULDC UR8, c[0x0][0x228] ;  /* 0x00008a0000087ab9 */ /* 0x000fe20000000800 */
[----:B------:R-:W4:Y:S01]  /*8a7d0*/  LDL.LU R146, [R1+0x18b4] ;  /* 0x0018b40001927983 */ /* 0x000f220000300800 */
[----:B------:R-:W-:-:S13]  /*8a7e0*/  ISETP.LT.AND P5, PT, R11, UR9, !P4 ;  /* 0x000000090b007c0c */ /* 0x000fda000e7a1270 */
[----:B------:R1:W-:Y:S01]  /*8a7f0*/  @P5 STG.E desc[UR4][R76.64], R144 ;  /* 0x000000904c005986 */ /* 0x0003e2000c101904 */
[----:B------:R-:W-:Y:S01]  /*8a800*/  ISETP.LT.AND P5, PT, R12, UR8, !P4 ;  /* 0x000000080c007c0c */ /* 0x000fe2000e7a1270 */
[----:B------:R-:W-:Y:S02]  /*8a810*/  ULDC UR8, c[0x0][0x228] ;  /* 0x00008a0000087ab9 */ /* 0x000fe40000000800 */
[----:B-1----:R-:W4:Y:S01]  /*8a820*/  LDL.LU R144, [R1+0x14b4] ;  /* 0x0014b40001907983 */ /* 0x002f220000300800 */
[----:B------:R-:W-:-:S09]  /*8a830*/  IMAD.WIDE R76, R140, 0x4, R4 ;  /* 0x000000048c4c7825 */ /* 0x000fd200078e0204 */
[----:B------:R1:W-:Y:S01]  /*8a840*/  @P5 STG.E desc[UR4][R76.64], R141 ;  /* 0x0000008d4c005986 */ /* 0x0003e2000c101904 */
[----:B------:R-:W-:Y:S01]  /*8a850*/  ISETP.LT.AND P5, PT, R13, UR8, !P4 ;  /* 0x000000080d007c0c */ /* 0x000fe2000e7a1270 */
[----:B------:R-:W-:Y:S02]  /*8a860*/  ULDC UR8, c[0x0][0x228] ;  /* 0x00008a0000087ab9 */ /* 0x000fe40000000800 */
[----:B-1----:R-:W4:Y:S01]  /*8a870*/  LDL.LU R141, [R1+0x10b4] ;  /* 0x0010b400018d7983 */ /* 0x002f220000300800 */
[----:B------:R-:W-:Y:S01]  /*8a880*/  IMAD.WIDE R76, R140, 0x4, R6 ;  /* 0x000000048c4c7825 */ /* 0x000fe200078e0206 */
[----:B------:R-:W-:Y:S01]  /*8a890*/  ISETP.LT.AND P4, PT, R14, UR8, !P4 ;  /* 0x000000080e007c0c */ /* 0x000fe2000e781270 */
[----:B------:R-:W-:-:S07]  /*8a8a0*/  ULDC.64 UR8, c[0x0][0x228] ;  /* 0x00008a0000087ab9 */ /* 0x000fce0000000a00 */
[----:B------:R1:W-:Y:S01]  /*8a8b0*/  @P5 STG.E desc[UR4][R76.64], R142 ;  /* 0x0000008e4c005986 */ /* 0x0003e2000c101904 */
[----:B------:R-:W-:Y:S02]  /*8a8c0*/  VIADD R78, R10, 0x62 ;  /* 0x000000620a4e7836 */ /* 0x000fe40000000000 */
[----:B-1----:R-:W-:Y:S01]  /*8a8d0*/  IMAD.WIDE R76, R140, 0x4, R8 ;  /* 0x000000048c4c7825 */ /* 0x002fe200078e0208 */
[----:B------:R-:W4:Y:S04]  /*8a8e0*/  LDL.LU R142, [R1+0x220c] ;  /* 0x00220c00018e7983 */ /* 0x000f280000300800 */
[----:B------:R-:W4:Y:S04]  /*8a8f0*/  LDL.LU R140, [R1+0xcb4] ;  /* 0x000cb400018c7983 */ /* 0x000f280000300800 */
[----:B---3--:R1:W-:Y:S01]  /*8a900*/  @P4 STG.E desc[UR4][R76.64], R139 ;  /* 0x0000008b4c004986 */ /* 0x0083e2000c101904 */
[----:B------:R-:W-:Y:S01]  /*8a910*/  ISETP.GE.AND P4, PT, R78, UR9, PT ;  /* 0x000000094e007c0c */ /* 0x000fe2000bf86270 */
[----:B------:R-:W-:-:S03]  /*8a920*/  ULDC UR9, c[0x0][0x228] ;  /* 0x00008a0000097ab9 */ /* 0x000fc60000000800 */
[----:B------:R-:W-:Y:S01]  /*8a930*/  ISETP.LT.AND P5, PT, R11, UR10, !P4 ;  /* 0x0000000a0b007c0c */ /* 0x000fe2000e7a1270 */
[----:B-1----:R-:W3:Y:S01]  /*8a940*/  LDL.LU R139, [R1+0x8c4] ;  /* 0x0008c400018b7983 */ /* 0x002ee20000300800 */
[----:B------:R-:W-:-:S11]  /*8a950*/  IMAD.WIDE R76, R143, 0x4, R2 ;  /* 0x000000048f4c7825 */ /* 0x000fd600078e0202 */
[----:B--2---:R1:W-:Y:S04]  /*8a960*/  @P5 STG.E desc[UR4][R76.64], R138 ;  /* 0x0000008a4c005986 */ /* 0x0043e8000c101904 */
[----:B-1----:R-:W2:Y:S01]  /*8a970*/  LDL.LU R138, [R1+0x4c4] ;  /* 0x0004c400018a7983 */ /* 0x002ea20000300800 */
[----:B------:R-:W-:Y:S01]  /*8a980*/  ISETP.LT.AND P5, PT, R12, UR9, !P4 ;  /* 0x000000090c007c0c */ /* 0x000fe2000e7a1270 */
[----:B------:R-:W-:Y:S01]  /*8a990*/  IMAD.WIDE R76, R143, 0x4, R4 ;  /* 0x000000048f4c7825 */ /* 0x000fe200078e0204 */
[----:B------:R-:W-:Y:S01]  /*8a9a0*/  ULDC UR9, c[0x0][0x228] ;  /* 0x00008a0000097ab9 */ /* 0x000fe20000000800 */
[----:B------:R-:W2:Y:S10]  /*8a9b0*/  LDL.LU R145, [R1+0x4b4] ;  /* 0x0004b40001917983 */ /* 0x000eb40000300800 */
[----:B----4-:R1:W-:Y:S01]  /*8a9c0*/  @P5 STG.E desc[UR4][R76.64], R146 ;  /* 0x000000924c005986 */ /* 0x0103e2000c101904 */
[----:B------:R-:W-:Y:S01]  /*8a9d0*/  ISETP.LT.AND P5, PT, R13, UR9, !P4 ;  /* 0x000000090d007c0c */ /* 0x000fe2000e7a1270 */
[----:B------:R-:W-:Y:S01]  /*8a9e0*/  VIADD R78, R10, 0x63 ;  /* 0x000000630a4e7836 */ /* 0x000fe20000000000 */
[----:B------:R-:W-:Y:S01]  /*8a9f0*/  ISETP.LT.AND P4, PT, R14, UR8, !P4 ;  /* 0x000000080e007c0c */ /* 0x000fe2000e781270 */
[----:B------:R-:W-:Y:S01]  /*8aa00*/  ULDC UR8, c[0x0][0x22c] ;  /* 0x00008b0000087ab9 */ /* 0x000fe20000000800 */
[----:B------:R-:W-:Y:S01]  /*8aa10*/  ULDC UR9, c[0x0][0x228] ;  /* 0x00008a0000097ab9 */ /* 0x000fe20000000800 */
[C---:B-1----:R-:W-:Y:S01]  /*8aa20*/  IMAD.WIDE R76, R143.reuse, 0x4, R6 ;  /* 0x000000048f4c7825 */ /* 0x042fe200078e0206 */
[----:B------:R-:W4:Y:S07]  /*8aa30*/  LDL.LU R146, [R1+0x2210] ;  /* 0x0022100001927983 */ /* 0x000f2e0000300800 */
        /* <DEDUP_REMOVED lines=16> */
[----:B---3--:R1:W-:Y:S01]  /*8ab40*/  @P5 STG.E desc[UR4][R76.64], R139 ;  /* 0x0000008b4c005986 */ /* 0x0083e2000c101904 */
        /* <DEDUP_REMOVED lines=8> */
[----:B------:R-:W-:Y:S01]  /*8abd0*/  ULDC UR8, c[0x0][0x22c] ;  /* 0x00008b0000087ab9 */ /* 0x000fe20000000800 */
[----:B------:R-:W2:Y:S02]  /*8abe0*/  LDL.LU R79, [R1+0x2218] ;  /* 0x00221800014f7983 */ /* 0x000ea40000300800 */
[----:B------:R-:W-:-:S08]  /*8abf0*/  VIADD R78, R10, 0x64 ;  /* 0x000000640a4e7836 */ /* 0x000fd00000000000 */
[----:B------:R1:W-:Y:S01]  /*8ac00*/  @P4 STG.E desc[UR4][R76.64], R145 ;  /* 0x000000914c004986 */ /* 0x0003e2000c101904 */
[----:B------:R-:W-:Y:S01]  /*8ac10*/  ISETP.GE.AND P4, PT, R78, UR8, PT ;  /* 0x000000084e007c0c */ /* 0x000fe2000bf86270 */
[----:B------:R-:W-:-:S03]  /*8ac20*/  ULDC UR8, c[0x0][0x228] ;  /* 0x00008a0000087ab9 */ /* 0x000fc60000000800 */
[----:B------:R-:W-:Y:S01]  /*8ac30*/  ISETP.LT.AND P5, PT, R11, UR9, !P4 ;  /* 0x000000090b007c0c */ /* 0x000fe2000e7a1270 */
[----:B-1----:R-:W-:Y:S01]  /*8ac40*/  IMAD.WIDE R76, R142, 0x4, R2 ;  /* 0x000000048e4c7825 */ /* 0x002fe200078e0202 */
[----:B------:R-:W2:Y:S11]  /*8ac50*/  LDL.LU R145, [R1+0x4c8] ;  /* 0x0004c80001917983 */ /* 0x000eb60000300800 */
[----:B----4-:R1:W-:Y:S01]  /*8ac60*/  @P5 STG.E desc[UR4][R76.64], R144 ;  /* 0x000000904c005986 */ /* 0x0103e2000c101904 */
[----:B------:R-:W-:Y:S01]  /*8ac70*/  ISETP.LT.AND P5, PT, R12, UR8, !P4 ;  /* 0x000000080c007c0c */ /* 0x000fe2000e7a1270 */
[----:B------:R-:W-:Y:S01]  /*8ac80*/  ULDC UR8, c[0x0][0x228] ;  /* 0x00008a0000087ab9 */ /* 0x000fe20000000800 */
[----:B-1----:R-:W-:-:S11]  /*8ac90*/  IMAD.WIDE R76, R142, 0x4, R4 ;  /* 0x000000048e4c7825 */ /* 0x002fd600078e0204 */
[----:B------:R1:W-:Y:S01]  /*8aca0*/  @P5 STG.E desc[UR4][R76.64], R143 ;  /* 0x0000008f4c005986 */ /* 0x0003e2000c101904 */
[----:B------:R-:W-:Y:S01]  /*8acb0*/  ISETP.LT.AND P5, PT, R13, UR8, !P4 ;  /* 0x000000080d007c0c */ /* 0x000fe2000e7a1270 */
[----:B------:R-:W-:Y:S02]  /*8acc0*/  ULDC UR8, c[0x0][0x228] ;  /* 0x00008a0000087ab9 */ /* 0x000fe40000000800 */
[----:B------:R-:W-:Y:S01]  /*8acd0*/  ISETP.LT.AND P4, PT, R14, UR8, !P4 ;  /* 0x000000080e007c0c */ /* 0x000fe2000e781270 */
[----:B------:R-:W-:Y:S01]  /*8ace0*/  ULDC UR8, c[0x0][0x228] ;  /* 0x00008a0000087ab9 */ /* 0x000fe20000000800 */
[----:B-1----:R-:W-:-:S08]  /*8acf0*/  IMAD.WIDE R76, R142, 0x4, R6 ;  /* 0x000000048e4c7825 */ /* 0x002fd000078e0206 */
[----:B------:R1:W-:Y:S02]  /*8ad00*/  @P5 STG.E desc[UR4][R76.64], R141 ;  /* 0x0000008d4c005986 */ /* 0x0003e4000c101904 */
[----:B-1----:R-:W-:-:S05]  /*8ad10*/  IMAD.WIDE R76, R142, 0x4, R8 ;  /* 0x000000048e4c7825 */ /* 0x002fca00078e0208 */
[----:B------:R1:W-:Y:S01]  /*8ad20*/  @P4 STG.E desc[UR4][R76.64], R140 ;  /* 0x0000008c4c004986 */ /* 0x0003e2000c101904 */
[----:B------:R-:W-:Y:S01]  /*8ad30*/  ISETP.LT.AND P4, PT, R11, UR8, !P3 ;  /* 0x000000080b007c0c */ /* 0x000fe2000df81270 */
[----:B------:R-:W-:Y:S01]  /*8ad40*/  ULDC UR8, c[0x0][0x228] ;  /* 0x00008a0000087ab9 */ /* 0x000fe20000000800 */
[----:B-1----:R-:W-:-:S11]  /*8ad50*/  IMAD.WIDE R76, R146, 0x4, R2 ;  /* 0x00000004924c7825 */ /* 0x002fd600078e0202 */
[----:B---3--:R1:W-:Y:S01]  /*8ad60*/  @P4 STG.E desc[UR4][R76.64], R139 ;  /* 0x0000008b4c004986 */ /* 0x0083e2000c101904 */
[----:B------:R-:W-:Y:S01]  /*8ad70*/  ISETP.LT.AND P4, PT, R12, UR8, !P3 ;  /* 0x000000080c007c0c */ /* 0x000fe2000df81270 */
[----:B------:R-:W-:Y:S01]  /*8ad80*/  ULDC UR8, c[0x0][0x228] ;  /* 0x00008a0000087ab9 */ /* 0x000fe20000000800 */
[----:B-1----:R-:W-:Y:S01]  /*8ad90*/  IMAD.WIDE R76, R146, 0x4, R4 ;  /* 0x00000004924c7825 */ /* 0x002fe200078e0204 */
[----:B------:R-:W3:Y:S10]  /*8ada0*/  LDL.LU R139, [R1+0x4b8] ;  /* 0x0004b800018b7983 */ /* 0x000ef40000300800 */
[----:B--2---:R1:W-:Y:S04]  /*8adb0*/  @P4 STG.E desc[UR4][R76.64], R138 ;  /* 0x0000008a4c004986 */ /* 0x0043e8000c101904 */
[----:B-1----:R-:W2:Y:S04]  /*8adc0*/  LDL.LU R138, [R1+0x1cbc] ;  /* 0x001cbc00018a7983 */ /* 0x002ea80000300800 */
[----:B------:R-:W4:Y:S04]  /*8add0*/  LDL.LU R144, [R1+0x18bc] ;  /* 0x0018bc0001907983 */ /* 0x000f280000300800 */
[----:B------:R-:W4:Y:S04]  /*8ade0*/  LDL.LU R143, [R1+0x14bc] ;  /* 0x0014bc00018f7983 */ /* 0x000f280000300800 */
[----:B------:R-:W2:Y:S01]  /*8adf0*/  LDL.LU R141, [R1+0x2214] ;  /* 0x00221400018d7983 */ /* 0x000ea20000300800 */
[----:B------:R-:W-:-:S03]  /*8ae00*/  ISETP.LT.AND P3, PT, R13, UR8, !P3 ;  /* 0x000000080d007c0c */ /* 0x000fc6000df61270 */
[----:B------:R-:W4:Y:S01]  /*8ae10*/  LDL.LU R142, [R1+0x10bc] ;  /* 0x0010bc00018e7983 */ /* 0x000f220000300800 */
[----:B------:R-:W-:-:S03]  /*8ae20*/  IMAD.WIDE R76, R146, 0x4, R6 ;  /* 0x00000004924c7825 */ /* 0x000fc600078e0206 */
[----:B------:R-:W4:Y:S06]  /*8ae30*/  LDL.LU R140, [R1+0xcbc] ;  /* 0x000cbc00018c7983 */ /* 0x000f2c0000300800 */
[----:B------:R1:W-:Y:S02]  /*8ae40*/  @P3 STG.E desc[UR4][R76.64], R145 ;  /* 0x000000914c003986 */ /* 0x0003e4000c101904 */
[----:B-1----:R-:W-:-:S05]  /*8ae50*/  IMAD.WIDE R76, R146, 0x4, R8 ;  /* 0x00000004924c7825 */ /* 0x002fca00078e0208 */
[----:B---3--:R1:W-:Y:S04]  /*8ae60*/  @P2 STG.E desc[UR4][R76.64], R139 ;  /* 0x0000008b4c002986 */ /* 0x0083e8000c101904 */
[----:B-1----:R-:W3:Y:S01]  /*8ae70*/  LDL.LU R139, [R1+0x8cc] ;  /* 0x0008cc00018b7983 */ /* 0x002ee20000300800 */
[----:B------:R-:W-:Y:S02]  /*8ae80*/  LOP3.LUT P4, RZ, R153, 0x8000, RZ, 0xc0, !PT ;  /* 0x0000800099ff7812 */ /* 0x000fe4000788c0ff */
[----:B------:R-:W-:-:S11]  /*8ae90*/  LOP3.LUT R31, R31, 0xffffff7f, RZ, 0xc0, !PT ;  /* 0xffffff7f1f1f7812 */ /* 0x000fd600078ec0ff */
[----:B------:R-:W-:Y:S02]  /*8aea0*/  @P4 LOP3.LUT R31, R31, 0x80, RZ, 0xfc, !PT ;  /* 0x000000801f1f4812 */ /* 0x000fe400078efcff */
[----:B------:R-:W-:Y:S01]  /*8aeb0*/  LOP3.LUT P4, RZ, R153, 0x200, RZ, 0xc0, !PT ;  /* 0x0000020099ff7812 */ /* 0x000fe2000788c0ff */
[----:B--2---:R-:W-:-:S05]  /*8aec0*/  IMAD.WIDE R76, R141, 0x4, R2 ;  /* 0x000000048d4c7825 */ /* 0x004fca00078e0202 */
[----:B------:R1:W-:Y:S04]  /*8aed0*/  @P1 STG.E desc[UR4][R76.64], R138 ;  /* 0x0000008a4c001986 */ /* 0x0003e8000c101904 */
[----:B-1----:R-:W2:Y:S01]  /*8aee0*/  LDL.LU R138, [R1+0x4cc] ;  /* 0x0004cc00018a7983 */ /* 0x002ea20000300800 */
[----:B------:R-:W-:-:S03]  /*8aef0*/  LOP3.LUT R31, R31, 0xfffffeff, RZ, 0xc0, !PT ;  /* 0xfffffeff1f1f7812 */ /* 0x000fc600078ec0ff */
[----:B------:R-:W2:Y:S01]  /*8af00*/  LDL.LU R148, [R1+0x221c] ;  /* 0x00221c0001947983 */ /* 0x000ea20000300800 */
[----:B------:R-:W-:Y:S02]  /*8af10*/  @P4 LOP3.LUT R31, R31, 0x100, RZ, 0xfc, !PT ;  /* 0x000001001f1f4812 */ /* 0x000fe400078efcff */
[----:B------:R-:W-:Y:S01]  /*8af20*/  LOP3.LUT P4, RZ, R153, 0x100, RZ, 0xc0, !PT ;  /* 0x0000010099ff7812 */ /* 0x000fe2000788c0ff */
[----:B------:R-:W2:Y:S01]  /*8af30*/  LDL.LU R152, [R1+0x4bc] ;  /* 0x0004bc0001987983 */ /* 0x000ea20000300800 */
[----:B------:R-:W-:-:S03]  /*8af40*/  LOP3.LUT R31, R31, 0xfffffdff, RZ, 0xc0, !PT ;  /* 0xfffffdff1f1f7812 */ /* 0x000fc600078ec0ff */
[----:B------:R-:W2:Y:S04]  /*8af50*/  LDL.LU R151, [R1+0x1e70] ;  /* 0x001e700001977983 */ /* 0x000ea80000300800 */
[----:B------:R-:W2:Y:S04]  /*8af60*/  LDL.LU R149, [R1+0x1cc0] ;  /* 0x001cc00001957983 */ /* 0x000ea80000300800 */
[----:B------:R-:W-:Y:S01]  /*8af70*/  @P4 LOP3.LUT R31, R31, 0x200, RZ, 0xfc, !PT ;  /* 0x000002001f1f4812 */ /* 0x000fe200078efcff */
[----:B------:R-:W2:Y:S01]  /*8af80*/  LDL.LU R150, [R1+0x18c0] ;  /* 0x0018c00001967983 */ /* 0x000ea20000300800 */
[----:B------:R-:W-:-:S02]  /*8af90*/  LOP3.LUT P4, RZ, R153, 0x80, RZ, 0xc0, !PT ;  /* 0x0000008099ff7812 */ /* 0x000fc4000788c0ff */
[----:B------:R-:W-:Y:S01]  /*8afa0*/  LOP3.LUT R31, R31, 0xfffffbff, RZ, 0xc0, !PT ;  /* 0xfffffbff1f1f7812 */ /* 0x000fe200078ec0ff */
[----:B------:R-:W-:Y:S01]  /*8afb0*/  IMAD.WIDE R76, R141, 0x4, R4 ;  /* 0x000000048d4c7825 */ /* 0x000fe200078e0204 */
[----:B------:R-:W-:Y:S01]  /*8afc0*/  LOP3.LUT P5, RZ, R153, 0x1, RZ, 0xc0, !PT ;  /* 0x0000000199ff7812 */ /* 0x000fe200078ac0ff */
[----:B------:R-:W2:Y:S08]  /*8afd0*/  LDL.LU R147, [R1+0x14c0] ;  /* 0x0014c00001937983 */ /* 0x000eb00000300800 */
[----:B------:R-:W-:-:S02]  /*8afe0*/  @P4 LOP3.LUT R31, R31, 0x400, RZ, 0xfc, !PT ;  /* 0x000004001f1f4812 */ /* 0x000fc400078efcff */
[----:B------:R-:W-:Y:S02]  /*8aff0*/  LOP3.LUT P4, RZ, R153, 0x40, RZ, 0xc0, !PT ;  /* 0x0000004099ff7812 */ /* 0x000fe4000788c0ff */
[----:B------:R-:W-:-:S11]  /*8b000*/  LOP3.LUT R31, R31, 0xfffff7ff, RZ, 0xc0, !PT ;  /* 0xfffff7ff1f1f7812 */ /* 0x000fd600078ec0ff */
[----:B------:R-:W-:Y:S02]  /*8b010*/  @P4 LOP3.LUT R31, R31, 0x800, RZ, 0xfc, !PT ;  /* 0x000008001f1f4812 */ /* 0x000fe400078efcff */
[----:B------:R-:W-:Y:S02]  /*8b020*/  LOP3.LUT P4, RZ, R153, 0x20, RZ, 0xc0, !PT ;  /* 0x0000002099ff7812 */ /* 0x000fe4000788c0ff */
[----:B------:R-:W-:-:S11]  /*8b030*/  LOP3.LUT R31, R31, 0xffffefff, RZ, 0xc0, !PT ;  /* 0xffffefff1f1f7812 */ /* 0x000fd600078ec0ff */
[----:B------:R-:W-:Y:S02]  /*8b040*/  @P4 LOP3.LUT R31, R31, 0x1000, RZ, 0xfc, !PT ;  /* 0x000010001f1f4812 */ /* 0x000fe400078efcff */
[----:B------:R-:W-:Y:S02]  /*8b050*/  LOP3.LUT P4, RZ, R153, 0x10, RZ, 0xc0, !PT ;  /* 0x0000001099ff7812 */ /* 0x000fe4000788c0ff */
[----:B------:R-:W-:Y:S01]  /*8b060*/  LOP3.LUT R31, R31, 0xffffdfff, RZ, 0xc0, !PT ;  /* 0xffffdfff1f1f7812 */ /* 0x000fe200078ec0ff */
[----:B----4-:R1:W-:Y:S10]  /*8b070*/  @P0 STG.E desc[UR4][R76.64], R144 ;  /* 0x000000904c000986 */ /* 0x0103f4000c101904 */
[----:B------:R-:W-:-:S02]  /*8b080*/  @P4 LOP3.LUT R31, R31, 0x2000, RZ, 0xfc, !PT ;  /* 0x000020001f1f4812 */ /* 0x000fc400078efcff */
[----:B------:R-:W-:Y:S01]  /*8b090*/  LOP3.LUT P4, RZ, R153, 0x8, RZ, 0xc0, !PT ;  /* 0x0000000899ff7812 */ /* 0x000fe2000788c0ff */
[----:B-1----:R-:W-:Y:S01]  /*8b0a0*/  IMAD.WIDE R76, R141, 0x4, R6 ;  /* 0x000000048d4c7825 */ /* 0x002fe200078e0206 */
[----:B------:R-:W-:-:S04]  /*8b0b0*/  LOP3.LUT R31, R31, 0xffffbfff, RZ, 0xc0, !PT ;  /* 0xffffbfff1f1f7812 */ /* 0x000fc800078ec0ff */
[----:B------:R1:W-:Y:S07]  /*8b0c0*/  @P6 STG.E desc[UR4][R76.64], R143 ;  /* 0x0000008f4c006986 */ /* 0x0003ee000c101904 */
[----:B------:R-:W-:Y:S02]  /*8b0d0*/  @P4 LOP3.LUT R31, R31, 0x4000, RZ, 0xfc, !PT ;  /* 0x000040001f1f4812 */ /* 0x000fe400078efcff */
[----:B------:R-:W-:Y:S01]  /*8b0e0*/  LOP3.LUT P4, RZ, R153, 0x2, RZ, 0xc0, !PT ;  /* 0x0000000299ff7812 */ /* 0x000fe2000788c0ff */
[----:B-1----:R-:W4:Y:S01]  /*8b0f0*/  LDL.LU R143, [R1+0x2220] ;  /* 0x00222000018f7983 */ /* 0x002f220000300800 */
[----:B------:R-:W-:-:S03]  /*8b100*/  IMAD.WIDE R76, R141, 0x4, R8 ;  /* 0x000000048d4c7825 */ /* 0x000fc600078e0208 */
[----:B------:R-:W4:Y:S04]  /*8b110*/  LDL.LU R145, [R1+0x10c0] ;  /* 0x0010c00001917983 */ /* 0x000f280000300800 */
[----:B------:R1:W-:Y:S04]  /*8b120*/  @P5 STG.E desc[UR4][R76.64], R142 ;  /* 0x0000008e4c005986 */ /* 0x0003e8000c101904 */
[----:B------:R-:W4:Y:S04]  /*8b130*/  LDL.LU R146, [R1+0xcc0] ;  /* 0x000cc00001927983 */ /* 0x000f280000300800 */
[----:B------:R-:W4:Y:S01]  /*8b140*/  LDL.LU R144, [R1+0x8d0] ;  /* 0x0008d00001907983 */ /* 0x000f220000300800 */
[----:B-1----:R-:W-:-:S03]  /*8b150*/  IMAD.WIDE R76, R79, 0x4, R2 ;  /* 0x000000044f4c7825 */ /* 0x002fc600078e0202 */
[----:B------:R-:W4:Y:S04]  /*8b160*/  LDL.LU R141, [R1+0x4d0] ;  /* 0x0004d000018d7983 */ /* 0x000f280000300800 */
[----:B------:R1:W-:Y:S01]  /*8b170*/  @P4 STG.E desc[UR4][R76.64], R140 ;  /* 0x0000008c4c004986 */ /* 0x0003e2000c101904 */
[----:B------:R-:W-:-:S03]  /*8b180*/  LOP3.LUT P4, RZ, R31, 0x4000, RZ, 0xc0, !PT ;  /* 0x000040001fff7812 */ /* 0x000fc6000788c0ff */
[----:B------:R-:W4:Y:S01]  /*8b190*/  LDL.LU R142, [R1+0x2224] ;  /* 0x00222400018e7983 */ /* 0x000f220000300800 */
[----:B-1----:R-:W-:-:S03]  /*8b1a0*/  IMAD.WIDE R76, R79, 0x4, R4 ;  /* 0x000000044f4c7825 */ /* 0x002fc600078e0204 */
[----:B------:R-:W4:Y:S06]  /*8b1b0*/  LDL.LU R140, [R1+0x1e74] ;  /* 0x001e7400018c7983 */ /* 0x000f2c0000300800 */
[----:B---3--:R1:W-:Y:S01]  /*8b1c0*/  @P4 STG.E desc[UR4][R76.64], R139 ;  /* 0x0000008b4c004986 */ /* 0x0083e2000c101904 */
[----:B------:R-:W-:-:S03]  /*8b1d0*/  LOP3.LUT P4, RZ, R31, 0x2000, RZ, 0xc0, !PT ;  /* 0x000020001fff7812 */ /* 0x000fc6000788c0ff */
[----:B-1----:R-:W3:Y:S01]  /*8b1e0*/  LDL.LU R139, [R1+0x1cc4] ;  /* 0x001cc400018b7983 */ /* 0x002ee20000300800 */
[----:B------:R-:W-:-:S09]  /*8b1f0*/  IMAD.WIDE R76, R79, 0x4, R6 ;  /* 0x000000044f4c7825 */ /* 0x000fd200078e0206 */
[----:B--2---:R1:W-:Y:S04]  /*8b200*/  @P4 STG.E desc[UR4][R76.64], R138 ;  /* 0x0000008a4c004986 */ /* 0x0043e8000c101904 */
[----:B-1----:R-:W2:Y:S01]  /*8b210*/  LDL.LU R138, [R1+0x18c4] ;  /* 0x0018c400018a7983 */ /* 0x002ea20000300800 */
[----:B------:R-:W-:Y:S01]  /*8b220*/  LOP3.LUT P4, RZ, R31, 0x1000, RZ, 0xc0, !PT ;  /* 0x000010001fff7812 */ /* 0x000fe2000788c0ff */
[----:B------:R-:W-:-:S12]  /*8b230*/  IMAD.WIDE R76, R79, 0x4, R8 ;  /* 0x000000044f4c7825 */ /* 0x000fd800078e0208 */
[----:B------:R1:W-:Y:S01]  /*8b240*/  @P4 STG.E desc[UR4][R76.64], R152 ;  /* 0x000000984c004986 */ /* 0x0003e2000c101904 */
[----:B------:R-:W-:Y:S01]  /*8b250*/  LOP3.LUT P4, RZ, R31, 0x800, RZ, 0xc0, !PT ;  /* 0x000008001fff7812 */ /* 0x000fe2000788c0ff */
[----:B-1----:R-:W-:-:S12]  /*8b260*/  IMAD.WIDE R76, R148, 0x4, R2 ;  /* 0x00000004944c7825 */ /* 0x002fd800078e0202 */
[----:B------:R1:W-:Y:S01]  /*8b270*/  @P4 STG.E desc[UR4][R76.64], R151 ;  /* 0x000000974c004986 */ /* 0x0003e2000c101904 */
[----:B------:R-:W-:Y:S01]  /*8b280*/  LOP3.LUT P4, RZ, R31, 0x400, RZ, 0xc0, !PT ;  /* 0x000004001fff7812 */ /* 0x000fe2000788c0ff */
[----:B-1----:R-:W-:-:S12]  /*8b290*/  IMAD.WIDE R76, R148, 0x4, R4 ;  /* 0x00000004944c7825 */ /* 0x002fd800078e0204 */
[----:B------:R1:W-:Y:S01]  /*8b2a0*/  @P4 STG.E desc[UR4][R76.64], R149 ;  /* 0x000000954c004986 */ /* 0x0003e2000c101904 */
[----:B------:R-:W-:Y:S01]  /*8b2b0*/  LOP3.LUT P4, RZ, R31, 0x200, RZ, 0xc0, !PT ;  /* 0x000002001fff7812 */ /* 0x000fe2000788c0ff */
[----:B-1----:R-:W-:-:S12]  /*8b2c0*/  IMAD.WIDE R76, R148, 0x4, R6 ;  /* 0x00000004944c7825 */ /* 0x002fd800078e0206 */
[----:B------:R1:W-:Y:S01]  /*8b2d0*/  @P4 STG.E desc[UR4][R76.64], R150 ;  /* 0x000000964c004986 */ /* 0x0003e2000c101904 */
[----:B------:R-:W-:Y:S02]  /*8b2e0*/  LOP3.LUT P4, RZ, R31, 0x100, RZ, 0xc0, !PT ;  /* 0x000001001fff7812 */ /* 0x000fe4000788c0ff */
[C---:B------:R-:W-:Y:S02]  /*8b2f0*/  LOP3.LUT P6, RZ, R153.reuse, 0x400, RZ, 0xc0, !PT ;  /* 0x0000040099ff7812 */ /* 0x040fe400078cc0ff */
[----:B------:R-:W-:Y:S01]  /*8b300*/  LOP3.LUT P0, RZ, R153, 0x800, RZ, 0xc0, !PT ;  /* 0x0000080099ff7812 */ /* 0x000fe2000780c0ff */
[----:B-1----:R-:W-:-:S08]  /*8b310*/  IMAD.WIDE R76, R148, 0x4, R8 ;  /* 0x00000004944c7825 */ /* 0x002fd000078e0208 */
[----:B------:R4:W-:Y:S01]  /*8b320*/  @P4 STG.E desc[UR4][R76.64], R147 ;  /* 0x000000934c004986 */ /* 0x0009e2000c101904 */
[----:B------:R-:W-:Y:S01]  /*8b330*/  LOP3.LUT P1, RZ, R153, 0x1000, RZ, 0xc0, !PT ;  /* 0x0000100099ff7812 */ /* 0x000fe2000782c0ff */
[----:B----4-:R-:W-:-:S05]  /*8b340*/  IMAD.WIDE R76, R143, 0x4, R2 ;  /* 0x000000048f4c7825 */ /* 0x010fca00078e0202 */
[----:B------:R1:W-:Y:S01]  /*8b350*/  @P6 STG.E desc[UR4][R76.64], R145 ;  /* 0x000000914c006986 */ /* 0x0003e2000c101904 */
[----:B------:R-:W-:Y:S01]  /*8b360*/  LOP3.LUT P2, RZ, R153, 0x2000, RZ, 0xc0, !PT ;  /* 0x0000200099ff7812 */ /* 0x000fe2000784c0ff */
[----:B-1----:R-:W-:-:S05]  /*8b370*/  IMAD.WIDE R76, R143, 0x4, R4 ;  /* 0x000000048f4c7825 */ /* 0x002fca00078e0204 */
[----:B------:R1:W-:Y:S01]  /*8b380*/  @P0 STG.E desc[UR4][R76.64], R146 ;  /* 0x000000924c000986 */ /* 0x0003e2000c101904 */
[----:B------:R-:W-:Y:S01]  /*8b390*/  LOP3.LUT P3, RZ, R153, 0x4000, RZ, 0xc0, !PT ;  /* 0x0000400099ff7812 */ /* 0x000fe2000786c0ff */
[----:B-1----:R-:W-:-:S05]  /*8b3a0*/  IMAD.WIDE R76, R143, 0x4, R6 ;  /* 0x000000048f4c7825 */ /* 0x002fca00078e0206 */
[----:B------:R1:W-:Y:S01]  /*8b3b0*/  @P1 STG.E desc[UR4][R76.64], R144 ;  /* 0x000000904c001986 */ /* 0x0003e2000c101904 */
[----:B------:R-:W-:Y:S01]  /*8b3c0*/  LOP3.LUT P4, RZ, R31, 0x80, RZ, 0xc0, !PT ;  /* 0x000000801fff7812 */ /* 0x000fe2000788c0ff */
[----:B-1----:R-:W-:Y:S01]  /*8b3d0*/  IMAD.WIDE R76, R143, 0x4, R8 ;  /* 0x000000048f4c7825 */ /* 0x002fe200078e0208 */
[----:B------:R-:W-:Y:S01]  /*8b3e0*/  LOP3.LUT P5, RZ, R153, 0x10000, RZ, 0xc0, !PT ;  /* 0x0001000099ff7812 */ /* 0x000fe200078ac0ff */
[----:B------:R-:W4:Y:S04]  /*8b3f0*/  LDL.LU R143, [R1+0x14c4] ;  /* 0x0014c400018f7983 */ /* 0x000f280000300800 */
[----:B------:R1:W-:Y:S02]  /*8b400*/  @P2 STG.E desc[UR4][R76.64], R141 ;  /* 0x0000008d4c002986 */ /* 0x0003e4000c101904 */
[----:B-1----:R-:W-:-:S02]  /*8b410*/  IMAD.WIDE R76, R142, 0x4, R2 ;  /* 0x000000048e4c7825 */ /* 0x002fc400078e0202 */
[----:B------:R-:W4:Y:S04]  /*8b420*/  LDL.LU R141, [R1+0x10c4] ;  /* 0x0010c400018d7983 */ /* 0x000f280000300800 */
[----:B------:R1:W-:Y:S02]  /*8b430*/  @P3 STG.E desc[UR4][R76.64], R140 ;  /* 0x0000008c4c003986 */ /* 0x0003e4000c101904 */
[C---:B-1----:R-:W-:Y:S02]  /*8b440*/  IMAD.WIDE R76, R142.reuse, 0x4, R4 ;  /* 0x000000048e4c7825 */ /* 0x042fe400078e0204 */
[----:B------:R-:W4:Y:S04]  /*8b450*/  LDL.LU R140, [R1+0xcc4] ;  /* 0x000cc400018c7983 */ /* 0x000f280000300800 */
[----:B---3--:R1:W-:Y:S02]  /*8b460*/  @P4 STG.E desc[UR4][R76.64], R139 ;  /* 0x0000008b4c004986 */ /* 0x0083e4000c101904 */
[----:B-1----:R-:W-:-:S02]  /*8b470*/  IMAD.WIDE R76, R142, 0x4, R6 ;  /* 0x000000048e4c7825 */ /* 0x002fc400078e0206 */
[----:B------:R-:W3:Y:S04]  /*8b480*/  LDL.LU R139, [R1+0x8d4] ;  /* 0x0008d400018b7983 */ /* 0x000ee80000300800 */
[----:B--2---:R1:W-:Y:S04]  /*8b490*/  @P5 STG.E desc[UR4][R76.64], R138 ;  /* 0x0000008a4c005986 */ /* 0x0043e8000c101904 */
[----:B-1----:R-:W2:Y:S04]  /*8b4a0*/  LDL.LU R138, [R1+0x2228] ;  /* 0x00222800018a7983 */ /* 0x002ea80000300800 */
[----:B------:R-:W3:Y:S01]  /*8b4b0*/  LDL.LU R248, [R1+0x4d4] ;  /* 0x0004d40001f87983 */ /* 0x000ee20000300800 */
[----:B------:R-:W-:-:S03]  /*8b4c0*/  IMAD.WIDE R76, R142, 0x4, R8 ;  /* 0x000000048e4c7825 */ /* 0x000fc600078e0208 */
        /* <DEDUP_REMOVED lines=9> */
[----:B------:R-:W3:Y:S01]  /*8b560*/  LDL.LU R148, [R1+0x8d8] ;  /* 0x0008d80001947983 */ /* 0x000ee20000300800 */
[----:B------:R-:W-:-:S02]  /*8b570*/  LOP3.LUT P2, RZ, R153, 0x20000, RZ, 0xc0, !PT ;  /* 0x0002000099ff7812 */ /* 0x000fc4000784c0ff */
[C---:B------:R-:W-:Y:S01]  /*8b580*/  LOP3.LUT P3, RZ, R153.reuse, 0x40000, RZ, 0xc0, !PT ;  /* 0x0004000099ff7812 */ /* 0x040fe2000786c0ff */
[----:B------:R-:W3:Y:S01]  /*8b590*/  LDL.LU R145, [R1+0x4d8] ;  /* 0x0004d80001917983 */ /* 0x000ee20000300800 */
[----:B------:R-:W-:-:S03]  /*8b5a0*/  LOP3.LUT P4, RZ, R153, 0x80000, RZ, 0xc0, !PT ;  /* 0x0008000099ff7812 */ /* 0x000fc6000788c0ff */
[----:B------:R-:W3:Y:S01]  /*8b5b0*/  LDL.LU R146, [R1+0x1e7c] ;  /* 0x001e7c0001927983 */ /* 0x000ee20000300800 */
[----:B------:R-:W-:-:S03]  /*8b5c0*/  LOP3.LUT P5, RZ, R153, 0x100000, RZ, 0xc0, !PT ;  /* 0x0010000099ff7812 */ /* 0x000fc600078ac0ff */
[----:B------:R-:W3:Y:S01]  /*8b5d0*/  LDL.LU R144, [R1+0x1ccc] ;  /* 0x001ccc0001907983 */ /* 0x000ee20000300800 */
[----:B------:R-:W-:Y:S02]  /*8b5e0*/  LOP3.LUT P6, RZ, R153, 0x20000000, RZ, 0xc0, !PT ;  /* 0x2000000099ff7812 */ /* 0x000fe400078cc0ff */
[----:B------:R-:W-:Y:S01]  /*8b5f0*/  LOP3.LUT R30, R30, 0x7fffffff, RZ, 0xc0, !PT ;  /* 0x7fffffff1e1e7812 */ /* 0x000fe200078ec0ff */
[----:B----4-:R2:W-:Y:S10]  /*8b600*/  @P2 STG.E desc[UR4][R76.64], R143 ;  /* 0x0000008f4c002986 */ /* 0x0105f4000c101904 */
        /* <DEDUP_REMOVED lines=8> */
[----:B------:R-:W-:-:S11]  /*8b690*/  LOP3.LUT R31, R31, 0xfffffffb, RZ, 0xc0, !PT ;  /* 0xfffffffb1f1f7812 */ /* 0x000fd600078ec0ff */
[----:B------:R-:W-:Y:S02]  /*8b6a0*/  @P6 LOP3.LUT R31, R31, 0x4, RZ, 0xfc, !PT ;  /* 0x000000041f1f6812 */ /* 0x000fe400078efcff */
[----:B------:R-:W-:Y:S01]  /*8b6b0*/  LOP3.LUT P6, RZ, R153, 0x2000000, RZ, 0xc0, !PT ;  /* 0x0200000099ff7812 */ /* 0x000fe200078cc0ff */
[----:B--2---:R-:W-:-:S05]  /*8b6c0*/  IMAD.WIDE R76, R138, 0x4, R2 ;  /* 0x000000048a4c7825 */ /* 0x004fca00078e0202 */
[----:B------:R1:W-:Y:S02]  /*8b6d0*/  @P3 STG.E desc[UR4][R76.64], R141 ;  /* 0x0000008d4c003986 */ /* 0x0003e4000c101904 */
[C---:B-1----:R-:W-:Y:S02]  /*8b6e0*/  IMAD.WIDE R76, R138.reuse, 0x4, R4 ;  /* 0x000000048a4c7825 */ /* 0x042fe400078e0204 */
[----:B------:R-:W2:Y:S04]  /*8b6f0*/  LDL.LU R141, [R1+0x18cc] ;  /* 0x0018cc00018d7983 */ /* 0x000ea80000300800 */
[----:B------:R1:W-:Y:S02]  /*8b700*/  @P4 STG.E desc[UR4][R76.64], R140 ;  /* 0x0000008c4c004986 */ /* 0x0003e4000c101904 */
[----:B-1----:R-:W-:-:S02]  /*8b710*/  IMAD.WIDE R76, R138, 0x4, R6 ;  /* 0x000000048a4c7825 */ /* 0x002fc400078e0206 */
[----:B------:R-:W4:Y:S04]  /*8b720*/  LDL.LU R140, [R1+0x14cc] ;  /* 0x0014cc00018c7983 */ /* 0x000f280000300800 */
[----:B---3--:R1:W-:Y:S02]  /*8b730*/  @P5 STG.E desc[UR4][R76.64], R139 ;  /* 0x0000008b4c005986 */ /* 0x0083e4000c101904 */
[----:B-1----:R-:W-:Y:S02]  /*8b740*/  IMAD.WIDE R76, R138, 0x4, R8 ;  /* 0x000000048a4c7825 */ /* 0x002fe400078e0208 */
[----:B------:R-:W3:Y:S04]  /*8b750*/  LDL.LU R139, [R1+0x10cc] ;  /* 0x0010cc00018b7983 */ /* 0x000ee80000300800 */
[----:B------:R-:W3:Y:S04]  /*8b760*/  LDL.LU R138, [R1+0xccc] ;  /* 0x000ccc00018a7983 */ /* 0x000ee80000300800 */
[----:B------:R-:W3:Y:S01]  /*8b770*/  LDL.LU R143, [R1+0x2238] ;  /* 0x00223800018f7983 */ /* 0x000ee20000300800 */
[----:B------:R-:W-:-:S04]  /*8b780*/  LOP3.LUT R31, R31, 0xfffffff7, RZ, 0xc0, !PT ;  /* 0xfffffff71f1f7812 */ /* 0x000fc800078ec0ff */
[----:B------:R-:W-:Y:S02]  /*8b790*/  @P6 LOP3.LUT R31, R31, 0x8, RZ, 0xfc, !PT ;  /* 0x000000081f1f6812 */ /* 0x000fe400078efcff */
        /* <DEDUP_REMOVED lines=9> */
[----:B------:R-:W-:-:S13]  /*8b830*/  LOP3.LUT P6, RZ, R153, 0x200000, RZ, 0xc0, !PT ;  /* 0x0020000099ff7812 */ /* 0x000fda00078cc0ff */
        /* <DEDUP_REMOVED lines=36> */
[----:B------:R-:W3:Y:S04]  /*8ba80*/  LDL.LU R144, [R1+0x8dc] ;  /* 0x0008dc0001907983 */ /* 0x000ee80000300800 */
[----:B--2---:R1:W-:Y:S02]  /*8ba90*/  @P2 STG.E desc[UR4][R76.64], R141 ;  /* 0x0000008d4c002986 */ /* 0x0043e4000c101904 */
[----:B-1----:R-:W-:-:S02]  /*8baa0*/  IMAD.WIDE R76, R142, 0x4, R8 ;  /* 0x000000048e4c7825 */ /* 0x002fc400078e0208 */
[----:B------:R-:W2:Y:S04]  /*8bab0*/  LDL.LU R142, [R1+0x4dc] ;  /* 0x0004dc00018e7983 */ /* 0x000ea80000300800 */
[----:B----4-:R1:W-:Y:S04]  /*8bac0*/  @P3 STG.E desc[UR4][R76.64], R140 ;  /* 0x0000008c4c003986 */ /* 0x0103e8000c101904 */
[----:B------:R-:W4:Y:S04]  /*8bad0*/  LDL.LU R141, [R1+0x1cd0] ;  /* 0x001cd000018d7983 */ /* 0x000f280000300800 */
[----:B-1----:R-:W4:Y:S01]  /*8bae0*/  LDL.LU R140, [R1+0x18d0] ;  /* 0x0018d000018c7983 */ /* 0x002f220000300800 */
[----:B---3--:R-:W-:-:S05]  /*8baf0*/  IMAD.WIDE R76, R143, 0x4, R2 ;  /* 0x000000048f4c7825 */ /* 0x008fca00078e0202 */
[----:B------:R1:W-:Y:S02]  /*8bb00*/  @P4 STG.E desc[UR4][R76.64], R139 ;  /* 0x0000008b4c004986 */ /* 0x0003e4000c101904 */
[----:B-1----:R-:W-:Y:S02]  /*8bb10*/  IMAD.WIDE R76, R143, 0x4, R4 ;  /* 0x000000048f4c7825 */ /* 0x002fe400078e0204 */
[----:B------:R-:W3:Y:S04]  /*8bb20*/  LDL.LU R139, [R1+0x14d0] ;  /* 0x0014d000018b7983 */ /* 0x000ee80000300800 */
[----:B------:R1:W-:Y:S04]  /*8bb30*/  @P5 STG.E desc[UR4][R76.64], R138 ;  /* 0x0000008a4c005986 */ /* 0x0003e8000c101904 */
[----:B-1----:R-:W4:Y:S01]  /*8bb40*/  LDL.LU R138, [R1+0x223c] ;  /* 0x00223c00018a7983 */ /* 0x002f220000300800 */
[----:B------:R-:W-:-:S03]  /*8bb50*/  LOP3.LUT P6, RZ, R0, 0x10000, RZ, 0xc0, !PT ;  /* 0x0001000000ff7812 */ /* 0x000fc600078cc0ff */
[----:B------:R-:W3:Y:S01]  /*8bb60*/  LDL.LU R136, [R1+0x10d0] ;  /* 0x0010d00001887983 */ /* 0x000ee20000300800 */
[----:B------:R-:W-:-:S03]  /*8bb70*/  LOP3.LUT R30, R30, 0xff7fffff, RZ, 0xc0, !PT ;  /* 0xff7fffff1e1e7812 */ /* 0x000fc600078ec0ff */
[----:B------:R-:W3:Y:S04]  /*8bb80*/  LDL.LU R151, [R1+0x2240] ;  /* 0x0022400001977983 */ /* 0x000ee80000300800 */
[----:B------:R-:W3:Y:S02]  /*8bb90*/  LDL.LU R137, [R1+0xcd0] ;  /* 0x000cd00001897983 */ /* 0x000ee40000300800 */
[----:B------:R-:W-:Y:S02]  /*8bba0*/  @P6 LOP3.LUT R30, R30, 0x800000, RZ, 0xfc, !PT ;  /* 0x008000001e1e6812 */ /* 0x000fe400078efcff */
[----:B------:R-:W-:Y:S01]  /*8bbb0*/  LOP3.LUT P6, RZ, R0, 0x8000, RZ, 0xc0, !PT ;  /* 0x0000800000ff7812 */ /* 0x000fe200078cc0ff */
[----:B------:R-:W3:Y:S01]  /*8bbc0*/  LDL.LU R79, [R1+0x8e0] ;  /* 0x0008e000014f7983 */ /* 0x000ee20000300800 */
[----:B------:R-:W-:-:S03]  /*8bbd0*/  LOP3.LUT R30, R30, 0xfeffffff, RZ, 0xc0, !PT ;  /* 0xfeffffff1e1e7812 */ /* 0x000fc600078ec0ff */
[----:B------:R-:W3:Y:S04]  /*8bbe0*/  LDL.LU R152, [R1+0x4e0] ;  /* 0x0004e00001987983 */ /* 0x000ee80000300800 */
[----:B------:R-:W3:Y:S04]  /*8bbf0*/  LDL.LU R149, [R1+0xe0] ;  /* 0x0000e00001957983 */ /* 0x000ee80000300800 */
[----:B------:R-:W-:Y:S01]  /*8bc00*/  @P6 LOP3.LUT R30, R30, 0x1000000, RZ, 0xfc, !PT ;  /* 0x010000001e1e6812 */ /* 0x000fe200078efcff */
[----:B------:R-:W3:Y:S01]  /*8bc10*/  LDL.LU R150, [R1+0x1cd4] ;  /* 0x001cd40001967983 */ /* 0x000ee20000300800 */
[----:B------:R-:W-:-:S02]  /*8bc20*/  LOP3.LUT P6, RZ, R0, 0x4000, RZ, 0xc0, !PT ;  /* 0x0000400000ff7812 */ /* 0x000fc400078cc0ff */
[----:B------:R-:W-:Y:S01]  /*8bc30*/  LOP3.LUT R30, R30, 0xfdffffff, RZ, 0xc0, !PT ;  /* 0xfdffffff1e1e7812 */ /* 0x000fe200078ec0ff */
[----:B------:R-:W3:Y:S04]  /*8bc40*/  LDL.LU R148, [R1+0x18d4] ;  /* 0x0018d40001947983 */ /* 0x000ee80000300800 */
[----:B------:R-:W3:Y:S04]  /*8bc50*/  LDL.LU R147, [R1+0x14d4] ;  /* 0x0014d40001937983 */ /* 0x000ee80000300800 */
[----:B------:R-:W3:Y:S02]  /*8bc60*/  LDL.LU R145, [R1+0x2244] ;  /* 0x0022440001917983 */ /* 0x000ee40000300800 */
[----:B------:R-:W-:-:S02]  /*8bc70*/  @P6 LOP3.LUT R30, R30, 0x2000000, RZ, 0xfc, !PT ;  /* 0x020000001e1e6812 */ /* 0x000fc400078efcff */
[C---:B------:R-:W-:Y:S02]  /*8bc80*/  LOP3.LUT P6, RZ, R0.reuse, 0x2000, RZ, 0xc0, !PT ;  /* 0x0000200000ff7812 */ /* 0x040fe400078cc0ff */
[C---:B------:R-:W-:Y:S02]  /*8bc90*/  LOP3.LUT P2, RZ, R0.reuse, 0x10, RZ, 0xc0, !PT ;  /* 0x0000001000ff7812 */ /* 0x040fe4000784c0ff */
[----:B------:R-:W-:Y:S01]  /*8bca0*/  LOP3.LUT P3, RZ, R0, 0x20, RZ, 0xc0, !PT ;  /* 0x0000002000ff7812 */ /* 0x000fe2000786c0ff */
[----:B------:R-:W-:Y:S01]  /*8bcb0*/  IMAD.WIDE R76, R143, 0x4, R6 ;  /* 0x000000048f4c7825 */ /* 0x000fe200078e0206 */
[----:B------:R-:W-:Y:S01]  /*8bcc0*/  LOP3.LUT R30, R30, 0xfbffffff, RZ, 0xc0, !PT ;  /* 0xfbffffff1e1e7812 */ /* 0x000fe200078ec0ff */
[----:B------:R-:W3:Y:S06]  /*8bcd0*/  LDL.LU R146, [R1+0x10d4] ;  /* 0x0010d40001927983 */ /* 0x000eec0000300800 */
        /* <DEDUP_REMOVED lines=8> */
[----:B------:R-:W-:Y:S02]  /*8bd60*/  LOP3.LUT R30, R30, 0xdfffffff, RZ, 0xc0, !PT ;  /* 0xdfffffff1e1e7812 */ /* 0x000fe400078ec0ff */
[----:B------:R-:W-:-:S09]  /*8bd70*/  LOP3.LUT P4, RZ, R0, 0x40, RZ, 0xc0, !PT ;  /* 0x0000004000ff7812 */ /* 0x000fd2000788c0ff */
[----:B------:R-:W-:Y:S02]  /*8bd80*/  @P6 LOP3.LUT R30, R30, 0x20000000, RZ, 0xfc, !PT ;  /* 0x200000001e1e6812 */ /* 0x000fe400078efcff */
[C---:B------:R-:W-:Y:S02]  /*8bd90*/  LOP3.LUT P6, RZ, R0.reuse, 0x200, RZ, 0xc0, !PT ;  /* 0x0000020000ff7812 */ /* 0x040fe400078cc0ff */
[----:B------:R-:W-:Y:S02]  /*8bda0*/  LOP3.LUT P5, RZ, R0, 0x80, RZ, 0xc0, !PT ;  /* 0x0000008000ff7812 */ /* 0x000fe400078ac0ff */
[----:B------:R-:W-:-:S09]  /*8bdb0*/  LOP3.LUT R30, R30, 0xbfffffff, RZ, 0xc0, !PT ;  /* 0xbfffffff1e1e7812 */ /* 0x000fd200078ec0ff */
[----:B------:R-:W-:Y:S02]  /*8bdc0*/  @P6 LOP3.LUT R30, R30, 0x40000000, RZ, 0xfc, !PT ;  /* 0x400000001e1e6812 */ /* 0x000fe400078efcff */
[----:B------:R-:W-:Y:S01]  /*8bdd0*/  LOP3.LUT P6, RZ, R0, 0x100, RZ, 0xc0, !PT ;  /* 0x0000010000ff7812 */ /* 0x000fe200078cc0ff */
[----:B------:R1:W-:Y:S02]  /*8bde0*/  @P2 STG.E desc[UR4][R76.64], R144 ;  /* 0x000000904c002986 */ /* 0x0003e4000c101904 */
[----:B-1----:R-:W-:-:S05]  /*8bdf0*/  IMAD.WIDE R76, R143, 0x4, R8 ;  /* 0x000000048f4c7825 */ /* 0x002fca00078e0208 */
[----:B--2---:R1:W-:Y:S04]  /*8be00*/  @P3 STG.E desc[UR4][R76.64], R142 ;  /* 0x0000008e4c003986 */ /* 0x0043e8000c101904 */
[----:B-1----:R-:W2:Y:S04]  /*8be10*/  LDL.LU R142, [R1+0x2248] ;  /* 0x00224800018e7983 */ /* 0x002ea80000300800 */
[----:B------:R-:W2:Y:S04]  /*8be20*/  LDL.LU R144, [R1+0xcd4] ;  /* 0x000cd40001907983 */ /* 0x000ea80000300800 */
[----:B------:R-:W2:Y:S01]  /*8be30*/  LDL.LU R143, [R1+0x8e4] ;  /* 0x0008e400018f7983 */ /* 0x000ea20000300800 */
[----:B----4-:R-:W-:-:S05]  /*8be40*/  IMAD.WIDE R76, R138, 0x4, R2 ;  /* 0x000000048a4c7825 */ /* 0x010fca00078e0202 */
[----:B------:R1:W-:Y:S02]  /*8be50*/  @P4 STG.E desc[UR4][R76.64], R141 ;  /* 0x0000008d4c004986 */ /* 0x0003e4000c101904 */
[C---:B-1----:R-:W-:Y:S02]  /*8be60*/  IMAD.WIDE R76, R138.reuse, 0x4, R4 ;  /* 0x000000048a4c7825 */ /* 0x042fe400078e0204 */
[----:B------:R-:W4:Y:S04]  /*8be70*/  LDL.LU R141, [R1+0x4e4] ;  /* 0x0004e400018d7983 */ /* 0x000f280000300800 */
[----:B------:R1:W-:Y:S02]  /*8be80*/  @P5 STG.E desc[UR4][R76.64], R140 ;  /* 0x0000008c4c005986 */ /* 0x0003e4000c101904 */
[----:B-1----:R-:W-:-:S02]  /*8be90*/  IMAD.WIDE R76, R138, 0x4, R6 ;  /* 0x000000048a4c7825 */ /* 0x002fc400078e0206 */
[----:B------:R-:W4:Y:S04]  /*8bea0*/  LDL.LU R140, [R1+0xe4] ;  /* 0x0000e400018c7983 */ /* 0x000f280000300800 */
[----:B---3--:R1:W-:Y:S02]  /*8beb0*/  @P6 STG.E desc[UR4][R76.64], R139 ;  /* 0x0000008b4c006986 */ /* 0x0083e4000c101904 */
[----:B-1----:R-:W-:Y:S02]  /*8bec0*/  IMAD.WIDE R76, R138, 0x4, R8 ;  /* 0x000000048a4c7825 */ /* 0x002fe400078e0208 */
[----:B------:R-:W3:Y:S04]  /*8bed0*/  LDL.LU R138, [R1+0x1cd8] ;  /* 0x001cd800018a7983 */ /* 0x000ee80000300800 */
[----:B------:R-:W3:Y:S01]  /*8bee0*/  LDL.LU R139, [R1+0x224c] ;  /* 0x00224c00018b7983 */ /* 0x000ee20000300800 */
        /* <DEDUP_REMOVED lines=18> */
[----:B-1----:R-:W-:Y:S01]  /*8c010*/  IMAD.WIDE R76, R145, 0x4, R4 ;  /* 0x00000004914c7825 */ /* 0x002fe200078e0204 */
[----:B------:R-:W-:Y:S01]  /*8c020*/  LOP3.LUT P0, RZ, R0, 0x20000, RZ, 0xc0, !PT ;  /* 0x0002000000ff7812 */ /* 0x000fe2000780c0ff */
[----:B------:R-:W3:Y:S10]  /*8c030*/  LDL.LU R150, [R1+0x2254] ;  /* 0x0022540001967983 */ /* 0x000ef40000300800 */
[----:B------:R1:W-:Y:S01]  /*8c040*/  @P6 STG.E desc[UR4][R76.64], R148 ;  /* 0x000000944c006986 */ /* 0x0003e2000c101904 */
[----:B------:R-:W-:-:S02]  /*8c050*/  LOP3.LUT P6, RZ, R30, 0x800000, RZ, 0xc0, !PT ;  /* 0x008000001eff7812 */ /* 0x000fc400078cc0ff */
[----:B------:R-:W-:Y:S01]  /*8c060*/  LOP3.LUT P1, RZ, R0, 0x40000, RZ, 0xc0, !PT ;  /* 0x0004000000ff7812 */ /* 0x000fe2000782c0ff */
[----:B-1----:R-:W-:-:S10]  /*8c070*/  IMAD.WIDE R76, R145, 0x4, R6 ;  /* 0x00000004914c7825 */ /* 0x002fd400078e0206 */
[----:B------:R1:W-:Y:S01]  /*8c080*/  @P6 STG.E desc[UR4][R76.64], R147 ;  /* 0x000000934c006986 */ /* 0x0003e2000c101904 */
[----:B------:R-:W-:Y:S01]  /*8c090*/  LOP3.LUT P2, RZ, R0, 0x80000, RZ, 0xc0, !PT ;  /* 0x0008000000ff7812 */ /* 0x000fe2000784c0ff */
[----:B-1----:R-:W-:-:S05]  /*8c0a0*/  IMAD.WIDE R76, R145, 0x4, R8 ;  /* 0x00000004914c7825 */ /* 0x002fca00078e0208 */
[----:B------:R2:W-:Y:S01]  /*8c0b0*/  @P0 STG.E desc[UR4][R76.64], R146 ;  /* 0x000000924c000986 */ /* 0x0005e2000c101904 */
[C---:B------:R-:W-:Y:S02]  /*8c0c0*/  LOP3.LUT P3, RZ, R0.reuse, 0x100000, RZ, 0xc0, !PT ;  /* 0x0010000000ff7812 */ /* 0x040fe4000786c0ff */
[C---:B------:R-:W-:Y:S02]  /*8c0d0*/  LOP3.LUT P4, RZ, R0.reuse, 0x200000, RZ, 0xc0, !PT ;  /* 0x0020000000ff7812 */ /* 0x040fe4000788c0ff */
[----:B------:R-:W-:Y:S01]  /*8c0e0*/  LOP3.LUT P5, RZ, R0, 0x400000, RZ, 0xc0, !PT ;  /* 0x0040000000ff7812 */ /* 0x000fe200078ac0ff */
[----:B--2---:R-:W-:-:S05]  /*8c0f0*/  IMAD.WIDE R76, R142, 0x4, R2 ;  /* 0x000000048e4c7825 */ /* 0x004fca00078e0202 */
[----:B------:R1:W-:Y:S02]  /*8c100*/  @P1 STG.E desc[UR4][R76.64], R144 ;  /* 0x000000904c001986 */ /* 0x0003e4000c101904 */
[----:B-1----:R-:W-:-:S05]  /*8c110*/  IMAD.WIDE R76, R142, 0x4, R4 ;  /* 0x000000048e4c7825 */ /* 0x002fca00078e0204 */
[----:B------:R1:W-:Y:S02]  /*8c120*/  @P2 STG.E desc[UR4][R76.64], R143 ;  /* 0x0000008f4c002986 */ /* 0x0003e4000c101904 */
[----:B-1----:R-:W-:-:S05]  /*8c130*/  IMAD.WIDE R76, R142, 0x4, R6 ;  /* 0x000000048e4c7825 */ /* 0x002fca00078e0206 */
[----:B----4-:R1:W-:Y:S02]  /*8c140*/  @P3 STG.E desc[UR4][R76.64], R141 ;  /* 0x0000008d4c003986 */ /* 0x0103e4000c101904 */
[----:B-1----:R-:W-:Y:S02]  /*8c150*/  IMAD.WIDE R76, R142, 0x4, R8 ;  /* 0x000000048e4c7825 */ /* 0x002fe400078e0208 */
[----:B------:R-:W2:Y:S04]  /*8c160*/  LDL.LU R142, [R1+0x18d8] ;  /* 0x0018d800018e7983 */ /* 0x000ea80000300800 */
[----:B------:R1:W-:Y:S04]  /*8c170*/  @P4 STG.E desc[UR4][R76.64], R140 ;  /* 0x0000008c4c004986 */ /* 0x0003e8000c101904 */
[----:B-1----:R-:W4:Y:S04]  /*8c180*/  LDL.LU R140, [R1+0x14d8] ;  /* 0x0014d800018c7983 */ /* 0x002f280000300800 */
[----:B------:R-:W4:Y:S04]  /*8c190*/  LDL.LU R244, [R1+0x10d8] ;  /* 0x0010d80001f47983 */ /* 0x000f280000300800 */
[----:B------:R-:W4:Y:S01]  /*8c1a0*/  LDL.LU R248, [R1+0xcd8] ;  /* 0x000cd80001f87983 */ /* 0x000f220000300800 */
[----:B---3--:R-:W-:-:S03]  /*8c1b0*/  IMAD.WIDE R76, R139, 0x4, R2 ;  /* 0x000000048b4c7825 */ /* 0x008fc600078e0202 */
[----:B------:R-:W3:Y:S04]  /*8c1c0*/  LDL.LU R136, [R1+0x8e8] ;  /* 0x0008e80001887983 */ /* 0x000ee80000300800 */
[----:B------:R1:W-:Y:S04]  /*8c1d0*/  @P5 STG.E desc[UR4][R76.64], R138 ;  /* 0x0000008a4c005986 */ /* 0x0003e8000c101904 */
[----:B-1----:R-:W3:Y:S04]  /*8c1e0*/  LDL.LU R138, [R1+0x2250] ;  /* 0x00225000018a7983 */ /* 0x002ee80000300800 */
[----:B------:R-:W3:Y:S01]  /*8c1f0*/  LDL.LU R137, [R1+0x4e8] ;  /* 0x0004e80001897983 */ /* 0x000ee20000300800 */
[----:B------:R-:W-:-:S02]  /*8c200*/  LOP3.LUT P6, RZ, R15, 0x8, RZ, 0xc0, !PT ;  /* 0x000000080fff7812 */ /* 0x000fc400078cc0ff */
[----:B------:R-:W-:Y:S01]  /*8c210*/  LOP3.LUT R30, R30, 0xffff7fff, RZ, 0xc0, !PT ;  /* 0xffff7fff1e1e7812 */ /* 0x000fe200078ec0ff */
[----:B------:R-:W3:Y:S04]  /*8c220*/  LDL.LU R79, [R1+0xe8] ;  /* 0x0000e800014f7983 */ /* 0x000ee80000300800 */
[----:B------:R-:W3:Y:S04]  /*8c230*/  LDL.LU R152, [R1+0x1cdc] ;  /* 0x001cdc0001987983 */ /* 0x000ee80000300800 */
[----:B------:R-:W3:Y:S02]  /*8c240*/  LDL.LU R151, [R1+0x18dc] ;  /* 0x0018dc0001977983 */ /* 0x000ee40000300800 */
[----:B------:R-:W-:-:S02]  /*8c250*/  @P6 LOP3.LUT R30, R30, 0x8000, RZ, 0xfc, !PT ;  /* 0x000080001e1e6812 */ /* 0x000fc400078efcff */
        /* <DEDUP_REMOVED lines=9> */
[----:B------:R-:W3:Y:S01]  /*8c2f0*/  LDL.LU R146, [R1+0x4ec] ;  /* 0x0004ec0001927983 */ /* 0x000ee20000300800 */
[----:B------:R-:W-:-:S03]  /*8c300*/  LOP3.LUT P2, RZ, R0, 0x800000, RZ, 0xc0, !PT ;  /* 0x0080000000ff7812 */ /* 0x000fc6000784c0ff */
[----:B------:R-:W3:Y:S01]  /*8c310*/  LDL.LU R144, [R1+0x2258] ;  /* 0x0022580001907983 */ /* 0x000ee20000300800 */
[C---:B------:R-:W-:Y:S01]  /*8c320*/  LOP3.LUT P3, RZ, R0.reuse, 0x1000000, RZ, 0xc0, !PT ;  /* 0x0100000000ff7812 */ /* 0x040fe2000786c0ff */
[----:B------:R-:W-:Y:S01]  /*8c330*/  IMAD.WIDE R76, R139, 0x4, R4 ;  /* 0x000000048b4c7825 */ /* 0x000fe200078e0204 */
[----:B------:R-:W-:Y:S01]  /*8c340*/  LOP3.LUT P4, RZ, R0, 0x2000000, RZ, 0xc0, !PT ;  /* 0x0200000000ff7812 */ /* 0x000fe2000788c0ff */
[----:B------:R-:W3:Y:S02]  /*8c350*/  LDL.LU R143, [R1+0xec] ;  /* 0x0000ec00018f7983 */ /* 0x000ee40000300800 */
[----:B------:R-:W-:Y:S02]  /*8c360*/  @P6 LOP3.LUT R30, R30, 0x20000, RZ, 0xfc, !PT ;  /* 0x000200001e1e6812 */ /* 0x000fe400078efcff */
[----:B------:R-:W-:Y:S01]  /*8c370*/  LOP3.LUT P6, RZ, R15, 0x1, RZ, 0xc0, !PT ;  /* 0x000000010fff7812 */ /* 0x000fe200078cc0ff */
[----:B------:R-:W3:Y:S01]  /*8c380*/  LDL.LU R141, [R1+0x1ce0] ;  /* 0x001ce000018d7983 */ /* 0x000ee20000300800 */
        /* <DEDUP_REMOVED lines=12> */
[----:B------:R-:W-:Y:S02]  /*8c450*/  LOP3.LUT P6, RZ, R0, 0x10000000, RZ, 0xc0, !PT ;  /* 0x1000000000ff7812 */ /* 0x000fe400078cc0ff */
[----:B------:R-:W-:-:S11]  /*8c460*/  LOP3.LUT R30, R30, 0xffbfffff, RZ, 0xc0, !PT ;  /* 0xffbfffff1e1e7812 */ /* 0x000fd600078ec0ff */
[----:B------:R-:W-:Y:S02]  /*8c470*/  @P6 LOP3.LUT R30, R30, 0x400000, RZ, 0xfc, !PT ;  /* 0x004000001e1e6812 */ /* 0x000fe400078efcff */
[----:B------:R-:W-:Y:S01]  /*8c480*/  LOP3.LUT P6, RZ, R0, 0x8000000, RZ, 0xc0, !PT ;  /* 0x0800000000ff7812 */ /* 0x000fe200078cc0ff */
[----:B--2---:R1:W-:Y:S02]  /*8c490*/  @P2 STG.E desc[UR4][R76.64], R142 ;  /* 0x0000008e4c002986 */ /* 0x0043e4000c101904 */
[C---:B-1----:R-:W-:Y:S02]  /*8c4a0*/  IMAD.WIDE R76, R139.reuse, 0x4, R6 ;  /* 0x000000048b4c7825 */ /* 0x042fe400078e0206 */
[----:B------:R-:W2:Y:S04]  /*8c4b0*/  LDL.LU R142, [R1+0x18e0] ;  /* 0x0018e000018e7983 */ /* 0x000ea80000300800 */
[----:B----4-:R1:W-:Y:S02]  /*8c4c0*/  @P3 STG.E desc[UR4][R76.64], R140 ;  /* 0x0000008c4c003986 */ /* 0x0103e4000c101904 */
[----:B-1----:R-:W-:-:S02]  /*8c4d0*/  IMAD.WIDE R76, R139, 0x4, R8 ;  /* 0x000000048b4c7825 */ /* 0x002fc400078e0208 */
[----:B------:R-:W4:Y:S04]  /*8c4e0*/  LDL.LU R140, [R1+0x14e0] ;  /* 0x0014e000018c7983 */ /* 0x000f280000300800 */
[----:B------:R3:W-:Y:S04]  /*8c4f0*/  @P4 STG.E desc[UR4][R76.64], R244 ;  /* 0x000000f44c004986 */ /* 0x0007e8000c101904 */
[----:B------:R-:W2:Y:S01]  /*8c500*/  LDL.LU R139, [R1+0x225c] ;  /* 0x00225c00018b7983 */ /* 0x000ea20000300800 */
[----:B---3--:R-:W-:-:S05]  /*8c510*/  IMAD.WIDE R76, R138, 0x4, R2 ;  /* 0x000000048a4c7825 */ /* 0x008fca00078e0202 */
[----:B------:R1:W-:Y:S02]  /*8c520*/  @P5 STG.E desc[UR4][R76.64], R248 ;  /* 0x000000f84c005986 */ /* 0x0003e4000c101904 */
[----:B-1----:R-:W-:-:S05]  /*8c530*/  IMAD.WIDE R76, R138, 0x4, R4 ;  /* 0x000000048a4c7825 */ /* 0x002fca00078e0204 */
[----:B------:R1:W-:Y:S01]  /*8c540*/  @P6 STG.E desc[UR4][R76.64], R136 ;  /* 0x000000884c006986 */ /* 0x0003e2000c101904 */
[----:B------:R-:W-:Y:S01]  /*8c550*/  LOP3.LUT P6, RZ, R30, 0x400000, RZ, 0xc0, !PT ;  /* 0x004000001eff7812 */ /* 0x000fe200078cc0ff */
[----:B-1----:R-:W-:-:S12]  /*8c560*/  IMAD.WIDE R76, R138, 0x4, R6 ;  /* 0x000000048a4c7825 */ /* 0x002fd800078e0206 */
[----:B------:R1:W-:Y:S02]  /*8c570*/  @P6 STG.E desc[UR4][R76.64], R137 ;  /* 0x000000894c006986 */ /* 0x0003e4000c101904 */
[----:B-1----:R-:W-:Y:S02]  /*8c580*/  IMAD.WIDE R76, R138, 0x4, R8 ;  /* 0x000000048a4c7825 */ /* 0x002fe400078e0208 */
        /* <DEDUP_REMOVED lines=27> */
[----:B------:R-:W-:Y:S01]  /*8c740*/  LOP3.LUT P3, RZ, R15, 0x80, RZ, 0xc0, !PT ;  /* 0x000000800fff7812 */ /* 0x000fe2000786c0ff */
[----:B-1----:R-:W-:-:S05]  /*8c750*/  IMAD.WIDE R76, R144, 0x4, R8 ;  /* 0x00000004904c7825 */ /* 0x002fca00078e0208 */
[----:B------:R2:W-:Y:S01]  /*8c760*/  @P1 STG.E desc[UR4][R76.64], R143 ;  /* 0x0000008f4c001986 */ /* 0x0005e2000c101904 */
[C---:B------:R-:W-:Y:S02]  /*8c770*/  LOP3.LUT P4, RZ, R15.reuse, 0x100, RZ, 0xc0, !PT ;  /* 0x000001000fff7812 */ /* 0x040fe4000788c0ff */
[----:B------:R-:W-:Y:S01]  /*8c780*/  LOP3.LUT P5, RZ, R15, 0x200, RZ, 0xc0, !PT ;  /* 0x000002000fff7812 */ /* 0x000fe200078ac0ff */
[----:B--2---:R-:W-:-:S05]  /*8c790*/  IMAD.WIDE R76, R139, 0x4, R2 ;  /* 0x000000048b4c7825 */ /* 0x004fca00078e0202 */
[----:B------:R1:W-:Y:S02]  /*8c7a0*/  @P2 STG.E desc[UR4][R76.64], R141 ;  /* 0x0000008d4c002986 */ /* 0x0003e4000c101904 */
[----:B-1----:R-:W-:-:S05]  /*8c7b0*/  IMAD.WIDE R76, R139, 0x4, R4 ;  /* 0x000000048b4c7825 */ /* 0x002fca00078e0204 */
[----:B------:R1:W-:Y:S02]  /*8c7c0*/  @P3 STG.E desc[UR4][R76.64], R142 ;  /* 0x0000008e4c003986 */ /* 0x0003e4000c101904 */
[C---:B-1----:R-:W-:Y:S02]  /*8c7d0*/  IMAD.WIDE R76, R139.reuse, 0x4, R6 ;  /* 0x000000048b4c7825 */ /* 0x042fe400078e0206 */
[----:B------:R-:W2:Y:S04]  /*8c7e0*/  LDL.LU R142, [R1+0xce0] ;  /* 0x000ce000018e7983 */ /* 0x000ea80000300800 */
[----:B----4-:R1:W-:Y:S02]  /*8c7f0*/  @P4 STG.E desc[UR4][R76.64], R140 ;  /* 0x0000008c4c004986 */ /* 0x0103e4000c101904 */
[----:B-1----:R-:W-:-:S02]  /*8c800*/  IMAD.WIDE R76, R139, 0x4, R8 ;  /* 0x000000048b4c7825 */ /* 0x002fc400078e0208 */
[----:B------:R-:W4:Y:S04]  /*8c810*/  LDL.LU R140, [R1+0x8f0] ;  /* 0x0008f000018c7983 */ /* 0x000f280000300800 */
[----:B------:R-:W4:Y:S04]  /*8c820*/  LDL.LU R139, [R1+0x4f0] ;  /* 0x0004f000018b7983 */ /* 0x000f280000300800 */
[----:B---3--:R1:W-:Y:S04]  /*8c830*/  @P5 STG.E desc[UR4][R76.64], R138 ;  /* 0x0000008a4c005986 */ /* 0x0083e8000c101904 */
[----:B-1----:R-:W3:Y:S04]  /*8c840*/  LDL.LU R138, [R1+0x2260] ;  /* 0x00226000018a7983 */ /* 0x002ee80000300800 */
[----:B------:R-:W4:Y:S04]  /*8c850*/  LDL.LU R244, [R1+0xf0] ;  /* 0x0000f00001f47983 */ /* 0x000f280000300800 */
        /* <DEDUP_REMOVED lines=8> */
[----:B------:R-:W4:Y:S01]  /*8c8e0*/  LDL.LU R147, [R1+0xf4] ;  /* 0x0000f40001937983 */ /* 0x000f220000300800 */
[----:B------:R-:W-:-:S03]  /*8c8f0*/  LOP3.LUT P2, RZ, R15, 0x400, RZ, 0xc0, !PT ;  /* 0x000004000fff7812 */ /* 0x000fc6000784c0ff */
[----:B------:R-:W4:Y:S04]  /*8c900*/  LDL.LU R145, [R1+0x1ce8] ;  /* 0x001ce80001917983 */ /* 0x000f280000300800 */
[----:B------:R-:W4:Y:S01]  /*8c910*/  LDL.LU R144, [R1+0x18e8] ;  /* 0x0018e80001907983 */ /* 0x000f220000300800 */
[----:B------:R-:W-:-:S03]  /*8c920*/  LOP3.LUT P3, RZ, R15, 0x800, RZ, 0xc0, !PT ;  /* 0x000008000fff7812 */ /* 0x000fc6000786c0ff */
[----:B------:R-:W4:Y:S04]  /*8c930*/  LDL.LU R143, [R1+0x14e8] ;  /* 0x0014e800018f7983 */ /* 0x000f280000300800 */
[----:B------:R-:W4:Y:S01]  /*8c940*/  LDL.LU R141, [R1+0x226c] ;  /* 0x00226c00018d7983 */ /* 0x000f220000300800 */
[C---:B------:R-:W-:Y:S02]  /*8c950*/  LOP3.LUT P4, RZ, R15.reuse, 0x1000, RZ, 0xc0, !PT ;  /* 0x000010000fff7812 */ /* 0x040fe4000788c0ff */
        /* <DEDUP_REMOVED lines=19> */
[----:B---3--:R-:W-:-:S05]  /*8ca90*/  IMAD.WIDE R76, R138, 0x4, R2 ;  /* 0x000000048a4c7825 */ /* 0x008fca00078e0202 */
[----:B--2---:R1:W-:Y:S02]  /*8caa0*/  @P2 STG.E desc[UR4][R76.64], R142 ;  /* 0x0000008e4c002986 */ /* 0x0043e4000c101904 */
[C---:B-1----:R-:W-:Y:S02]  /*8cab0*/  IMAD.WIDE R76, R138.reuse, 0x4, R4 ;  /* 0x000000048a4c7825 */ /* 0x042fe400078e0204 */
[----:B------:R-:W2:Y:S04]  /*8cac0*/  LDL.LU R142, [R1+0x10e8] ;  /* 0x0010e800018e7983 */ /* 0x000ea80000300800 */
[----:B----4-:R1:W-:Y:S02]  /*8cad0*/  @P3 STG.E desc[UR4][R76.64], R140 ;  /* 0x0000008c4c003986 */ /* 0x0103e4000c101904 */
[----:B-1----:R-:W-:-:S02]  /*8cae0*/  IMAD.WIDE R76, R138, 0x4, R6 ;  /* 0x000000048a4c7825 */ /* 0x002fc400078e0206 */
[----:B------:R-:W3:Y:S04]  /*8caf0*/  LDL.LU R140, [R1+0xce8] ;  /* 0x000ce800018c7983 */ /* 0x000ee80000300800 */
[----:B------:R1:W-:Y:S02]  /*8cb00*/  @P4 STG.E desc[UR4][R76.64], R139 ;  /* 0x0000008b4c004986 */ /* 0x0003e4000c101904 */
[----:B-1----:R-:W-:Y:S02]  /*8cb10*/  IMAD.WIDE R76, R138, 0x4, R8 ;  /* 0x000000048a4c7825 */ /* 0x002fe400078e0208 */
[----:B------:R-:W4:Y:S04]  /*8cb20*/  LDL.LU R139, [R1+0x8f8] ;  /* 0x0008f800018b7983 */ /* 0x000f280000300800 */
[----:B------:R-:W4:Y:S04]  /*8cb30*/  LDL.LU R138, [R1+0x4f8] ;  /* 0x0004f800018a7983 */ /* 0x000f280000300800 */
[----:B------:R-:W3:Y:S01]  /*8cb40*/  LDL.LU R146, [R1+0x2270] ;  /* 0x0022700001927983 */ /* 0x000ee20000300800 */
[----:B------:R-:W-:-:S04]  /*8cb50*/  LOP3.LUT R30, R30, 0xffffdfff, RZ, 0xc0, !PT ;  /* 0xffffdfff1e1e7812 */ /* 0x000fc800078ec0ff */
[----:B------:R-:W-:Y:S02]  /*8cb60*/  @P6 LOP3.LUT R30, R30, 0x2000, RZ, 0xfc, !PT ;  /* 0x000020001e1e6812 */ /* 0x000fe400078efcff */
[C---:B------:R-:W-:Y:S02]  /*8cb70*/  LOP3.LUT P6, RZ, R15.reuse, 0x8000, RZ, 0xc0, !PT ;  /* 0x000080000fff7812 */ /* 0x040fe400078cc0ff */
[----:B------:R-:W-:Y:S02]  /*8cb80*/  LOP3.LUT P5, RZ, R15, 0x2000, RZ, 0xc0, !PT ;  /* 0x000020000fff7812 */ /* 0x000fe400078ac0ff */
[----:B------:R-:W-:-:S09]  /*8cb90*/  LOP3.LUT R30, R30, 0xffffbfff, RZ, 0xc0, !PT ;  /* 0xffffbfff1e1e7812 */ /* 0x000fd200078ec0ff */
[----:B------:R-:W-:Y:S02]  /*8cba0*/  @P6 LOP3.LUT R30, R30, 0x4000, RZ, 0xfc, !PT ;  /* 0x000040001e1e6812 */ /* 0x000fe400078efcff */
[----:B------:R-:W-:Y:S01]  /*8cbb0*/  LOP3.LUT P6, RZ, R15, 0x4000, RZ, 0xc0, !PT ;  /* 0x000040000fff7812 */ /* 0x000fe200078cc0ff */
[----:B------:R1:W-:Y:S02]  /*8cbc0*/  @P5 STG.E desc[UR4][R76.64], R244 ;  /* 0x000000f44c005986 */ /* 0x0003e4000c101904 */
[----:B-1----:R-:W-:-:S10]  /*8cbd0*/  IMAD.WIDE R76, R79, 0x4, R2 ;  /* 0x000000044f4c7825 */ /* 0x002fd400078e0202 */
        /* <DEDUP_REMOVED lines=13> */
[----:B------:R-:W4:Y:S10]  /*8ccb0*/  LDL.LU R152, [R1+0x2278] ;  /* 0x0022780001987983 */ /* 0x000f340000300800 */
        /* <DEDUP_REMOVED lines=22> */
[----:B------:R-:W-:-:S04]  /*8ce20*/  LOP3.LUT P5, RZ, R15, 0x10000000, RZ, 0xc0, !PT ;  /* 0x100000000fff7812 */ /* 0x000fc800078ac0ff */
[----:B--2---:R3:W-:Y:S02]  /*8ce30*/  @P2 STG.E desc[UR4][R76.64], R142 ;  /* 0x0000008e4c002986 */ /* 0x0047e4000c101904 */
[----:B---3--:R-:W-:-:S05]  /*8ce40*/  IMAD.WIDE R76, R146, 0x4, R2 ;  /* 0x00000004924c7825 */ /* 0x008fca00078e0202 */
[----:B------:R1:W-:Y:S02]  /*8ce50*/  @P3 STG.E desc[UR4][R76.64], R140 ;  /* 0x0000008c4c003986 */ /* 0x0003e4000c101904 */
[----:B-1----:R-:W-:-:S05]  /*8ce60*/  IMAD.WIDE R76, R146, 0x4, R4 ;  /* 0x00000004924c7825 */ /* 0x002fca00078e0204 */
[----:B----4-:R1:W-:Y:S02]  /*8ce70*/  @P4 STG.E desc[UR4][R76.64], R139 ;  /* 0x0000008b4c004986 */ /* 0x0103e4000c101904 */
[----:B-1----:R-:W-:-:S05]  /*8ce80*/  IMAD.WIDE R76, R146, 0x4, R6 ;  /* 0x00000004924c7825 */ /* 0x002fca00078e0206 */
[----:B------:R1:W-:Y:S04]  /*8ce90*/  @P5 STG.E desc[UR4][R76.64], R138 ;  /* 0x0000008a4c005986 */ /* 0x0003e8000c101904 */
[----:B-1----:R-:W2:Y:S04]  /*8cea0*/  LDL.LU R138, [R1+0xf8] ;  /* 0x0000f800018a7983 */ /* 0x002ea80000300800 */
[----:B------:R-:W3:Y:S04]  /*8ceb0*/  LDL.LU R144, [R1+0x1cec] ;  /* 0x001cec0001907983 */ /* 0x000ee80000300800 */
[----:B------:R-:W4:Y:S04]  /*8cec0*/  LDL.LU R143, [R1+0x18ec] ;  /* 0x0018ec00018f7983 */ /* 0x000f280000300800 */
[----:B------:R-:W4:Y:S04]  /*8ced0*/  LDL.LU R141, [R1+0x14ec] ;  /* 0x0014ec00018d7983 */ /* 0x000f280000300800 */
[----:B------:R-:W3:Y:S04]  /*8cee0*/  LDL.LU R142, [R1+0x2274] ;  /* 0x00227400018e7983 */ /* 0x000ee80000300800 */
[----:B------:R-:W4:Y:S01]  /*8cef0*/  LDL.LU R140, [R1+0x10ec] ;  /* 0x0010ec00018c7983 */ /* 0x000f220000300800 */
[----:B------:R-:W-:-:S03]  /*8cf00*/  LOP3.LUT P2, RZ, R15, 0x20000000, RZ, 0xc0, !PT ;  /* 0x200000000fff7812 */ /* 0x000fc6000784c0ff */
[----:B------:R-:W4:Y:S01]  /*8cf10*/  LDL.LU R139, [R1+0xcec] ;  /* 0x000cec00018b7983 */ /* 0x000f220000300800 */
[----:B------:R-:W-:Y:S01]  /*8cf20*/  IMAD.WIDE R76, R146, 0x4, R8 ;  /* 0x00000004924c7825 */ /* 0x000fe200078e0208 */
        /* <DEDUP_REMOVED lines=14> */
[----:B------:R-:W-:Y:S01]  /*8d010*/  LOP3.LUT P4, RZ, R15, 0x80000000, RZ, 0xc0, !PT ;  /* 0x800000000fff7812 */ /* 0x000fe2000788c0ff */
[----:B--2---:R1:W-:Y:S04]  /*8d020*/  @P2 STG.E desc[UR4][R76.64], R138 ;  /* 0x0000008a4c002986 */ /* 0x0043e8000c101904 */
[----:B-1----:R-:W2:Y:S04]  /*8d030*/  LDL.LU R138, [R1+0x8fc] ;  /* 0x0008fc00018a7983 */ /* 0x002ea80000300800 */
[----:B------:R-:W2:Y:S04]  /*8d040*/  LDL.LU R79, [R1+0x4fc] ;  /* 0x0004fc00014f7983 */ /* 0x000ea80000300800 */
[----:B------:R-:W2:Y:S04]  /*8d050*/  LDL.LU R151, [R1+0xfc] ;  /* 0x0000fc0001977983 */ /* 0x000ea80000300800 */
[----:B------:R-:W2:Y:S04]  /*8d060*/  LDL.LU R147, [R1+0x227c] ;  /* 0x00227c0001937983 */ /* 0x000ea80000300800 */
[----:B------:R-:W2:Y:S04]  /*8d070*/  LDL.LU R149, [R1+0x1cf0] ;  /* 0x001cf00001957983 */ /* 0x000ea80000300800 */
[----:B------:R-:W2:Y:S01]  /*8d080*/  LDL.LU R150, [R1+0x18f0] ;  /* 0x0018f00001967983 */ /* 0x000ea20000300800 */
[----:B------:R-:W-:Y:S01]  /*8d090*/  LOP3.LUT R30, R30, 0xfffffff7, RZ, 0xc0, !PT ;  /* 0xfffffff71e1e7812 */ /* 0x000fe200078ec0ff */
[----:B---3--:R-:W-:Y:S01]  /*8d0a0*/  IMAD.WIDE R76, R142, 0x4, R2 ;  /* 0x000000048e4c7825 */ /* 0x008fe200078e0202 */
[----:B------:R-:W-:Y:S01]  /*8d0b0*/  LOP3.LUT P5, RZ, R16, 0x1, RZ, 0xc0, !PT ;  /* 0x0000000110ff7812 */ /* 0x000fe200078ac0ff */
[----:B------:R-:W3:Y:S01]  /*8d0c0*/  LDL.LU R148, [R1+0x14f0] ;  /* 0x0014f00001947983 */ /* 0x000ee20000300800 */
[----:B------:R-:W-:-:S02]  /*8d0d0*/  @P6 LOP3.LUT R30, R30, 0x8, RZ, 0xfc, !PT ;  /* 0x000000081e1e6812 */ /* 0x000fc400078efcff */
[----:B------:R-:W-:Y:S01]  /*8d0e0*/  LOP3.LUT P6, RZ, R16, 0x10, RZ, 0xc0, !PT ;  /* 0x0000001010ff7812 */ /* 0x000fe200078cc0ff */
[----:B------:R1:W-:Y:S01]  /*8d0f0*/  @P3 STG.E desc[UR4][R76.64], R144 ;  /* 0x000000904c003986 */ /* 0x0003e2000c101904 */
[----:B------:R-:W-:Y:S01]  /*8d100*/  LOP3.LUT R30, R30, 0xffffffef, RZ, 0xc0, !PT ;  /* 0xffffffef1e1e7812 */ /* 0x000fe200078ec0ff */
[----:B-1----:R-:W-:-:S05]  /*8d110*/  IMAD.WIDE R76, R142, 0x4, R4 ;  /* 0x000000048e4c7825 */ /* 0x002fca00078e0204 */
[----:B----4-:R1:W-:Y:S05]  /*8d120*/  @P4 STG.E desc[UR4][R76.64], R143 ;  /* 0x0000008f4c004986 */ /* 0x0103ea000c101904 */
[----:B------:R-:W-:Y:S02]  /*8d130*/  @P6 LOP3.LUT R30, R30, 0x10, RZ, 0xfc, !PT ;  /* 0x000000101e1e6812 */ /* 0x000fe400078efcff */
[----:B------:R-:W-:Y:S01]  /*8d140*/  LOP3.LUT P6, RZ, R16, 0x8, RZ, 0xc0, !PT ;  /* 0x0000000810ff7812 */ /* 0x000fe200078cc0ff */
[----:B-1----:R-:W-:-:S05]  /*8d150*/  IMAD.WIDE R76, R142, 0x4, R6 ;  /* 0x000000048e4c7825 */ /* 0x002fca00078e0206 */
[----:B------:R1:W-:Y:S01]  /*8d160*/  @P5 STG.E desc[UR4][R76.64], R141 ;  /* 0x0000008d4c005986 */ /* 0x0003e2000c101904 */
[----:B------:R-:W-:-:S03]  /*8d170*/  LOP3.LUT R30, R30, 0xffffffdf, RZ, 0xc0, !PT ;  /* 0xffffffdf1e1e7812 */ /* 0x000fc600078ec0ff */
[----:B-1----:R-:W4:Y:S04]  /*8d180*/  LDL.LU R141, [R1+0x2280] ;  /* 0x00228000018d7983 */ /* 0x002f280000300800 */
[----:B------:R-:W4:Y:S04]  /*8d190*/  LDL.LU R145, [R1+0x10f0] ;  /* 0x0010f00001917983 */ /* 0x000f280000300800 */
[----:B------:R-:W4:Y:S01]  /*8d1a0*/  LDL.LU R146, [R1+0xcf0] ;  /* 0x000cf00001927983 */ /* 0x000f220000300800 */
[----:B------:R-:W-:Y:S02]  /*8d1b0*/  @P6 LOP3.LUT R30, R30, 0x20, RZ, 0xfc, !PT ;  /* 0x000000201e1e6812 */ /* 0x000fe400078efcff */
[----:B------:R-:W-:Y:S01]  /*8d1c0*/  LOP3.LUT P6, RZ, R16, 0x4, RZ, 0xc0, !PT ;  /* 0x0000000410ff7812 */ /* 0x000fe200078cc0ff */
[----:B------:R-:W4:Y:S01]  /*8d1d0*/  LDL.LU R144, [R1+0x900] ;  /* 0x0009000001907983 */ /* 0x000f220000300800 */
[----:B------:R-:W-:Y:S01]  /*8d1e0*/  LOP3.LUT R30, R30, 0xffffffbf, RZ, 0xc0, !PT ;  /* 0xffffffbf1e1e7812 */ /* 0x000fe200078ec0ff */
[----:B------:R-:W-:-:S02]  /*8d1f0*/  IMAD.WIDE R76, R142, 0x4, R8 ;  /* 0x000000048e4c7825 */ /* 0x000fc400078e0208 */
[----:B------:R-:W4:Y:S08]  /*8d200*/  LDL.LU R143, [R1+0x500] ;  /* 0x00050000018f7983 */ /* 0x000f300000300800 */
[----:B------:R-:W-:Y:S02]  /*8d210*/  @P6 LOP3.LUT R30, R30, 0x40, RZ, 0xfc, !PT ;  /* 0x000000401e1e6812 */ /* 0x000fe400078efcff */
[----:B------:R-:W-:-:S13]  /*8d220*/  LOP3.LUT P6, RZ, R16, 0x2, RZ, 0xc0, !PT ;  /* 0x0000000210ff7812 */ /* 0x000fda00078cc0ff */
[----:B------:R1:W-:Y:S01]  /*8d230*/  @P6 STG.E desc[UR4][R76.64], R140 ;  /* 0x0000008c4c006986 */ /* 0x0003e2000c101904 */
[----:B------:R-:W-:Y:S01]  /*8d240*/  LOP3.LUT P6, RZ, R30, 0x40, RZ, 0xc0, !PT ;  /* 0x000000401eff7812 */ /* 0x000fe200078cc0ff */
[----:B-1----:R-:W-:Y:S02]  /*8d250*/  IMAD.WIDE R76, R152, 0x4, R2 ;  /* 0x00000004984c7825 */ /* 0x002fe400078e0202 */
[----:B------:R-:W4:Y:S10]  /*8d260*/  LDL.LU R140, [R1+0x100] ;  /* 0x00010000018c7983 */ /* 0x000f340000300800 */
[----:B------:R1:W-:Y:S01]  /*8d270*/  @P6 STG.E desc[UR4][R76.64], R139 ;  /* 0x0000008b4c006986 */ /* 0x0003e2000c101904 */
[----:B------:R-:W-:-:S03]  /*8d280*/  LOP3.LUT P6, RZ, R30, 0x20, RZ, 0xc0, !PT ;  /* 0x000000201eff7812 */ /* 0x000fc600078cc0ff */
[----:B-1----:R-:W4:Y:S04]  /*8d290*/  LDL.LU R139, [R1+0x1cf4] ;  /* 0x001cf400018b7983 */ /* 0x002f280000300800 */
[----:B------:R-:W4:Y:S01]  /*8d2a0*/  LDL.LU R142, [R1+0x2284] ;  /* 0x00228400018e7983 */ /* 0x000f220000300800 */
[----:B------:R-:W-:-:S05]  /*8d2b0*/  IMAD.WIDE R76, R152, 0x4, R4 ;  /* 0x00000004984c7825 */ /* 0x000fca00078e0204 */
        /* <DEDUP_REMOVED lines=9> */
[C---:B-1----:R-:W-:Y:S01]  /*8d350*/  IMAD.WIDE R76, R147.reuse, 0x4, R2 ;  /* 0x00000004934c7825 */ /* 0x042fe200078e0202 */
[----:B------:R-:W-:Y:S01]  /*8d360*/  LOP3.LUT P0, RZ, R16, 0x400, RZ, 0xc0, !PT ;  /* 0x0000040010ff7812 */ /* 0x000fe2000780c0ff */
[----:B------:R-:W2:Y:S10]  /*8d370*/  LDL.LU R151, [R1+0x2290] ;  /* 0x0022900001977983 */ /* 0x000eb40000300800 */
[----:B------:R1:W-:Y:S01]  /*8d380*/  @P6 STG.E desc[UR4][R76.64], R149 ;  /* 0x000000954c006986 */ /* 0x0003e2000c101904 */
[----:B------:R-:W-:Y:S01]  /*8d390*/  LOP3.LUT P6, RZ, R30, 0x2, RZ, 0xc0, !PT ;  /* 0x000000021eff7812 */ /* 0x000fe200078cc0ff */
[----:B-1----:R-:W-:-:S12]  /*8d3a0*/  IMAD.WIDE R76, R147, 0x4, R4 ;  /* 0x00000004934c7825 */ /* 0x002fd800078e0204 */
[----:B------:R-:W-:Y:S01]  /*8d3b0*/  @P6 STG.E desc[UR4][R76.64], R150 ;  /* 0x000000964c006986 */ /* 0x000fe2000c101904 */
[----:B------:R-:W-:Y:S01]  /*8d3c0*/  LOP3.LUT P6, RZ, R30, 0x1, RZ, 0xc0, !PT ;  /* 0x000000011eff7812 */ /* 0x000fe200078cc0ff */
[----:B------:R-:W-:-:S12]  /*8d3d0*/  IMAD.WIDE R30, R147, 0x4, R6 ;  /* 0x00000004931e7825 */ /* 0x000fd800078e0206 */
[----:B---3--:R1:W-:Y:S01]  /*8d3e0*/  @P6 STG.E desc[UR4][R30.64], R148 ;  /* 0x000000941e006986 */ /* 0x0083e2000c101904 */
[----:B------:R-:W-:Y:S02]  /*8d3f0*/  LOP3.LUT P6, RZ, R0, 0x80000000, RZ, 0xc0, !PT ;  /* 0x8000000000ff7812 */ /* 0x000fe400078cc0ff */
[----:B------:R-:W-:Y:S01]  /*8d400*/  LOP3.LUT P1, RZ, R16, 0x800, RZ, 0xc0, !PT ;  /* 0x0000080010ff7812 */ /* 0x000fe2000782c0ff */
[----:B-1----:R-:W-:-:S10]  /*8d410*/  IMAD.WIDE R30, R147, 0x4, R8 ;  /* 0x00000004931e7825 */ /* 0x002fd400078e0208 */
[----:B----4-:R1:W-:Y:S02]  /*8d420*/  @P6 STG.E desc[UR4][R30.64], R145 ;  /* 0x000000911e006986 */ /* 0x0103e4000c101904 */
[----:B-1----:R-:W-:-:S05]  /*8d430*/  IMAD.WIDE R30, R141, 0x4, R2 ;  /* 0x000000048d1e7825 */ /* 0x002fca00078e0202 */
[----:B------:R1:W-:Y:S02]  /*8d440*/  @P0 STG.E desc[UR4][R30.64], R146 ;  /* 0x000000921e000986 */ /* 0x0003e4000c101904 */
[----:B-1----:R-:W-:-:S05]  /*8d450*/  IMAD.WIDE R30, R141, 0x4, R4 ;  /* 0x000000048d1e7825 */ /* 0x002fca00078e0204 */
[----:B------:R1:W-:Y:S04]  /*8d460*/  @P1 STG.E desc[UR4][R30.64], R144 ;  /* 0x000000901e001986 */ /* 0x0003e8000c101904 */
[----:B-1----:R-:W3:Y:S01]  /*8d470*/  LDL.LU R144, [R1+0x14f4] ;  /* 0x0014f40001907983 */ /* 0x002ee20000300800 */
[C---:B------:R-:W-:Y:S02]  /*8d480*/  LOP3.LUT P2, RZ, R16.reuse, 0x1000, RZ, 0xc0, !PT ;  /* 0x0000100010ff7812 */ /* 0x040fe4000784c0ff */
[C---:B------:R-:W-:Y:S01]  /*8d490*/  LOP3.LUT P3, RZ, R16.reuse, 0x2000, RZ, 0xc0, !PT ;  /* 0x0000200010ff7812 */ /* 0x040fe2000786c0ff */
[----:B------:R-:W-:Y:S01]  /*8d4a0*/  IMAD.WIDE R30, R141, 0x4, R6 ;  /* 0x000000048d1e7825 */ /* 0x000fe200078e0206 */
[C---:B------:R-:W-:Y:S02]  /*8d4b0*/  LOP3.LUT P4, RZ, R16.reuse, 0x4000, RZ, 0xc0, !PT ;  /* 0x0000400010ff7812 */ /* 0x040fe4000788c0ff */
[----:B------:R-:W-:-:S07]  /*8d4c0*/  LOP3.LUT P5, RZ, R16, 0x8000, RZ, 0xc0, !PT ;  /* 0x0000800010ff7812 */ /* 0x000fce00078ac0ff */
[----:B------:R1:W-:Y:S02]  /*8d4d0*/  @P2 STG.E desc[UR4][R30.64], R143 ;  /* 0x0000008f1e002986 */ /* 0x0003e4000c101904 */
[----:B-1----:R-:W-:Y:S02]  /*8d4e0*/  IMAD.WIDE R30, R141, 0x4, R8 ;  /* 0x000000048d1e7825 */ /* 0x002fe400078e0208 */
[----:B------:R-:W4:Y:S04]  /*8d4f0*/  LDL.LU R143, [R1+0x10f4] ;  /* 0x0010f400018f7983 */ /* 0x000f280000300800 */
[----:B------:R1:W-:Y:S04]  /*8d500*/  @P3 STG.E desc[UR4][R30.64], R140 ;  /* 0x0000008c1e003986 */ /* 0x0003e8000c101904 */
[----:B------:R-:W4:Y:S01]  /*8d510*/  LDL.LU R141, [R1+0xcf4] ;  /* 0x000cf400018d7983 */ /* 0x000f220000300800 */
[----:B-1----:R-:W-:-:S03]  /*8d520*/  IMAD.WIDE R30, R142, 0x4, R2 ;  /* 0x000000048e1e7825 */ /* 0x002fc600078e0202 */
[----:B------:R-:W4:Y:S04]  /*8d530*/  LDL.LU R140, [R1+0x904] ;  /* 0x00090400018c7983 */ /* 0x000f280000300800 */
[----:B------:R1:W-:Y:S02]  /*8d540*/  @P4 STG.E desc[UR4][R30.64], R139 ;  /* 0x0000008b1e004986 */ /* 0x0003e4000c101904 */
[----:B-1----:R-:W-:Y:S02]  /*8d550*/  IMAD.WIDE R30, R142, 0x4, R4 ;  /* 0x000000048e1e7825 */ /* 0x002fe400078e0204 */
[----:B------:R-:W4:Y:S04]  /*8d560*/  LDL.LU R139, [R1+0x504] ;  /* 0x00050400018b7983 */ /* 0x000f280000300800 */
[----:B--2---:R1:W-:Y:S04]  /*8d570*/  @P5 STG.E desc[UR4][R30.64], R138 ;  /* 0x0000008a1e005986 */ /* 0x0043e8000c101904 */
[----:B-1----:R-:W2:Y:S01]  /*8d580*/  LDL.LU R138, [R1+0x2288] ;  /* 0x00228800018a7983 */ /* 0x002ea20000300800 */
[----:B------:R-:W-:-:S03]  /*8d590*/  LOP3.LUT P6, RZ, R16, 0x10000000, RZ, 0xc0, !PT ;  /* 0x1000000010ff7812 */ /* 0x000fc600078cc0ff */
[----:B------:R-:W2:Y:S01]  /*8d5a0*/  LDL.LU R136, [R1+0x104] ;  /* 0x0001040001887983 */ /* 0x000ea20000300800 */
[----:B------:R-:W-:-:S03]  /*8d5b0*/  LOP3.LUT R0, R0, 0xff7fffff, RZ, 0xc0, !PT ;  /* 0xff7fffff00007812 */ /* 0x000fc600078ec0ff */
[----:B------:R-:W2:Y:S04]  /*8d5c0*/  LDL.LU R137, [R1+0x1cf8] ;  /* 0x001cf80001897983 */ /* 0x000ea80000300800 */
[----:B------:R-:W2:Y:S02]  /*8d5d0*/  LDL.LU R79, [R1+0x18f8] ;  /* 0x0018f800014f7983 */ /* 0x000ea40000300800 */
[----:B------:R-:W-:Y:S02]  /*8d5e0*/  @P6 LOP3.LUT R0, R0, 0x800000, RZ, 0xfc, !PT ;  /* 0x0080000000006812 */ /* 0x000fe400078efcff */
[----:B------:R-:W-:Y:S01]  /*8d5f0*/  LOP3.LUT P6, RZ, R16, 0x8000000, RZ, 0xc0, !PT ;  /* 0x0800000010ff7812 */ /* 0x000fe200078cc0ff */
[----:B------:R-:W2:Y:S01]  /*8d600*/  LDL.LU R152, [R1+0x14f8] ;  /* 0x0014f80001987983 */ /* 0x000ea20000300800 */
[----:B------:R-:W-:-:S02]  /*8d610*/  LOP3.LUT R0, R0, 0xfeffffff, RZ, 0xc0, !PT ;  /* 0xfeffffff00007812 */ /* 0x000fc400078ec0ff */
[----:B------:R-:W-:Y:S01]  /*8d620*/  LOP3.LUT P2, RZ, R16, 0x10000, RZ, 0xc0, !PT ;  /* 0x0001000010ff7812 */ /* 0x000fe2000784c0ff */
[----:B------:R-:W-:Y:S01]  /*8d630*/  IMAD.WIDE R30, R142, 0x4, R6 ;  /* 0x000000048e1e7825 */ /* 0x000fe200078e0206 */
[----:B------:R-:W2:Y:S04]  /*8d640*/  LDL.LU R150, [R1+0xcf8] ;  /* 0x000cf80001967983 */ /* 0x000ea80000300800 */
[----:B------:R-:W2:Y:S03]  /*8d650*/  LDL.LU R148, [R1+0x908] ;  /* 0x0009080001947983 */ /* 0x000ea60000300800 */
[----:B------:R-:W-:Y:S01]  /*8d660*/  @P6 LOP3.LUT R0, R0, 0x1000000, RZ, 0xfc, !PT ;  /* 0x0100000000006812 */ /* 0x000fe200078efcff */
[----:B------:R-:W2:Y:S01]  /*8d670*/  LDL.LU R147, [R1+0x508] ;  /* 0x0005080001937983 */ /* 0x000ea20000300800 */
[----:B------:R-:W-:-:S02]  /*8d680*/  LOP3.LUT P6, RZ, R16, 0x4000000, RZ, 0xc0, !PT ;  /* 0x0400000010ff7812 */ /* 0x000fc400078cc0ff */
[----:B------:R-:W-:Y:S01]  /*8d690*/  LOP3.LUT R0, R0, 0xfdffffff, RZ, 0xc0, !PT ;  /* 0xfdffffff00007812 */ /* 0x000fe200078ec0ff */
[----:B------:R-:W2:Y:S04]  /*8d6a0*/  LDL.LU R145, [R1+0x2294] ;  /* 0x0022940001917983 */ /* 0x000ea80000300800 */
[----:B------:R-:W2:Y:S06]  /*8d6b0*/  LDL.LU R146, [R1+0x108] ;  /* 0x0001080001927983 */ /* 0x000eac0000300800 */
        /* <DEDUP_REMOVED lines=11> */
[----:B---3--:R1:W-:Y:S02]  /*8d770*/  @P2 STG.E desc[UR4][R30.64], R144 ;  /* 0x000000901e002986 */ /* 0x0083e4000c101904 */
[----:B-1----:R-:W-:Y:S02]  /*8d780*/  IMAD.WIDE R30, R142, 0x4, R8 ;  /* 0x000000048e1e7825 */ /* 0x002fe400078e0208 */
[----:B------:R-:W3:Y:S04]  /*8d790*/  LDL.LU R142, [R1+0x2298] ;  /* 0x00229800018e7983 */ /* 0x000ee80000300800 */
[----:B------:R-:W3:Y:S01]  /*8d7a0*/  LDL.LU R149, [R1+0x10f8] ;  /* 0x0010f80001957983 */ /* 0x000ee20000300800 */
[----:B------:R-:W-:-:S02]  /*8d7b0*/  LOP3.LUT R0, R0, 0xdfffffff, RZ, 0xc0, !PT ;  /* 0xdfffffff00007812 */ /* 0x000fc400078ec0ff */
[----:B------:R-:W-:Y:S01]  /*8d7c0*/  LOP3.LUT P3, RZ, R16, 0x20000, RZ, 0xc0, !PT ;  /* 0x0002000010ff7812 */ /* 0x000fe2000786c0ff */
[----:B------:R-:W3:Y:S01]  /*8d7d0*/  LDL.LU R144, [R1+0x1cfc] ;  /* 0x001cfc0001907983 */ /* 0x000ee20000300800 */
[----:B------:R-:W-:Y:S02]  /*8d7e0*/  @P6 LOP3.LUT R0, R0, 0x20000000, RZ, 0xfc, !PT ;  /* 0x2000000000006812 */ /* 0x000fe400078efcff */
[C---:B------:R-:W-:Y:S02]  /*8d7f0*/  LOP3.LUT P6, RZ, R16.reuse, 0x200000, RZ, 0xc0, !PT ;  /* 0x0020000010ff7812 */ /* 0x040fe400078cc0ff */
[C---:B------:R-:W-:Y:S02]  /*8d800*/  LOP3.LUT P4, RZ, R16.reuse, 0x40000, RZ, 0xc0, !PT ;  /* 0x0004000010ff7812 */ /* 0x040fe4000788c0ff */
[----:B------:R-:W-:Y:S02]  /*8d810*/  LOP3.LUT P5, RZ, R16, 0x80000, RZ, 0xc0, !PT ;  /* 0x0008000010ff7812 */ /* 0x000fe400078ac0ff */
[----:B------:R-:W-:-:S03]  /*8d820*/  LOP3.LUT R0, R0, 0xbfffffff, RZ, 0xc0, !PT ;  /* 0xbfffffff00007812 */ /* 0x000fc600078ec0ff */
[----:B----4-:R1:W-:Y:S04]  /*8d830*/  @P3 STG.E desc[UR4][R30.64], R143 ;  /* 0x0000008f1e003986 */ /* 0x0103e8000c101904 */
[----:B------:R-:W-:Y:S02]  /*8d840*/  @P6 LOP3.LUT R0, R0, 0x40000000, RZ, 0xfc, !PT ;  /* 0x4000000000006812 */ /* 0x000fe400078efcff */
[----:B------:R-:W-:Y:S01]  /*8d850*/  LOP3.LUT P6, RZ, R16, 0x100000, RZ, 0xc0, !PT ;  /* 0x0010000010ff7812 */ /* 0x000fe200078cc0ff */
[----:B-1----:R-:W4:Y:S01]  /*8d860*/  LDL.LU R143, [R1+0x18fc] ;  /* 0x0018fc00018f7983 */ /* 0x002f220000300800 */
[----:B--2---:R-:W-:-:S05]  /*8d870*/  IMAD.WIDE R30, R138, 0x4, R2 ;  /* 0x000000048a1e7825 */ /* 0x004fca00078e0202 */
[----:B------:R1:W-:Y:S02]  /*8d880*/  @P4 STG.E desc[UR4][R30.64], R141 ;  /* 0x0000008d1e004986 */ /* 0x0003e4000c101904 */
[C---:B-1----:R-:W-:Y:S02]  /*8d890*/  IMAD.WIDE R30, R138.reuse, 0x4, R4 ;  /* 0x000000048a1e7825 */ /* 0x042fe400078e0204 */
[----:B------:R-:W2:Y:S04]  /*8d8a0*/  LDL.LU R141, [R1+0x14fc] ;  /* 0x0014fc00018d7983 */ /* 0x000ea80000300800 */
[----:B------:R1:W-:Y:S02]  /*8d8b0*/  @P5 STG.E desc[UR4][R30.64], R140 ;  /* 0x0000008c1e005986 */ /* 0x0003e4000c101904 */
[----:B-1----:R-:W-:-:S05]  /*8d8c0*/  IMAD.WIDE R30, R138, 0x4, R6 ;  /* 0x000000048a1e7825 */ /* 0x002fca00078e0206 */
[----:B------:R1:W-:Y:S02]  /*8d8d0*/  @P6 STG.E desc[UR4][R30.64], R139 ;  /* 0x0000008b1e006986 */ /* 0x0003e4000c101904 */
[----:B-1----:R-:W-:Y:S02]  /*8d8e0*/  IMAD.WIDE R30, R138, 0x4, R8 ;  /* 0x000000048a1e7825 */ /* 0x002fe400078e0208 */
[----:B------:R-:W2:Y:S04]  /*8d8f0*/  LDL.LU R139, [R1+0x10fc] ;  /* 0x0010fc00018b7983 */ /* 0x000ea80000300800 */
[----:B------:R-:W2:Y:S04]  /*8d900*/  LDL.LU R138, [R1+0xcfc] ;  /* 0x000cfc00018a7983 */ /* 0x000ea80000300800 */
[----:B------:R-:W2:Y:S01]  /*8d910*/  LDL.LU R140, [R1+0x229c] ;  /* 0x00229c00018c7983 */ /* 0x000ea20000300800 */
        /* <DEDUP_REMOVED lines=13> */
[----:B---3--:R1:W-:Y:S01]  /*8d9f0*/  @P6 STG.E desc[UR4][R30.64], R149 ;  /* 0x000000951e006986 */ /* 0x0083e2000c101904 */
        /* <DEDUP_REMOVED lines=18> */
[----:B-1----:R-:W-:-:S05]  /*8db20*/  IMAD.WIDE R30, R142, 0x4, R4 ;  /* 0x000000048e1e7825 */ /* 0x002fca00078e0204 */
[----:B----4-:R1:W-:Y:S01]  /*8db30*/  @P2 STG.E desc[UR4][R30.64], R143 ;  /* 0x0000008f1e002986 */ /* 0x0103e2000c101904 */
[----:B------:R-:W-:Y:S01]  /*8db40*/  LOP3.LUT P5, RZ, R17, 0x4, RZ, 0xc0, !PT ;  /* 0x0000000411ff7812 */ /* 0x000fe200078ac0ff */
[----:B-1----:R-:W-:-:S05]  /*8db50*/  IMAD.WIDE R30, R142, 0x4, R6 ;  /* 0x000000048e1e7825 */ /* 0x002fca00078e0206 */
[----:B--2---:R1:W-:Y:S04]  /*8db60*/  @P3 STG.E desc[UR4][R30.64], R141 ;  /* 0x0000008d1e003986 */ /* 0x0043e8000c101904 */
[----:B-1----:R-:W2:Y:S01]  /*8db70*/  LDL.LU R141, [R1+0x90c] ;  /* 0x00090c00018d7983 */ /* 0x002ea20000300800 */
[----:B------:R-:W-:-:S03]  /*8db80*/  IMAD.WIDE R30, R142, 0x4, R8 ;  /* 0x000000048e1e7825 */ /* 0x000fc600078e0208 */
[----:B------:R-:W3:Y:S04]  /*8db90*/  LDL.LU R142, [R1+0x50c] ;  /* 0x00050c00018e7983 */ /* 0x000ee80000300800 */
[----:B------:R1:W-:Y:S02]  /*8dba0*/  @P4 STG.E desc[UR4][R30.64], R139 ;  /* 0x0000008b1e004986 */ /* 0x0003e4000c101904 */
[----:B-1----:R-:W-:Y:S02]  /*8dbb0*/  IMAD.WIDE R30, R140, 0x4, R2 ;  /* 0x000000048c1e7825 */ /* 0x002fe400078e0202 */
[----:B------:R-:W4:Y:S04]  /*8dbc0*/  LDL.LU R139, [R1+0x10c] ;  /* 0x00010c00018b7983 */ /* 0x000f280000300800 */
[----:B------:R-:W4:Y:S04]  /*8dbd0*/  LDL.LU R248, [R1+0x1e80] ;  /* 0x001e800001f87983 */ /* 0x000f280000300800 */
[----:B------:R1:W-:Y:S04]  /*8dbe0*/  @P5 STG.E desc[UR4][R30.64], R138 ;  /* 0x0000008a1e005986 */ /* 0x0003e8000c101904 */
[----:B------:R-:W4:Y:S04]  /*8dbf0*/  LDL.LU R136, [R1+0x1d00] ;  /* 0x001d000001887983 */ /* 0x000f280000300800 */
[----:B-1----:R-:W4:Y:S04]  /*8dc00*/  LDL.LU R138, [R1+0x22a0] ;  /* 0x0022a000018a7983 */ /* 0x002f280000300800 */
[----:B------:R-:W4:Y:S01]  /*8dc10*/  LDL.LU R137, [R1+0x1900] ;  /* 0x0019000001897983 */ /* 0x000f220000300800 */
[----:B------:R-:W-:-:S02]  /*8dc20*/  LOP3.LUT P6, RZ, R17, 0x8000, RZ, 0xc0, !PT ;  /* 0x0000800011ff7812 */ /* 0x000fc400078cc0ff */
[----:B------:R-:W-:Y:S01]  /*8dc30*/  LOP3.LUT R0, R0, 0xffff7fff, RZ, 0xc0, !PT ;  /* 0xffff7fff00007812 */ /* 0x000fe200078ec0ff */
[----:B------:R-:W4:Y:S04]  /*8dc40*/  LDL.LU R79, [R1+0x1500] ;  /* 0x00150000014f7983 */ /* 0x000f280000300800 */
[----:B------:R-:W4:Y:S04]  /*8dc50*/  LDL.LU R150, [R1+0x22a4] ;  /* 0x0022a40001967983 */ /* 0x000f280000300800 */
[----:B------:R-:W4:Y:S02]  /*8dc60*/  LDL.LU R152, [R1+0x1100] ;  /* 0x0011000001987983 */ /* 0x000f240000300800 */
[----:B------:R-:W-:-:S02]  /*8dc70*/  @P6 LOP3.LUT R0, R0, 0x8000, RZ, 0xfc, !PT ;  /* 0x0000800000006812 */ /* 0x000fc400078efcff */
[----:B------:R-:W-:Y:S01]  /*8dc80*/  LOP3.LUT P6, RZ, R17, 0x4000, RZ, 0xc0, !PT ;  /* 0x0000400011ff7812 */ /* 0x000fe200078cc0ff */
[----:B------:R-:W4:Y:S01]  /*8dc90*/  LDL.LU R151, [R1+0xd00] ;  /* 0x000d000001977983 */ /* 0x000f220000300800 */
[----:B------:R-:W-:-:S03]  /*8dca0*/  LOP3.LUT R0, R0, 0xfffeffff, RZ, 0xc0, !PT ;  /* 0xfffeffff00007812 */ /* 0x000fc600078ec0ff */
[----:B------:R-:W4:Y:S04]  /*8dcb0*/  LDL.LU R149, [R1+0x910] ;  /* 0x0009100001957983 */ /* 0x000f280000300800 */
[----:B------:R-:W4:Y:S04]  /*8dcc0*/  LDL.LU R148, [R1+0x510] ;  /* 0x0005100001947983 */ /* 0x000f280000300800 */
[----:B------:R-:W-:Y:S01]  /*8dcd0*/  @P6 LOP3.LUT R0, R0, 0x10000, RZ, 0xfc, !PT ;  /* 0x0001000000006812 */ /* 0x000fe200078efcff */
[----:B------:R-:W4:Y:S01]  /*8dce0*/  LDL.LU R147, [R1+0x1e84] ;  /* 0x001e840001937983 */ /* 0x000f220000300800 */
[----:B------:R-:W-:-:S02]  /*8dcf0*/  LOP3.LUT P6, RZ, R17, 0x2000, RZ, 0xc0, !PT ;  /* 0x0000200011ff7812 */ /* 0x000fc400078cc0ff */
[----:B------:R-:W-:Y:S01]  /*8dd00*/  LOP3.LUT R0, R0, 0xfffdffff, RZ, 0xc0, !PT ;  /* 0xfffdffff00007812 */ /* 0x000fe200078ec0ff */
[----:B------:R-:W4:Y:S01]  /*8dd10*/  LDL.LU R145, [R1+0x1d04] ;  /* 0x001d040001917983 */ /* 0x000f220000300800 */
[----:B------:R-:W-:-:S03]  /*8dd20*/  LOP3.LUT P2, RZ, R17, 0x8, RZ, 0xc0, !PT ;  /* 0x0000000811ff7812 */ /* 0x000fc6000784c0ff */
[----:B------:R-:W4:Y:S04]  /*8dd30*/  LDL.LU R146, [R1+0x1904] ;  /* 0x0019040001927983 */ /* 0x000f280000300800 */
[----:B------:R-:W4:Y:S02]  /*8dd40*/  LDL.LU R144, [R1+0x22a8] ;  /* 0x0022a80001907983 */ /* 0x000f240000300800 */
[----:B------:R-:W-:Y:S02]  /*8dd50*/  @P6 LOP3.LUT R0, R0, 0x20000, RZ, 0xfc, !PT ;  /* 0x0002000000006812 */ /* 0x000fe400078efcff */
[C---:B------:R-:W-:Y:S02]  /*8dd60*/  LOP3.LUT P6, RZ, R17.reuse, 0x1000, RZ, 0xc0, !PT ;  /* 0x0000100011ff7812 */ /* 0x040fe400078cc0ff */
[----:B------:R-:W-:Y:S01]  /*8dd70*/  LOP3.LUT P3, RZ, R17, 0x10, RZ, 0xc0, !PT ;  /* 0x0000001011ff7812 */ /* 0x000fe2000786c0ff */
[----:B------:R-:W-:Y:S01]  /*8dd80*/  IMAD.WIDE R30, R140, 0x4, R4 ;  /* 0x000000048c1e7825 */ /* 0x000fe200078e0204 */
[----:B------:R-:W-:Y:S01]  /*8dd90*/  LOP3.LUT R0, R0, 0xfffbffff, RZ, 0xc0, !PT ;  /* 0xfffbffff00007812 */ /* 0x000fe200078ec0ff */
[----:B------:R-:W4:Y:S08]  /*8dda0*/  LDL.LU R143, [R1+0x1504] ;  /* 0x00150400018f7983 */ /* 0x000f300000300800 */
[----:B------:R-:W-:-:S02]  /*8ddb0*/  @P6 LOP3.LUT R0, R0, 0x40000, RZ, 0xfc, !PT ;  /* 0x0004000000006812 */ /* 0x000fc400078efcff */
[----:B------:R-:W-:Y:S02]  /*8ddc0*/  LOP3.LUT P6, RZ, R17, 0x800, RZ, 0xc0, !PT ;  /* 0x0000080011ff7812 */ /* 0x000fe400078cc0ff */
[----:B------:R-:W-:-:S11]  /*8ddd0*/  LOP3.LUT R0, R0, 0xfff7ffff, RZ, 0xc0, !PT ;  /* 0xfff7ffff00007812 */ /* 0x000fd600078ec0ff */
[----:B------:R-:W-:Y:S02]  /*8dde0*/  @P6 LOP3.LUT R0, R0, 0x80000, RZ, 0xfc, !PT ;  /* 0x0008000000006812 */ /* 0x000fe400078efcff */
[----:B------:R-:W-:Y:S02]  /*8ddf0*/  LOP3.LUT P6, RZ, R17, 0x400, RZ, 0xc0, !PT ;  /* 0x0000040011ff7812 */ /* 0x000fe400078cc0ff */
[----:B------:R-:W-:-:S11]  /*8de00*/  LOP3.LUT R0, R0, 0xffefffff, RZ, 0xc0, !PT ;  /* 0xffefffff00007812 */ /* 0x000fd600078ec0ff */
[----:B------:R-:W-:Y:S02]  /*8de10*/  @P6 LOP3.LUT R0, R0, 0x100000, RZ, 0xfc, !PT ;  /* 0x0010000000006812 */ /* 0x000fe400078efcff */
[C---:B------:R-:W-:Y:S02]  /*8de20*/  LOP3.LUT P6, RZ, R17.reuse, 0x200, RZ, 0xc0, !PT ;  /* 0x0000020011ff7812 */ /* 0x040fe400078cc0ff */
        /* <DEDUP_REMOVED lines=8> */
[----:B--2---:R1:W-:Y:S02]  /*8deb0*/  @P2 STG.E desc[UR4][R30.64], R141 ;  /* 0x0000008d1e002986 */ /* 0x0043e4000c101904 */
[C---:B-1----:R-:W-:Y:S02]  /*8dec0*/  IMAD.WIDE R30, R140.reuse, 0x4, R6 ;  /* 0x000000048c1e7825 */ /* 0x042fe400078e0206 */
[----:B------:R-:W2:Y:S04]  /*8ded0*/  LDL.LU R141, [R1+0x1104] ;  /* 0x00110400018d7983 */ /* 0x000ea80000300800 */
[----:B---3--:R1:W-:Y:S02]  /*8dee0*/  @P3 STG.E desc[UR4][R30.64], R142 ;  /* 0x0000008e1e003986 */ /* 0x0083e4000c101904 */
[----:B-1----:R-:W-:-:S02]  /*8def0*/  IMAD.WIDE R30, R140, 0x4, R8 ;  /* 0x000000048c1e7825 */ /* 0x002fc400078e0208 */
[----:B------:R-:W3:Y:S04]  /*8df00*/  LDL.LU R142, [R1+0xd04] ;  /* 0x000d0400018e7983 */ /* 0x000ee80000300800 */
[----:B------:R-:W3:Y:S04]  /*8df10*/  LDL.LU R140, [R1+0x914] ;  /* 0x00091400018c7983 */ /* 0x000ee80000300800 */
[----:B----4-:R1:W-:Y:S04]  /*8df20*/  @P4 STG.E desc[UR4][R30.64], R139 ;  /* 0x0000008b1e004986 */ /* 0x0103e8000c101904 */
[----:B-1----:R-:W4:Y:S01]  /*8df30*/  LDL.LU R139, [R1+0x22ac] ;  /* 0x0022ac00018b7983 */ /* 0x002f220000300800 */
[----:B------:R-:W-:-:S05]  /*8df40*/  IMAD.WIDE R30, R138, 0x4, R2 ;  /* 0x000000048a1e7825 */ /* 0x000fca00078e0202 */
        /* <DEDUP_REMOVED lines=39> */
[----:B----4-:R-:W-:-:S05]  /*8e1c0*/  IMAD.WIDE R30, R139, 0x4, R2 ;  /* 0x000000048b1e7825 */ /* 0x010fca00078e0202 */
[----:B--2---:R1:W-:Y:S02]  /*8e1d0*/  @P2 STG.E desc[UR4][R30.64], R141 ;  /* 0x0000008d1e002986 */ /* 0x0043e4000c101904 */
[----:B-1----:R-:W-:-:S05]  /*8e1e0*/  IMAD.WIDE R30, R139, 0x4, R4 ;  /* 0x000000048b1e7825 */ /* 0x002fca00078e0204 */
[----:B---3--:R1:W-:Y:S02]  /*8e1f0*/  @P3 STG.E desc[UR4][R30.64], R142 ;  /* 0x0000008e1e003986 */ /* 0x0083e4000c101904 */
[C---:B-1----:R-:W-:Y:S02]  /*8e200*/  IMAD.WIDE R30, R139.reuse, 0x4, R6 ;  /* 0x000000048b1e7825 */ /* 0x042fe400078e0206 */
[----:B------:R-:W2:Y:S04]  /*8e210*/  LDL.LU R142, [R1+0x1e88] ;  /* 0x001e8800018e7983 */ /* 0x000ea80000300800 */
[----:B------:R1:W-:Y:S02]  /*8e220*/  @P4 STG.E desc[UR4][R30.64], R140 ;  /* 0x0000008c1e004986 */ /* 0x0003e4000c101904 */
[----:B-1----:R-:W-:-:S02]  /*8e230*/  IMAD.WIDE R30, R139, 0x4, R8 ;  /* 0x000000048b1e7825 */ /* 0x002fc400078e0208 */
[----:B------:R-:W3:Y:S04]  /*8e240*/  LDL.LU R140, [R1+0x1d08] ;  /* 0x001d0800018c7983 */ /* 0x000ee80000300800 */
[----:B------:R-:W4:Y:S04]  /*8e250*/  LDL.LU R139, [R1+0x1908] ;  /* 0x00190800018b7983 */ /* 0x000f280000300800 */
[----:B------:R1:W-:Y:S04]  /*8e260*/  @P5 STG.E desc[UR4][R30.64], R138 ;  /* 0x0000008a1e005986 */ /* 0x0003e8000c101904 */
[----:B-1----:R-:W2:Y:S04]  /*8e270*/  LDL.LU R138, [R1+0x22b0] ;  /* 0x0022b000018a7983 */ /* 0x002ea80000300800 */
        /* <DEDUP_REMOVED lines=16> */
[----:B------:R-:W-:-:S03]  /*8e380*/  LOP3.LUT P4, RZ, R17, 0x1000000, RZ, 0xc0, !PT ;  /* 0x0100000011ff7812 */ /* 0x000fc6000788c0ff */
[----:B------:R-:W4:Y:S01]  /*8e390*/  LDL.LU R141, [R1+0x51c] ;  /* 0x00051c00018d7983 */ /* 0x000f220000300800 */
        /* <DEDUP_REMOVED lines=21> */
[----:B-1----:R-:W-:-:S05]  /*8e4f0*/  IMAD.WIDE R30, R138, 0x4, R4 ;  /* 0x000000048a1e7825 */ /* 0x002fca00078e0204 */
[----:B---3--:R1:W-:Y:S02]  /*8e500*/  @P3 STG.E desc[UR4][R30.64], R140 ;  /* 0x0000008c1e003986 */ /* 0x0083e4000c101904 */
[C---:B-1----:R-:W-:Y:S02]  /*8e510*/  IMAD.WIDE R30, R138.reuse, 0x4, R6 ;  /* 0x000000048a1e7825 */ /* 0x042fe400078e0206 */
[----:B------:R-:W2:Y:S04]  /*8e520*/  LDL.LU R140, [R1+0x1d10] ;  /* 0x001d1000018c7983 */ /* 0x000ea80000300800 */
[----:B----4-:R1:W-:Y:S02]  /*8e530*/  @P4 STG.E desc[UR4][R30.64], R139 ;  /* 0x0000008b1e004986 */ /* 0x0103e4000c101904 */
[----:B-1----:R-:W-:-:S02]  /*8e540*/  IMAD.WIDE R30, R138, 0x4, R8 ;  /* 0x000000048a1e7825 */ /* 0x002fc400078e0208 */
[----:B------:R-:W3:Y:S04]  /*8e550*/  LDL.LU R139, [R1+0x1910] ;  /* 0x00191000018b7983 */ /* 0x000ee80000300800 */
[----:B------:R-:W4:Y:S04]  /*8e560*/  LDL.LU R138, [R1+0x1510] ;  /* 0x00151000018a7983 */ /* 0x000f280000300800 */
[----:B------:R-:W2:Y:S01]  /*8e570*/  LDL.LU R142, [R1+0x22c0] ;  /* 0x0022c000018e7983 */ /* 0x000ea20000300800 */
        /* <DEDUP_REMOVED lines=42> */
[C---:B------:R-:W-:Y:S01]  /*8e820*/  LOP3.LUT P4, RZ, R18.reuse, 0x80, RZ, 0xc0, !PT ;  /* 0x0000008012ff7812 */ /* 0x040fe2000788c0ff */
[----:B-1----:R-:W-:Y:S01]  /*8e830*/  IMAD.WIDE R30, R143, 0x4, R8 ;  /* 0x000000048f1e7825 */ /* 0x002fe200078e0208 */
[----:B------:R-:W-:Y:S01]  /*8e840*/  LOP3.LUT P5, RZ, R18, 0x100, RZ, 0xc0, !PT ;  /* 0x0000010012ff7812 */ /* 0x000fe200078ac0ff */
[----:B------:R-:W4:Y:S04]  /*8e850*/  LDL.LU R143, [R1+0x1110] ;  /* 0x00111000018f7983 */ /* 0x000f280000300800 */
[----:B------:R1:W-:Y:S04]  /*8e860*/  @P2 STG.E desc[UR4][R30.64], R141 ;  /* 0x0000008d1e002986 */ /* 0x0003e8000c101904 */
[----:B-1----:R-:W4:Y:S01]  /*8e870*/  LDL.LU R141, [R1+0xd10] ;  /* 0x000d1000018d7983 */ /* 0x002f220000300800 */
[----:B--2---:R-:W-:-:S05]  /*8e880*/  IMAD.WIDE R30, R142, 0x4, R2 ;  /* 0x000000048e1e7825 */ /* 0x004fca00078e0202 */
[----:B------:R1:W-:Y:S02]  /*8e890*/  @P3 STG.E desc[UR4][R30.64], R140 ;  /* 0x0000008c1e003986 */ /* 0x0003e4000c101904 */
[C---:B-1----:R-:W-:Y:S02]  /*8e8a0*/  IMAD.WIDE R30, R142.reuse, 0x4, R4 ;  /* 0x000000048e1e7825 */ /* 0x042fe400078e0204 */
[----:B------:R-:W2:Y:S04]  /*8e8b0*/  LDL.LU R140, [R1+0x920] ;  /* 0x00092000018c7983 */ /* 0x000ea80000300800 */
[----:B---3--:R1:W-:Y:S02]  /*8e8c0*/  @P4 STG.E desc[UR4][R30.64], R139 ;  /* 0x0000008b1e004986 */ /* 0x0083e4000c101904 */
[----:B-1----:R-:W-:-:S02]  /*8e8d0*/  IMAD.WIDE R30, R142, 0x4, R6 ;  /* 0x000000048e1e7825 */ /* 0x002fc400078e0206 */
[----:B------:R-:W3:Y:S04]  /*8e8e0*/  LDL.LU R139, [R1+0x520] ;  /* 0x00052000018b7983 */ /* 0x000ee80000300800 */
[----:B----4-:R1:W-:Y:S04]  /*8e8f0*/  @P5 STG.E desc[UR4][R30.64], R138 ;  /* 0x0000008a1e005986 */ /* 0x0103e8000c101904 */
[----:B-1----:R-:W4:Y:S04]  /*8e900*/  LDL.LU R138, [R1+0x22c4] ;  /* 0x0022c400018a7983 */ /* 0x002f280000300800 */
        /* <DEDUP_REMOVED lines=17> */
[C---:B------:R-:W-:Y:S02]  /*8ea20*/  LOP3.LUT P5, RZ, R18.reuse, 0x1000, RZ, 0xc0, !PT ;  /* 0x0000100012ff7812 */ /* 0x040fe400078ac0ff */
[----:B------:R-:W-:Y:S02]  /*8ea30*/  LOP3.LUT P6, RZ, R18, 0x200000, RZ, 0xc0, !PT ;  /* 0x0020000012ff7812 */ /* 0x000fe400078cc0ff */
[----:B------:R-:W-:-:S11]  /*8ea40*/  LOP3.LUT R15, R15, 0x7fffffff, RZ, 0xc0, !PT ;  /* 0x7fffffff0f0f7812 */ /* 0x000fd600078ec0ff */
[----:B------:R-:W-:Y:S02]  /*8ea50*/  @P6 LOP3.LUT R15, R15, 0x80000000, RZ, 0xfc, !PT ;  /* 0x800000000f0f6812 */ /* 0x000fe400078efcff */
[----:B------:R-:W-:Y:S02]  /*8ea60*/  LOP3.LUT P6, RZ, R18, 0x100000, RZ, 0xc0, !PT ;  /* 0x0010000012ff7812 */ /* 0x000fe400078cc0ff */
[----:B------:R-:W-:-:S11]  /*8ea70*/  LOP3.LUT R0, R0, 0xfffffffe, RZ, 0xc0, !PT ;  /* 0xfffffffe00007812 */ /* 0x000fd600078ec0ff */
[----:B------:R-:W-:Y:S02]  /*8ea80*/  @P6 LOP3.LUT R0, R0, 0x1, RZ, 0xfc, !PT ;  /* 0x0000000100006812 */ /* 0x000fe400078efcff */
[----:B------:R-:W-:Y:S01]  /*8ea90*/  LOP3.LUT P6, RZ, R18, 0x80000, RZ, 0xc0, !PT ;  /* 0x0008000012ff7812 */ /* 0x000fe200078cc0ff */
[----:B------:R1:W-:Y:S04]  /*8eaa0*/  @P2 STG.E desc[UR4][R30.64], R143 ;  /* 0x0000008f1e002986 */ /* 0x0003e8000c101904 */
[----:B-1----:R-:W3:Y:S01]  /*8eab0*/  LDL.LU R143, [R1+0x1918] ;  /* 0x00191800018f7983 */ /* 0x002ee20000300800 */
[----:B------:R-:W-:-:S07]  /*8eac0*/  LOP3.LUT R0, R0, 0xfffffffd, RZ, 0xc0, !PT ;  /* 0xfffffffd00007812 */ /* 0x000fce00078ec0ff */
[----:B------:R-:W-:Y:S02]  /*8ead0*/  @P6 LOP3.LUT R0, R0, 0x2, RZ, 0xfc, !PT ;  /* 0x0000000200006812 */ /* 0x000fe400078efcff */
[----:B------:R-:W-:Y:S01]  /*8eae0*/  LOP3.LUT P6, RZ, R18, 0x40000, RZ, 0xc0, !PT ;  /* 0x0004000012ff7812 */ /* 0x000fe200078cc0ff */
[----:B----4-:R-:W-:-:S05]  /*8eaf0*/  IMAD.WIDE R30, R138, 0x4, R2 ;  /* 0x000000048a1e7825 */ /* 0x010fca00078e0202 */
[----:B------:R1:W-:Y:S02]  /*8eb00*/  @P3 STG.E desc[UR4][R30.64], R141 ;  /* 0x0000008d1e003986 */ /* 0x0003e4000c101904 */
[C---:B-1----:R-:W-:Y:S02]  /*8eb10*/  IMAD.WIDE R30, R138.reuse, 0x4, R4 ;  /* 0x000000048a1e7825 */ /* 0x042fe400078e0204 */
[----:B------:R-:W4:Y:S04]  /*8eb20*/  LDL.LU R141, [R1+0x1518] ;  /* 0x00151800018d7983 */ /* 0x000f280000300800 */
[----:B--2---:R1:W-:Y:S02]  /*8eb30*/  @P4 STG.E desc[UR4][R30.64], R140 ;  /* 0x0000008c1e004986 */ /* 0x0043e4000c101904 */
[----:B-1----:R-:W-:-:S02]  /*8eb40*/  IMAD.WIDE R30, R138, 0x4, R6 ;  /* 0x000000048a1e7825 */ /* 0x002fc400078e0206 */
[----:B------:R-:W2:Y:S04]  /*8eb50*/  LDL.LU R140, [R1+0x1118] ;  /* 0x00111800018c7983 */ /* 0x000ea80000300800 */
        /* <DEDUP_REMOVED lines=34> */
[C---:B-1----:R-:W-:Y:S01]  /*8ed80*/  IMAD.WIDE R30, R147.reuse, 0x4, R2 ;  /* 0x00000004931e7825 */ /* 0x042fe200078e0202 */
[----:B------:R-:W-:Y:S01]  /*8ed90*/  LOP3.LUT P0, RZ, R18, 0x400000, RZ, 0xc0, !PT ;  /* 0x0040000012ff7812 */ /* 0x000fe2000780c0ff */
[----:B------:R-:W3:Y:S10]  /*8eda0*/  LDL.LU R151, [R1+0x22dc] ;  /* 0x0022dc0001977983 */ /* 0x000ef40000300800 */
        /* <DEDUP_REMOVED lines=22> */
[----:B--2---:R3:W-:Y:S02]  /*8ef10*/  @P3 STG.E desc[UR4][R30.64], R140 ;  /* 0x0000008c1e003986 */ /* 0x0047e4000c101904 */
[----:B---3--:R-:W-:-:S05]  /*8ef20*/  IMAD.WIDE R30, R146, 0x4, R2 ;  /* 0x00000004921e7825 */ /* 0x008fca00078e0202 */
[----:B------:R1:W-:Y:S02]  /*8ef30*/  @P4 STG.E desc[UR4][R30.64], R139 ;  /* 0x0000008b1e004986 */ /* 0x0003e4000c101904 */
[----:B-1----:R-:W-:-:S05]  /*8ef40*/  IMAD.WIDE R30, R146, 0x4, R4 ;  /* 0x00000004921e7825 */ /* 0x002fca00078e0204 */
[----:B------:R1:W-:Y:S04]  /*8ef50*/  @P5 STG.E desc[UR4][R30.64], R138 ;  /* 0x0000008a1e005986 */ /* 0x0003e8000c101904 */
[----:B-1----:R-:W2:Y:S04]  /*8ef60*/  LDL.LU R138, [R1+0x528] ;  /* 0x00052800018a7983 */ /* 0x002ea80000300800 */
[----:B------:R-:W3:Y:S04]  /*8ef70*/  LDL.LU R144, [R1+0x128] ;  /* 0x0001280001907983 */ /* 0x000ee80000300800 */
[----:B------:R-:W4:Y:S04]  /*8ef80*/  LDL.LU R143, [R1+0x1d1c] ;  /* 0x001d1c00018f7983 */ /* 0x000f280000300800 */
[----:B------:R-:W4:Y:S04]  /*8ef90*/  LDL.LU R142, [R1+0x191c] ;  /* 0x00191c00018e7983 */ /* 0x000f280000300800 */
[----:B------:R-:W4:Y:S04]  /*8efa0*/  LDL.LU R141, [R1+0x151c] ;  /* 0x00151c00018d7983 */ /* 0x000f280000300800 */
        /* <DEDUP_REMOVED lines=17> */
[----:B--2---:R1:W-:Y:S04]  /*8f0c0*/  @P2 STG.E desc[UR4][R30.64], R138 ;  /* 0x0000008a1e002986 */ /* 0x0043e8000c101904 */
[----:B-1----:R-:W2:Y:S04]  /*8f0d0*/  LDL.LU R138, [R1+0xd1c] ;  /* 0x000d1c00018a7983 */ /* 0x002ea80000300800 */
[----:B------:R-:W2:Y:S04]  /*8f0e0*/  LDL.LU R79, [R1+0x92c] ;  /* 0x00092c00014f7983 */ /* 0x000ea80000300800 */
[----:B------:R-:W2:Y:S01]  /*8f0f0*/  LDL.LU R152, [R1+0x52c] ;  /* 0x00052c0001987983 */ /* 0x000ea20000300800 */
[----:B------:R-:W-:-:S03]  /*8f100*/  LOP3.LUT R15, R15, 0xf7ffffff, RZ, 0xc0, !PT ;  /* 0xf7ffffff0f0f7812 */ /* 0x000fc600078ec0ff */
[----:B------:R-:W2:Y:S01]  /*8f110*/  LDL.LU R149, [R1+0x12c] ;  /* 0x00012c0001957983 */ /* 0x000ea20000300800 */
[----:B------:R-:W-:Y:S02]  /*8f120*/  @P6 LOP3.LUT R15, R15, 0x8000000, RZ, 0xfc, !PT ;  /* 0x080000000f0f6812 */ /* 0x000fe400078efcff */
[----:B------:R-:W-:Y:S01]  /*8f130*/  LOP3.LUT P6, RZ, R19, 0x8, RZ, 0xc0, !PT ;  /* 0x0000000813ff7812 */ /* 0x000fe200078cc0ff */
[----:B------:R-:W2:Y:S01]  /*8f140*/  LDL.LU R145, [R1+0x22e0] ;  /* 0x0022e00001917983 */ /* 0x000ea20000300800 */
[----:B------:R-:W-:Y:S02]  /*8f150*/  LOP3.LUT R15, R15, 0xefffffff, RZ, 0xc0, !PT ;  /* 0xefffffff0f0f7812 */ /* 0x000fe400078ec0ff */
[C---:B------:R-:W-:Y:S01]  /*8f160*/  LOP3.LUT P3, RZ, R18.reuse, 0x20000000, RZ, 0xc0, !PT ;  /* 0x2000000012ff7812 */ /* 0x040fe2000786c0ff */
[----:B------:R-:W2:Y:S01]  /*8f170*/  LDL.LU R150, [R1+0x1e90] ;  /* 0x001e900001967983 */ /* 0x000ea20000300800 */
[----:B------:R-:W-:Y:S01]  /*8f180*/  LOP3.LUT P4, RZ, R18, 0x40000000, RZ, 0xc0, !PT ;  /* 0x4000000012ff7812 */ /* 0x000fe2000788c0ff */
[----:B------:R-:W-:Y:S01]  /*8f190*/  IMAD.WIDE R30, R146, 0x4, R8 ;  /* 0x00000004921e7825 */ /* 0x000fe200078e0208 */
[----:B------:R-:W-:Y:S01]  /*8f1a0*/  LOP3.LUT P5, RZ, R18, 0x80000000, RZ, 0xc0, !PT ;  /* 0x8000000012ff7812 */ /* 0x000fe200078ac0ff */
[----:B------:R-:W2:Y:S04]  /*8f1b0*/  LDL.LU R148, [R1+0x1d20] ;  /* 0x001d200001947983 */ /* 0x000ea80000300800 */
[----:B------:R-:W-:-:S02]  /*8f1c0*/  @P6 LOP3.LUT R15, R15, 0x10000000, RZ, 0xfc, !PT ;  /* 0x100000000f0f6812 */ /* 0x000fc400078efcff */
[----:B------:R-:W-:Y:S02]  /*8f1d0*/  LOP3.LUT P6, RZ, R19, 0x4, RZ, 0xc0, !PT ;  /* 0x0000000413ff7812 */ /* 0x000fe400078cc0ff */
[----:B------:R-:W-:Y:S01]  /*8f1e0*/  LOP3.LUT R15, R15, 0xdfffffff, RZ, 0xc0, !PT ;  /* 0xdfffffff0f0f7812 */ /* 0x000fe200078ec0ff */
[----:B---3--:R4:W-:Y:S10]  /*8f1f0*/  @P3 STG.E desc[UR4][R30.64], R144 ;  /* 0x000000901e003986 */ /* 0x0089f4000c101904 */
[----:B------:R-:W-:-:S02]  /*8f200*/  @P6 LOP3.LUT R15, R15, 0x20000000, RZ, 0xfc, !PT ;  /* 0x200000000f0f6812 */ /* 0x000fc400078efcff */
[----:B------:R-:W-:Y:S01]  /*8f210*/  LOP3.LUT P6, RZ, R19, 0x2, RZ, 0xc0, !PT ;  /* 0x0000000213ff7812 */ /* 0x000fe200078cc0ff */
[----:B----4-:R-:W-:Y:S01]  /*8f220*/  IMAD.WIDE R30, R140, 0x4, R2 ;  /* 0x000000048c1e7825 */ /* 0x010fe200078e0202 */
[----:B------:R-:W-:-:S04]  /*8f230*/  LOP3.LUT R15, R15, 0xbfffffff, RZ, 0xc0, !PT ;  /* 0xbfffffff0f0f7812 */ /* 0x000fc800078ec0ff */
[----:B------:R1:W-:Y:S07]  /*8f240*/  @P4 STG.E desc[UR4][R30.64], R143 ;  /* 0x0000008f1e004986 */ /* 0x0003ee000c101904 */
[----:B------:R-:W-:Y:S01]  /*8f250*/  @P6 LOP3.LUT R15, R15, 0x40000000, RZ, 0xfc, !PT ;  /* 0x400000000f0f6812 */ /* 0x000fe200078efcff */
[----:B-1----:R-:W-:Y:S01]  /*8f260*/  IMAD.WIDE R30, R140, 0x4, R4 ;  /* 0x000000048c1e7825 */ /* 0x002fe200078e0204 */
[----:B------:R-:W-:-:S04]  /*8f270*/  LOP3.LUT P6, RZ, R19, 0x1, RZ, 0xc0, !PT ;  /* 0x0000000113ff7812 */ /* 0x000fc800078cc0ff */
[----:B------:R1:W-:Y:S04]  /*8f280*/  @P5 STG.E desc[UR4][R30.64], R142 ;  /* 0x0000008e1e005986 */ /* 0x0003e8000c101904 */
[----:B-1----:R-:W3:Y:S04]  /*8f290*/  LDL.LU R142, [R1+0x22e4] ;  /* 0x0022e400018e7983 */ /* 0x002ee80000300800 */
[----:B------:R-:W4:Y:S01]  /*8f2a0*/  LDL.LU R147, [R1+0x1920] ;  /* 0x0019200001937983 */ /* 0x000f220000300800 */
[----:B------:R-:W-:-:S03]  /*8f2b0*/  IMAD.WIDE R30, R140, 0x4, R6 ;  /* 0x000000048c1e7825 */ /* 0x000fc600078e0206 */
[----:B------:R-:W3:Y:S04]  /*8f2c0*/  LDL.LU R146, [R1+0x1520] ;  /* 0x0015200001927983 */ /* 0x000ee80000300800 */
[----:B------:R1:W-:Y:S01]  /*8f2d0*/  @P6 STG.E desc[UR4][R30.64], R141 ;  /* 0x0000008d1e006986 */ /* 0x0003e2000c101904 */
[----:B------:R-:W-:-:S03]  /*8f2e0*/  LOP3.LUT P6, RZ, R15, 0x40000000, RZ, 0xc0, !PT ;  /* 0x400000000fff7812 */ /* 0x000fc600078cc0ff */
[----:B------:R-:W3:Y:S04]  /*8f2f0*/  LDL.LU R144, [R1+0x1120] ;  /* 0x0011200001907983 */ /* 0x000ee80000300800 */
[----:B------:R-:W3:Y:S01]  /*8f300*/  LDL.LU R143, [R1+0xd20] ;  /* 0x000d2000018f7983 */ /* 0x000ee20000300800 */
[----:B-1----:R-:W-:-:S03]  /*8f310*/  IMAD.WIDE R30, R140, 0x4, R8 ;  /* 0x000000048c1e7825 */ /* 0x002fc600078e0208 */
[----:B------:R-:W3:Y:S04]  /*8f320*/  LDL.LU R141, [R1+0x930] ;  /* 0x00093000018d7983 */ /* 0x000ee80000300800 */
[----:B------:R1:W-:Y:S01]  /*8f330*/  @P6 STG.E desc[UR4][R30.64], R139 ;  /* 0x0000008b1e006986 */ /* 0x0003e2000c101904 */
[----:B------:R-:W-:-:S03]  /*8f340*/  LOP3.LUT P6, RZ, R15, 0x20000000, RZ, 0xc0, !PT ;  /* 0x200000000fff7812 */ /* 0x000fc600078cc0ff */
[----:B------:R-:W3:Y:S01]  /*8f350*/  LDL.LU R140, [R1+0x530] ;  /* 0x00053000018c7983 */ /* 0x000ee20000300800 */
[----:B-1----:R-:W-:-:S09]  /*8f360*/  IMAD.WIDE R30, R151, 0x4, R2 ;  /* 0x00000004971e7825 */ /* 0x002fd200078e0202 */
[----:B--2---:R1:W-:Y:S04]  /*8f370*/  @P6 STG.E desc[UR4][R30.64], R138 ;  /* 0x0000008a1e006986 */ /* 0x0043e8000c101904 */
[----:B-1----:R-:W2:Y:S04]  /*8f380*/  LDL.LU R138, [R1+0x1e94] ;  /* 0x001e9400018a7983 */ /* 0x002ea80000300800 */
[----:B------:R-:W2:Y:S01]  /*8f390*/  LDL.LU R139, [R1+0x22e8] ;  /* 0x0022e800018b7983 */ /* 0x000ea20000300800 */
        /* <DEDUP_REMOVED lines=15> */
[----:B------:R-:W2:Y:S10]  /*8f490*/  LDL.LU R150, [R1+0x22f0] ;  /* 0x0022f00001967983 */ /* 0x000eb40000300800 */
[----:B------:R1:W-:Y:S01]  /*8f4a0*/  @P6 STG.E desc[UR4][R30.64], R148 ;  /* 0x000000941e006986 */ /* 0x0003e2000c101904 */
[----:B------:R-:W-:-:S02]  /*8f4b0*/  LOP3.LUT P6, RZ, R15, 0x800000, RZ, 0xc0, !PT ;  /* 0x008000000fff7812 */ /* 0x000fc400078cc0ff */
[----:B------:R-:W-:Y:S01]  /*8f4c0*/  LOP3.LUT P1, RZ, R19, 0x400, RZ, 0xc0, !PT ;  /* 0x0000040013ff7812 */ /* 0x000fe2000782c0ff */
[----:B-1----:R-:W-:-:S10]  /*8f4d0*/  IMAD.WIDE R30, R145, 0x4, R6 ;  /* 0x00000004911e7825 */ /* 0x002fd400078e0206 */
[----:B----4-:R1:W-:Y:S01]  /*8f4e0*/  @P6 STG.E desc[UR4][R30.64], R147 ;  /* 0x000000931e006986 */ /* 0x0103e2000c101904 */
[----:B------:R-:W-:Y:S01]  /*8f4f0*/  LOP3.LUT P2, RZ, R19, 0x800, RZ, 0xc0, !PT ;  /* 0x0000080013ff7812 */ /* 0x000fe2000784c0ff */
[----:B-1----:R-:W-:-:S05]  /*8f500*/  IMAD.WIDE R30, R145, 0x4, R8 ;  /* 0x00000004911e7825 */ /* 0x002fca00078e0208 */
[----:B---3--:R1:W-:Y:S01]  /*8f510*/  @P0 STG.E desc[UR4][R30.64], R146 ;  /* 0x000000921e000986 */ /* 0x0083e2000c101904 */
[----:B------:R-:W-:Y:S01]  /*8f520*/  LOP3.LUT P3, RZ, R19, 0x1000, RZ, 0xc0, !PT ;  /* 0x0000100013ff7812 */ /* 0x000fe2000786c0ff */
[----:B-1----:R-:W-:-:S05]  /*8f530*/  IMAD.WIDE R30, R142, 0x4, R2 ;  /* 0x000000048e1e7825 */ /* 0x002fca00078e0202 */
[----:B------:R1:W-:Y:S01]  /*8f540*/  @P1 STG.E desc[UR4][R30.64], R144 ;  /* 0x000000901e001986 */ /* 0x0003e2000c101904 */
[----:B------:R-:W-:Y:S01]  /*8f550*/  LOP3.LUT P4, RZ, R19, 0x2000, RZ, 0xc0, !PT ;  /* 0x0000200013ff7812 */ /* 0x000fe2000788c0ff */
[----:B-1----:R-:W-:-:S05]  /*8f560*/  IMAD.WIDE R30, R142, 0x4, R4 ;  /* 0x000000048e1e7825 */ /* 0x002fca00078e0204 */
[----:B------:R1:W-:Y:S02]  /*8f570*/  @P2 STG.E desc[UR4][R30.64], R143 ;  /* 0x0000008f1e002986 */ /* 0x0003e4000c101904 */
[----:B-1----:R-:W-:-:S05]  /*8f580*/  IMAD.WIDE R30, R142, 0x4, R6 ;  /* 0x000000048e1e7825 */ /* 0x002fca00078e0206 */
[----:B------:R1:W-:Y:S01]  /*8f590*/  @P3 STG.E desc[UR4][R30.64], R141 ;  /* 0x0000008d1e003986 */ /* 0x0003e2000c101904 */
[----:B------:R-:W-:Y:S01]  /*8f5a0*/  LOP3.LUT P5, RZ, R19, 0x4000, RZ, 0xc0, !PT ;  /* 0x0000400013ff7812 */ /* 0x000fe200078ac0ff */
[----:B-1----:R-:W-:Y:S02]  /*8f5b0*/  IMAD.WIDE R30, R142, 0x4, R8 ;  /* 0x000000048e1e7825 */ /* 0x002fe400078e0208 */
[----:B------:R-:W3:Y:S04]  /*8f5c0*/  LDL.LU R142, [R1+0x1d24] ;  /* 0x001d2400018e7983 */ /* 0x000ee80000300800 */
[----:B------:R1:W-:Y:S04]  /*8f5d0*/  @P4 STG.E desc[UR4][R30.64], R140 ;  /* 0x0000008c1e004986 */ /* 0x0003e8000c101904 */
[----:B-1----:R-:W4:Y:S04]  /*8f5e0*/  LDL.LU R140, [R1+0x1924] ;  /* 0x00192400018c7983 */ /* 0x002f280000300800 */
[----:B------:R-:W4:Y:S04]  /*8f5f0*/  LDL.LU R244, [R1+0x1524] ;  /* 0x0015240001f47983 */ /* 0x000f280000300800 */
[----:B------:R-:W4:Y:S04]  /*8f600*/  LDL.LU R248, [R1+0x1124] ;  /* 0x0011240001f87983 */ /* 0x000f280000300800 */
[----:B------:R-:W4:Y:S01]  /*8f610*/  LDL.LU R136, [R1+0xd24] ;  /* 0x000d240001887983 */ /* 0x000f220000300800 */
[----:B--2---:R-:W-:-:S05]  /*8f620*/  IMAD.WIDE R30, R139, 0x4, R2 ;  /* 0x000000048b1e7825 */ /* 0x004fca00078e0202 */
[----:B------:R1:W-:Y:S04]  /*8f630*/  @P5 STG.E desc[UR4][R30.64], R138 ;  /* 0x0000008a1e005986 */ /* 0x0003e8000c101904 */
[----:B-1----:R-:W2:Y:S04]  /*8f640*/  LDL.LU R138, [R1+0x22ec] ;  /* 0x0022ec00018a7983 */ /* 0x002ea80000300800 */
[----:B------:R-:W2:Y:S01]  /*8f650*/  LDL.LU R137, [R1+0x934] ;  /* 0x0009340001897983 */ /* 0x000ea20000300800 */
        /* <DEDUP_REMOVED lines=15> */
[----:B------:R-:W2:Y:S04]  /*8f750*/  LDL.LU R146, [R1+0x938] ;  /* 0x0009380001927983 */ /* 0x000ea80000300800 */
[----:B------:R-:W2:Y:S01]  /*8f760*/  LDL.LU R144, [R1+0x22f4] ;  /* 0x0022f40001907983 */ /* 0x000ea20000300800 */
[C---:B------:R-:W-:Y:S02]  /*8f770*/  LOP3.LUT P2, RZ, R19.reuse, 0x8000, RZ, 0xc0, !PT ;  /* 0x0000800013ff7812 */ /* 0x040fe4000784c0ff */
[----:B------:R-:W-:Y:S01]  /*8f780*/  LOP3.LUT P3, RZ, R19, 0x10000, RZ, 0xc0, !PT ;  /* 0x0001000013ff7812 */ /* 0x000fe2000786c0ff */
[----:B------:R-:W-:Y:S01]  /*8f790*/  IMAD.WIDE R30, R139, 0x4, R4 ;  /* 0x000000048b1e7825 */ /* 0x000fe200078e0204 */
[----:B------:R-:W2:Y:S01]  /*8f7a0*/  LDL.LU R143, [R1+0x538] ;  /* 0x00053800018f7983 */ /* 0x000ea20000300800 */
[----:B------:R-:W-:-:S02]  /*8f7b0*/  @P6 LOP3.LUT R15, R15, 0x20000, RZ, 0xfc, !PT ;  /* 0x000200000f0f6812 */ /* 0x000fc400078efcff */
[----:B------:R-:W-:Y:S01]  /*8f7c0*/  LOP3.LUT P6, RZ, R19, 0x1000000, RZ, 0xc0, !PT ;  /* 0x0100000013ff7812 */ /* 0x000fe200078cc0ff */
[----:B------:R-:W2:Y:S01]  /*8f7d0*/  LDL.LU R141, [R1+0x1e9c] ;  /* 0x001e9c00018d7983 */ /* 0x000ea20000300800 */
        /* <DEDUP_REMOVED lines=17> */
[----:B---3--:R1:W-:Y:S02]  /*8f8f0*/  @P2 STG.E desc[UR4][R30.64], R142 ;  /* 0x0000008e1e002986 */ /* 0x0083e4000c101904 */
[C---:B-1----:R-:W-:Y:S02]  /*8f900*/  IMAD.WIDE R30, R139.reuse, 0x4, R6 ;  /* 0x000000048b1e7825 */ /* 0x042fe400078e0206 */
[----:B------:R-:W3:Y:S04]  /*8f910*/  LDL.LU R142, [R1+0x1d2c] ;  /* 0x001d2c00018e7983 */ /* 0x000ee80000300800 */
[----:B----4-:R1:W-:Y:S02]  /*8f920*/  @P3 STG.E desc[UR4][R30.64], R140 ;  /* 0x0000008c1e003986 */ /* 0x0103e4000c101904 */
[----:B-1----:R-:W-:-:S02]  /*8f930*/  IMAD.WIDE R30, R139, 0x4, R8 ;  /* 0x000000048b1e7825 */ /* 0x002fc400078e0208 */
[----:B------:R-:W4:Y:S04]  /*8f940*/  LDL.LU R140, [R1+0x192c] ;  /* 0x00192c00018c7983 */ /* 0x000f280000300800 */
[----:B------:R-:W3:Y:S04]  /*8f950*/  LDL.LU R139, [R1+0x22f8] ;  /* 0x0022f800018b7983 */ /* 0x000ee80000300800 */
[----:B------:R2:W-:Y:S02]  /*8f960*/  @P4 STG.E desc[UR4][R30.64], R244 ;  /* 0x000000f41e004986 */ /* 0x0005e4000c101904 */
[----:B--2---:R-:W-:-:S05]  /*8f970*/  IMAD.WIDE R30, R138, 0x4, R2 ;  /* 0x000000048a1e7825 */ /* 0x004fca00078e0202 */
[----:B------:R1:W-:Y:S02]  /*8f980*/  @P5 STG.E desc[UR4][R30.64], R248 ;  /* 0x000000f81e005986 */ /* 0x0003e4000c101904 */
[----:B-1----:R-:W-:-:S05]  /*8f990*/  IMAD.WIDE R30, R138, 0x4, R4 ;  /* 0x000000048a1e7825 */ /* 0x002fca00078e0204 */
[----:B------:R1:W-:Y:S01]  /*8f9a0*/  @P6 STG.E desc[UR4][R30.64], R136 ;  /* 0x000000881e006986 */ /* 0x0003e2000c101904 */
[----:B------:R-:W-:Y:S01]  /*8f9b0*/  LOP3.LUT P6, RZ, R15, 0x400000, RZ, 0xc0, !PT ;  /* 0x004000000fff7812 */ /* 0x000fe200078cc0ff */
[----:B-1----:R-:W-:-:S12]  /*8f9c0*/  IMAD.WIDE R30, R138, 0x4, R6 ;  /* 0x000000048a1e7825 */ /* 0x002fd800078e0206 */
[----:B------:R1:W-:Y:S02]  /*8f9d0*/  @P6 STG.E desc[UR4][R30.64], R137 ;  /* 0x000000891e006986 */ /* 0x0003e4000c101904 */
[----:B-1----:R-:W-:Y:S02]  /*8f9e0*/  IMAD.WIDE R30, R138, 0x4, R8 ;  /* 0x000000048a1e7825 */ /* 0x002fe400078e0208 */
        /* <DEDUP_REMOVED lines=30> */
[----:B---3--:R-:W-:-:S05]  /*8fbd0*/  IMAD.WIDE R30, R139, 0x4, R2 ;  /* 0x000000048b1e7825 */ /* 0x008fca00078e0202 */
[----:B------:R1:W-:Y:S02]  /*8fbe0*/  @P2 STG.E desc[UR4][R30.64], R141 ;  /* 0x0000008d1e002986 */ /* 0x0003e4000c101904 */
[C---:B-1----:R-:W-:Y:S02]  /*8fbf0*/  IMAD.WIDE R30, R139.reuse, 0x4, R4 ;  /* 0x000000048b1e7825 */ /* 0x042fe400078e0204 */
[----:B------:R-:W3:Y:S04]  /*8fc00*/  LDL.LU R141, [R1+0x112c] ;  /* 0x00112c00018d7983 */ /* 0x000ee80000300800 */
[----:B------:R1:W-:Y:S02]  /*8fc10*/  @P3 STG.E desc[UR4][R30.64], R142 ;  /* 0x0000008e1e003986 */ /* 0x0003e4000c101904 */
[----:B-1----:R-:W-:-:S02]  /*8fc20*/  IMAD.WIDE R30, R139, 0x4, R6 ;  /* 0x000000048b1e7825 */ /* 0x002fc400078e0206 */
[----:B------:R-:W3:Y:S04]  /*8fc30*/  LDL.LU R142, [R1+0xd2c] ;  /* 0x000d2c00018e7983 */ /* 0x000ee80000300800 */
[----:B----4-:R1:W-:Y:S01]  /*8fc40*/  @P4 STG.E desc[UR4][R30.64], R140 ;  /* 0x0000008c1e004986 */ /* 0x0103e2000c101904 */
[C---:B------:R-:W-:Y:S01]  /*8fc50*/  LOP3.LUT P5, RZ, R20.reuse, 0x2, RZ, 0xc0, !PT ;  /* 0x0000000214ff7812 */ /* 0x040fe200078ac0ff */
[----:B-1----:R-:W-:Y:S02]  /*8fc60*/  IMAD.WIDE R30, R139, 0x4, R8 ;  /* 0x000000048b1e7825 */ /* 0x002fe400078e0208 */
[----:B------:R-:W4:Y:S04]  /*8fc70*/  LDL.LU R140, [R1+0x93c] ;  /* 0x00093c00018c7983 */ /* 0x000f280000300800 */
[----:B------:R-:W3:Y:S06]  /*8fc80*/  LDL.LU R139, [R1+0x22fc] ;  /* 0x0022fc00018b7983 */ /* 0x000eec0000300800 */
[----:B--2---:R1:W-:Y:S04]  /*8fc90*/  @P5 STG.E desc[UR4][R30.64], R138 ;  /* 0x0000008a1e005986 */ /* 0x0043e8000c101904 */
[----:B-1----:R-:W2:Y:S04]  /*8fca0*/  LDL.LU R138, [R1+0x53c] ;  /* 0x00053c00018a7983 */ /* 0x002ea80000300800 */
[----:B------:R-:W2:Y:S04]  /*8fcb0*/  LDL.LU R79, [R1+0x2300] ;  /* 0x00230000014f7983 */ /* 0x000ea80000300800 */
[----:B------:R-:W2:Y:S04]  /*8fcc0*/  LDL.LU R248, [R1+0x1d30] ;  /* 0x001d300001f87983 */ /* 0x000ea80000300800 */
[----:B------:R-:W2:Y:S04]  /*8fcd0*/  LDL.LU R136, [R1+0x1930] ;  /* 0x0019300001887983 */ /* 0x000ea80000300800 */
[----:B------:R-:W2:Y:S04]  /*8fce0*/  LDL.LU R137, [R1+0x1530] ;  /* 0x0015300001897983 */ /* 0x000ea80000300800 */
[----:B------:R-:W2:Y:S04]  /*8fcf0*/  LDL.LU R152, [R1+0x1130] ;  /* 0x0011300001987983 */ /* 0x000ea80000300800 */
[----:B------:R-:W2:Y:S04]  /*8fd00*/  LDL.LU R151, [R1+0xd30] ;  /* 0x000d300001977983 */ /* 0x000ea80000300800 */
[----:B------:R-:W2:Y:S04]  /*8fd10*/  LDL.LU R148, [R1+0x2304] ;  /* 0x0023040001947983 */ /* 0x000ea80000300800 */
[----:B------:R-:W2:Y:S04]  /*8fd20*/  LDL.LU R149, [R1+0x940] ;  /* 0x0009400001957983 */ /* 0x000ea80000300800 */
[----:B------:R-:W2:Y:S01]  /*8fd30*/  LDL.LU R150, [R1+0x540] ;  /* 0x0005400001967983 */ /* 0x000ea20000300800 */
[----:B------:R-:W-:-:S03]  /*8fd40*/  LOP3.LUT P2, RZ, R20, 0x4, RZ, 0xc0, !PT ;  /* 0x0000000414ff7812 */ /* 0x000fc6000784c0ff */
[----:B------:R-:W2:Y:S01]  /*8fd50*/  LDL.LU R147, [R1+0x140] ;  /* 0x0001400001937983 */ /* 0x000ea20000300800 */
[----:B------:R-:W-:-:S03]  /*8fd60*/  LOP3.LUT P3, RZ, R20, 0x8, RZ, 0xc0, !PT ;  /* 0x0000000814ff7812 */ /* 0x000fc6000786c0ff */
[----:B------:R-:W2:Y:S04]  /*8fd70*/  LDL.LU R145, [R1+0x1d34] ;  /* 0x001d340001917983 */ /* 0x000ea80000300800 */
[----:B------:R-:W2:Y:S04]  /*8fd80*/  LDL.LU R146, [R1+0x1934] ;  /* 0x0019340001927983 */ /* 0x000ea80000300800 */
[----:B------:R-:W2:Y:S01]  /*8fd90*/  LDL.LU R144, [R1+0x1534] ;  /* 0x0015340001907983 */ /* 0x000ea20000300800 */
[----:B------:R-:W-:-:S03]  /*8fda0*/  LOP3.LUT P4, RZ, R20, 0x10, RZ, 0xc0, !PT ;  /* 0x0000001014ff7812 */ /* 0x000fc6000788c0ff */
[----:B------:R-:W2:Y:S01]  /*8fdb0*/  LDL.LU R143, [R1+0x2308] ;  /* 0x00230800018f7983 */ /* 0x000ea20000300800 */
        /* <DEDUP_REMOVED lines=9> */
[----:B---3--:R-:W-:-:S05]  /*8fe50*/  IMAD.WIDE R30, R139, 0x4, R2 ;  /* 0x000000048b1e7825 */ /* 0x008fca00078e0202 */
[----:B------:R1:W-:Y:S02]  /*8fe60*/  @P2 STG.E desc[UR4][R30.64], R141 ;  /* 0x0000008d1e002986 */ /* 0x0003e4000c101904 */
[----:B-1----:R-:W-:-:S05]  /*8fe70*/  IMAD.WIDE R30, R139, 0x4, R4 ;  /* 0x000000048b1e7825 */ /* 0x002fca00078e0204 */
[----:B------:R1:W-:Y:S02]  /*8fe80*/  @P3 STG.E desc[UR4][R30.64], R142 ;  /* 0x0000008e1e003986 */ /* 0x0003e4000c101904 */
[C---:B-1----:R-:W-:Y:S02]  /*8fe90*/  IMAD.WIDE R30, R139.reuse, 0x4, R6 ;  /* 0x000000048b1e7825 */ /* 0x042fe400078e0206 */
[----:B------:R-:W3:Y:S04]  /*8fea0*/  LDL.LU R142, [R1+0x1134] ;  /* 0x00113400018e7983 */ /* 0x000ee80000300800 */
[----:B----4-:R1:W-:Y:S02]  /*8feb0*/  @P4 STG.E desc[UR4][R30.64], R140 ;  /* 0x0000008c1e004986 */ /* 0x0103e4000c101904 */
[----:B-1----:R-:W-:-:S02]  /*8fec0*/  IMAD.WIDE R30, R139, 0x4, R8 ;  /* 0x000000048b1e7825 */ /* 0x002fc400078e0208 */
[----:B------:R-:W4:Y:S04]  /*8fed0*/  LDL.LU R140, [R1+0xd34] ;  /* 0x000d3400018c7983 */ /* 0x000f280000300800 */
[----:B------:R-:W4:Y:S04]  /*8fee0*/  LDL.LU R139, [R1+0x944] ;  /* 0x00094400018b7983 */ /* 0x000f280000300800 */
[----:B--2---:R1:W-:Y:S04]  /*8fef0*/  @P5 STG.E desc[UR4][R30.64], R138 ;  /* 0x0000008a1e005986 */ /* 0x0043e8000c101904 */
[----:B-1----:R-:W2:Y:S04]  /*8ff00*/  LDL.LU R138, [R1+0x544] ;  /* 0x00054400018a7983 */ /* 0x002ea80000300800 */
[----:B------:R-:W4:Y:S01]  /*8ff10*/  LDL.LU R141, [R1+0x230c] ;  /* 0x00230c00018d7983 */ /* 0x000f220000300800 */
        /* <DEDUP_REMOVED lines=15> */
[----:B------:R-:W-:-:S10]  /*90010*/  IMAD.WIDE R30, R79, 0x4, R2 ;  /* 0x000000044f1e7825 */ /* 0x000fd400078e0202 */
        /* <DEDUP_REMOVED lines=38> */
[----:B------:R-:W2:Y:S04]  /*90280*/  LDL.LU R143, [R1+0x144] ;  /* 0x00014400018f7983 */ /* 0x000ea80000300800 */
[----:B---3--:R1:W-:Y:S04]  /*90290*/  @P2 STG.E desc[UR4][R30.64], R142 ;  /* 0x0000008e1e002986 */ /* 0x0083e8000c101904 */
[----:B-1----:R-:W3:Y:S01]  /*902a0*/  LDL.LU R142, [R1+0x1d38] ;  /* 0x001d3800018e7983 */ /* 0x002ee20000300800 */
[----:B----4-:R-:W-:-:S05]  /*902b0*/  IMAD.WIDE R30, R141, 0x4, R2 ;  /* 0x000000048d1e7825 */ /* 0x010fca00078e0202 */
[----:B------:R1:W-:Y:S02]  /*902c0*/  @P3 STG.E desc[UR4][R30.64], R140 ;  /* 0x0000008c1e003986 */ /* 0x0003e4000c101904 */
[C---:B-1----:R-:W-:Y:S02]  /*902d0*/  IMAD.WIDE R30, R141.reuse, 0x4, R4 ;  /* 0x000000048d1e7825 */ /* 0x042fe400078e0204 */
[----:B------:R-:W4:Y:S04]  /*902e0*/  LDL.LU R140, [R1+0x1938] ;  /* 0x00193800018c7983 */ /* 0x000f280000300800 */
[----:B------:R1:W-:Y:S02]  /*902f0*/  @P4 STG.E desc[UR4][R30.64], R139 ;  /* 0x0000008b1e004986 */ /* 0x0003e4000c101904 */
[----:B-1----:R-:W-:-:S02]  /*90300*/  IMAD.WIDE R30, R141, 0x4, R6 ;  /* 0x000000048d1e7825 */ /* 0x002fc400078e0206 */
[----:B------:R-:W4:Y:S04]  /*90310*/  LDL.LU R139, [R1+0x1538] ;  /* 0x00153800018b7983 */ /* 0x000f280000300800 */
[----:B--2---:R1:W-:Y:S04]  /*90320*/  @P5 STG.E desc[UR4][R30.64], R138 ;  /* 0x0000008a1e005986 */ /* 0x0043e8000c101904 */
[----:B-1----:R-:W2:Y:S04]  /*90330*/  LDL.LU R138, [R1+0x2310] ;  /* 0x00231000018a7983 */ /* 0x002ea80000300800 */
[----:B------:R-:W4:Y:S01]  /*90340*/  LDL.LU R248, [R1+0x1138] ;  /* 0x0011380001f87983 */ /* 0x000f220000300800 */
[----:B------:R-:W-:-:S03]  /*90350*/  IMAD.WIDE R30, R141, 0x4, R8 ;  /* 0x000000048d1e7825 */ /* 0x000fc600078e0208 */
        /* <DEDUP_REMOVED lines=13> */
[----:B------:R-:W-:-:S02]  /*90430*/  LOP3.LUT P2, RZ, R20, 0x200000, RZ, 0xc0, !PT ;  /* 0x0020000014ff7812 */ /* 0x000fc4000784c0ff */
[C---:B------:R-:W-:Y:S02]  /*90440*/  LOP3.LUT P3, RZ, R20.reuse, 0x400000, RZ, 0xc0, !PT ;  /* 0x0040000014ff7812 */ /* 0x040fe4000786c0ff */
[C---:B------:R-:W-:Y:S02]  /*90450*/  LOP3.LUT P4, RZ, R20.reuse, 0x800000, RZ, 0xc0, !PT ;  /* 0x0080000014ff7812 */ /* 0x040fe4000788c0ff */
[----:B------:R-:W-:Y:S02]  /*90460*/  LOP3.LUT P5, RZ, R20, 0x1000000, RZ, 0xc0, !PT ;  /* 0x0100000014ff7812 */ /* 0x000fe400078ac0ff */
        /* <DEDUP_REMOVED lines=14> */
[----:B------:R1:W-:Y:S04]  /*90550*/  @P2 STG.E desc[UR4][R30.64], R143 ;  /* 0x0000008f1e002986 */ /* 0x0003e8000c101904 */
[----:B-1----:R-:W4:Y:S01]  /*90560*/  LDL.LU R143, [R1+0x54c] ;  /* 0x00054c00018f7983 */ /* 0x002f220000300800 */
[----:B--2---:R-:W-:-:S05]  /*90570*/  IMAD.WIDE R30, R138, 0x4, R2 ;  /* 0x000000048a1e7825 */ /* 0x004fca00078e0202 */
[----:B---3--:R1:W-:Y:S02]  /*90580*/  @P3 STG.E desc[UR4][R30.64], R142 ;  /* 0x0000008e1e003986 */ /* 0x0083e4000c101904 */
[C---:B-1----:R-:W-:Y:S02]  /*90590*/  IMAD.WIDE R30, R138.reuse, 0x4, R4 ;  /* 0x000000048a1e7825 */ /* 0x042fe400078e0204 */
[----:B------:R-:W2:Y:S04]  /*905a0*/  LDL.LU R142, [R1+0x14c] ;  /* 0x00014c00018e7983 */ /* 0x000ea80000300800 */
[----:B----4-:R1:W-:Y:S02]  /*905b0*/  @P4 STG.E desc[UR4][R30.64], R140 ;  /* 0x0000008c1e004986 */ /* 0x0103e4000c101904 */
[----:B-1----:R-:W-:-:S05]  /*905c0*/  IMAD.WIDE R30, R138, 0x4, R6 ;  /* 0x000000048a1e7825 */ /* 0x002fca00078e0206 */
[----:B------:R1:W-:Y:S02]  /*905d0*/  @P5 STG.E desc[UR4][R30.64], R139 ;  /* 0x0000008b1e005986 */ /* 0x0003e4000c101904 */
[----:B-1----:R-:W-:Y:S02]  /*905e0*/  IMAD.WIDE R30, R138, 0x4, R8 ;  /* 0x000000048a1e7825 */ /* 0x002fe400078e0208 */
[----:B------:R-:W3:Y:S04]  /*905f0*/  LDL.LU R139, [R1+0x1d40] ;  /* 0x001d4000018b7983 */ /* 0x000ee80000300800 */
[----:B------:R-:W4:Y:S04]  /*90600*/  LDL.LU R138, [R1+0x1940] ;  /* 0x00194000018a7983 */ /* 0x000f280000300800 */
[----:B------:R-:W3:Y:S01]  /*90610*/  LDL.LU R140, [R1+0x2320] ;  /* 0x00232000018c7983 */ /* 0x000ee20000300800 */
        /* <DEDUP_REMOVED lines=38> */
[----:B------:R1:W-:Y:S02]  /*90880*/  @P6 STG.E desc[UR4][R30.64], R145 ;  /* 0x000000911e006986 */ /* 0x0003e4000c101904 */
[----:B-1----:R-:W-:-:S05]  /*90890*/  IMAD.WIDE R30, R141, 0x4, R2 ;  /* 0x000000048d1e7825 */ /* 0x002fca00078e0202 */
[----:B------:R1:W-:Y:S02]  /*908a0*/  @P0 STG.E desc[UR4][R30.64], R146 ;  /* 0x000000921e000986 */ /* 0x0003e4000c101904 */
[----:B-1----:R-:W-:-:S05]  /*908b0*/  IMAD.WIDE R30, R141, 0x4, R4 ;  /* 0x000000048d1e7825 */ /* 0x002fca00078e0204 */
[----:B------:R1:W-:Y:S04]  /*908c0*/  @P1 STG.E desc[UR4][R30.64], R144 ;  /* 0x000000901e001986 */ /* 0x0003e8000c101904 */
[----:B-1----:R-:W4:Y:S01]  /*908d0*/  LDL.LU R144, [R1+0x1540] ;  /* 0x0015400001907983 */ /* 0x002f220000300800 */
[C---:B------:R-:W-:Y:S02]  /*908e0*/  LOP3.LUT P2, RZ, R21.reuse, 0x10, RZ, 0xc0, !PT ;  /* 0x0000001015ff7812 */ /* 0x040fe4000784c0ff */
[----:B------:R-:W-:Y:S01]  /*908f0*/  LOP3.LUT P3, RZ, R21, 0x20, RZ, 0xc0, !PT ;  /* 0x0000002015ff7812 */ /* 0x000fe2000786c0ff */
[----:B------:R-:W-:Y:S01]  /*90900*/  IMAD.WIDE R30, R141, 0x4, R6 ;  /* 0x000000048d1e7825 */ /* 0x000fe200078e0206 */
[C---:B------:R-:W-:Y:S02]  /*90910*/  LOP3.LUT P4, RZ, R21.reuse, 0x40, RZ, 0xc0, !PT ;  /* 0x0000004015ff7812 */ /* 0x040fe4000788c0ff */
[----:B------:R-:W-:-:S07]  /*90920*/  LOP3.LUT P5, RZ, R21, 0x80, RZ, 0xc0, !PT ;  /* 0x0000008015ff7812 */ /* 0x000fce00078ac0ff */
[----:B------:R1:W-:Y:S02]  /*90930*/  @P2 STG.E desc[UR4][R30.64], R143 ;  /* 0x0000008f1e002986 */ /* 0x0003e4000c101904 */
[----:B-1----:R-:W-:Y:S02]  /*90940*/  IMAD.WIDE R30, R141, 0x4, R8 ;  /* 0x000000048d1e7825 */ /* 0x002fe400078e0208 */
[----:B------:R-:W4:Y:S04]  /*90950*/  LDL.LU R143, [R1+0x1140] ;  /* 0x00114000018f7983 */ /* 0x000f280000300800 */
[----:B--2---:R1:W-:Y:S04]  /*90960*/  @P3 STG.E desc[UR4][R30.64], R142 ;  /* 0x0000008e1e003986 */ /* 0x0043e8000c101904 */
[----:B------:R-:W2:Y:S04]  /*90970*/  LDL.LU R141, [R1+0xd40] ;  /* 0x000d4000018d7983 */ /* 0x000ea80000300800 */
[----:B-1----:R-:W2:Y:S01]  /*90980*/  LDL.LU R142, [R1+0x950] ;  /* 0x00095000018e7983 */ /* 0x002ea20000300800 */
[----:B---3--:R-:W-:-:S05]  /*90990*/  IMAD.WIDE R30, R140, 0x4, R2 ;  /* 0x000000048c1e7825 */ /* 0x008fca00078e0202 */
[----:B------:R1:W-:Y:S02]  /*909a0*/  @P4 STG.E desc[UR4][R30.64], R139 ;  /* 0x0000008b1e004986 */ /* 0x0003e4000c101904 */
[----:B-1----:R-:W-:Y:S02]  /*909b0*/  IMAD.WIDE R30, R140, 0x4, R4 ;  /* 0x000000048c1e7825 */ /* 0x002fe400078e0204 */
[----:B------:R-:W3:Y:S04]  /*909c0*/  LDL.LU R139, [R1+0x550] ;  /* 0x00055000018b7983 */ /* 0x000ee80000300800 */
[----:B----4-:R1:W-:Y:S04]  /*909d0*/  @P5 STG.E desc[UR4][R30.64], R138 ;  /* 0x0000008a1e005986 */ /* 0x0103e8000c101904 */
        /* <DEDUP_REMOVED lines=9> */
[----:B------:R-:W-:-:S02]  /*90a70*/  LOP3.LUT R16, R16, 0xfeffffff, RZ, 0xc0, !PT ;  /* 0xfeffffff10107812 */ /* 0x000fc400078ec0ff */
[C---:B------:R-:W-:Y:S01]  /*90a80*/  LOP3.LUT P2, RZ, R21.reuse, 0x100, RZ, 0xc0, !PT ;  /* 0x0000010015ff7812 */ /* 0x040fe2000784c0ff */
[----:B------:R-:W-:Y:S01]  /*90a90*/  IMAD.WIDE R30, R140, 0x4, R6 ;  /* 0x000000048c1e7825 */ /* 0x000fe200078e0206 */
[----:B------:R-:W3:Y:S04]  /*90aa0*/  LDL.LU R150, [R1+0xd44] ;  /* 0x000d440001967983 */ /* 0x000ee80000300800 */
[----:B------:R-:W3:Y:S03]  /*90ab0*/  LDL.LU R148, [R1+0x954] ;  /* 0x0009540001947983 */ /* 0x000ee60000300800 */
[----:B------:R-:W-:Y:S01]  /*90ac0*/  @P6 LOP3.LUT R16, R16, 0x1000000, RZ, 0xfc, !PT ;  /* 0x0100000010106812 */ /* 0x000fe200078efcff */
[----:B------:R-:W3:Y:S01]  /*90ad0*/  LDL.LU R147, [R1+0x554] ;  /* 0x0005540001937983 */ /* 0x000ee20000300800 */
[----:B------:R-:W-:-:S02]  /*90ae0*/  LOP3.LUT P6, RZ, R21, 0x40000, RZ, 0xc0, !PT ;  /* 0x0004000015ff7812 */ /* 0x000fc400078cc0ff */
[----:B------:R-:W-:Y:S01]  /*90af0*/  LOP3.LUT R16, R16, 0xfdffffff, RZ, 0xc0, !PT ;  /* 0xfdffffff10107812 */ /* 0x000fe200078ec0ff */
[----:B------:R-:W3:Y:S04]  /*90b00*/  LDL.LU R145, [R1+0x232c] ;  /* 0x00232c0001917983 */ /* 0x000ee80000300800 */
        /* <DEDUP_REMOVED lines=13> */
[C---:B------:R-:W-:Y:S02]  /*90be0*/  LOP3.LUT P3, RZ, R21.reuse, 0x200, RZ, 0xc0, !PT ;  /* 0x0000020015ff7812 */ /* 0x040fe4000786c0ff */
[----:B------:R-:W-:-:S07]  /*90bf0*/  LOP3.LUT P4, RZ, R21, 0x400, RZ, 0xc0, !PT ;  /* 0x0000040015ff7812 */ /* 0x000fce000788c0ff */
[----:B------:R-:W-:Y:S02]  /*90c00*/  @P6 LOP3.LUT R16, R16, 0x20000000, RZ, 0xfc, !PT ;  /* 0x2000000010106812 */ /* 0x000fe400078efcff */
[C---:B------:R-:W-:Y:S02]  /*90c10*/  LOP3.LUT P6, RZ, R21.reuse, 0x2000, RZ, 0xc0, !PT ;  /* 0x0000200015ff7812 */ /* 0x040fe400078cc0ff */
[----:B------:R-:W-:Y:S02]  /*90c20*/  LOP3.LUT P5, RZ, R21, 0x800, RZ, 0xc0, !PT ;  /* 0x0000080015ff7812 */ /* 0x000fe400078ac0ff */
[----:B------:R-:W-:-:S09]  /*90c30*/  LOP3.LUT R16, R16, 0xbfffffff, RZ, 0xc0, !PT ;  /* 0xbfffffff10107812 */ /* 0x000fd200078ec0ff */
[----:B------:R-:W-:Y:S02]  /*90c40*/  @P6 LOP3.LUT R16, R16, 0x40000000, RZ, 0xfc, !PT ;  /* 0x4000000010106812 */ /* 0x000fe400078efcff */
[----:B------:R-:W-:Y:S01]  /*90c50*/  LOP3.LUT P6, RZ, R21, 0x1000, RZ, 0xc0, !PT ;  /* 0x0000100015ff7812 */ /* 0x000fe200078cc0ff */
[----:B------:R1:W-:Y:S02]  /*90c60*/  @P2 STG.E desc[UR4][R30.64], R144 ;  /* 0x000000901e002986 */ /* 0x0003e4000c101904 */
[----:B-1----:R-:W-:Y:S02]  /*90c70*/  IMAD.WIDE R30, R140, 0x4, R8 ;  /* 0x000000048c1e7825 */ /* 0x002fe400078e0208 */
[----:B------:R-:W3:Y:S04]  /*90c80*/  LDL.LU R140, [R1+0x2330] ;  /* 0x00233000018c7983 */ /* 0x000ee80000300800 */
[----:B------:R-:W3:Y:S04]  /*90c90*/  LDL.LU R149, [R1+0x1144] ;  /* 0x0011440001957983 */ /* 0x000ee80000300800 */
[----:B------:R-:W3:Y:S04]  /*90ca0*/  LDL.LU R144, [R1+0x1d48] ;  /* 0x001d480001907983 */ /* 0x000ee80000300800 */
[----:B------:R4:W-:Y:S02]  /*90cb0*/  @P3 STG.E desc[UR4][R30.64], R143 ;  /* 0x0000008f1e003986 */ /* 0x0009e4000c101904 */
[----:B----4-:R-:W-:-:S05]  /*90cc0*/  IMAD.WIDE R30, R138, 0x4, R2 ;  /* 0x000000048a1e7825 */ /* 0x010fca00078e0202 */
[----:B--2---:R1:W-:Y:S02]  /*90cd0*/  @P4 STG.E desc[UR4][R30.64], R141 ;  /* 0x0000008d1e004986 */ /* 0x0043e4000c101904 */
        /* <DEDUP_REMOVED lines=23> */
[C---:B------:R-:W-:Y:S02]  /*90e50*/  LOP3.LUT P0, RZ, R21.reuse, 0x200000, RZ, 0xc0, !PT ;  /* 0x0020000015ff7812 */ /* 0x040fe4000780c0ff */
[C---:B------:R-:W-:Y:S02]  /*90e60*/  LOP3.LUT P1, RZ, R21.reuse, 0x400000, RZ, 0xc0, !PT ;  /* 0x0040000015ff7812 */ /* 0x040fe4000782c0ff */
[C---:B------:R-:W-:Y:S02]  /*90e70*/  LOP3.LUT P2, RZ, R21.reuse, 0x800000, RZ, 0xc0, !PT ;  /* 0x0080000015ff7812 */ /* 0x040fe4000784c0ff */
[C---:B------:R-:W-:Y:S02]  /*90e80*/  LOP3.LUT P3, RZ, R21.reuse, 0x1000000, RZ, 0xc0, !PT ;  /* 0x0100000015ff7812 */ /* 0x040fe4000786c0ff */
[----:B------:R-:W-:-:S02]  /*90e90*/  LOP3.LUT P4, RZ, R21, 0x2000000, RZ, 0xc0, !PT ;  /* 0x0200000015ff7812 */ /* 0x000fc4000788c0ff */
[----:B------:R-:W-:Y:S01]  /*90ea0*/  LOP3.LUT P5, RZ, R21, 0x4000000, RZ, 0xc0, !PT ;  /* 0x0400000015ff7812 */ /* 0x000fe200078ac0ff */
[----:B------:R1:W-:Y:S01]  /*90eb0*/  @P6 STG.E desc[UR4][R30.64], R149 ;  /* 0x000000951e006986 */ /* 0x0003e2000c101904 */
[----:B------:R-:W-:Y:S01]  /*90ec0*/  LOP3.LUT P6, RZ, R16, 0x2000000, RZ, 0xc0, !PT ;  /* 0x0200000010ff7812 */ /* 0x000fe200078cc0ff */
[----:B-1----:R-:W-:-:S12]  /*90ed0*/  IMAD.WIDE R30, R145, 0x4, R2 ;  /* 0x00000004911e7825 */ /* 0x002fd800078e0202 */
[----:B------:R1:W-:Y:S01]  /*90ee0*/  @P6 STG.E desc[UR4][R30.64], R150 ;  /* 0x000000961e006986 */ /* 0x0003e2000c101904 */
[C---:B------:R-:W-:Y:S01]  /*90ef0*/  LOP3.LUT P6, RZ, R16.reuse, 0x1000000, RZ, 0xc0, !PT ;  /* 0x0100000010ff7812 */ /* 0x040fe200078cc0ff */
[C---:B-1----:R-:W-:Y:S02]  /*90f00*/  IMAD.WIDE R30, R145.reuse, 0x4, R4 ;  /* 0x00000004911e7825 */ /* 0x042fe400078e0204 */
[----:B------:R-:W3:Y:S10]  /*90f10*/  LDL.LU R150, [R1+0x233c] ;  /* 0x00233c0001967983 */ /* 0x000ef40000300800 */
[----:B------:R1:W-:Y:S01]  /*90f20*/  @P6 STG.E desc[UR4][R30.64], R148 ;  /* 0x000000941e006986 */ /* 0x0003e2000c101904 */
[----:B------:R-:W-:Y:S01]  /*90f30*/  LOP3.LUT P6, RZ, R16, 0x800000, RZ, 0xc0, !PT ;  /* 0x0080000010ff7812 */ /* 0x000fe200078cc0ff */
[----:B-1----:R-:W-:-:S12]  /*90f40*/  IMAD.WIDE R30, R145, 0x4, R6 ;  /* 0x00000004911e7825 */ /* 0x002fd800078e0206 */
[----:B------:R1:W-:Y:S02]  /*90f50*/  @P6 STG.E desc[UR4][R30.64], R147 ;  /* 0x000000931e006986 */ /* 0x0003e4000c101904 */
[----:B-1----:R-:W-:-:S05]  /*90f60*/  IMAD.WIDE R30, R145, 0x4, R8 ;  /* 0x00000004911e7825 */ /* 0x002fca00078e0208 */
[----:B------:R1:W-:Y:S02]  /*90f70*/  @P0 STG.E desc[UR4][R30.64], R146 ;  /* 0x000000921e000986 */ /* 0x0003e4000c101904 */
[----:B-1----:R-:W-:-:S05]  /*90f80*/  IMAD.WIDE R30, R140, 0x4, R2 ;  /* 0x000000048c1e7825 */ /* 0x002fca00078e0202 */
[----:B------:R1:W-:Y:S02]  /*90f90*/  @P1 STG.E desc[UR4][R30.64], R144 ;  /* 0x000000901e001986 */ /* 0x0003e4000c101904 */
[----:B-1----:R-:W-:-:S05]  /*90fa0*/  IMAD.WIDE R30, R140, 0x4, R4 ;  /* 0x000000048c1e7825 */ /* 0x002fca00078e0204 */
[----:B--2---:R1:W-:Y:S02]  /*90fb0*/  @P2 STG.E desc[UR4][R30.64], R141 ;  /* 0x0000008d1e002986 */ /* 0x0043e4000c101904 */
[----:B-1----:R-:W-:-:S05]  /*90fc0*/  IMAD.WIDE R30, R140, 0x4, R6 ;  /* 0x000000048c1e7825 */ /* 0x002fca00078e0206 */
[----:B----4-:R1:W-:Y:S02]  /*90fd0*/  @P3 STG.E desc[UR4][R30.64], R142 ;  /* 0x0000008e1e003986 */ /* 0x0103e4000c101904 */
[----:B-1----:R-:W-:-:S05]  /*90fe0*/  IMAD.WIDE R30, R140, 0x4, R8 ;  /* 0x000000048c1e7825 */ /* 0x002fca00078e0208 */
[----:B---3--:R1:W-:Y:S02]  /*90ff0*/  @P4 STG.E desc[UR4][R30.64], R139 ;  /* 0x0000008b1e004986 */ /* 0x0083e4000c101904 */
[----:B-1----:R-:W-:-:S05]  /*91000*/  IMAD.WIDE R30, R143, 0x4, R2 ;  /* 0x000000048f1e7825 */ /* 0x002fca00078e0202 */
[----:B------:R1:W-:Y:S04]  /*91010*/  @P5 STG.E desc[UR4][R30.64], R138 ;  /* 0x0000008a1e005986 */ /* 0x0003e8000c101904 */
[----:B-1----:R-:W2:Y:S04]  /*91020*/  LDL.LU R138, [R1+0x958] ;  /* 0x00095800018a7983 */ /* 0x002ea80000300800 */
[----:B------:R-:W3:Y:S04]  /*91030*/  LDL.LU R144, [R1+0x558] ;  /* 0x0005580001907983 */ /* 0x000ee80000300800 */
[----:B------:R-:W4:Y:S04]  /*91040*/  LDL.LU R141, [R1+0x158] ;  /* 0x00015800018d7983 */ /* 0x000f280000300800 */
[----:B------:R-:W4:Y:S04]  /*91050*/  LDL.LU R139, [R1+0x1d4c] ;  /* 0x001d4c00018b7983 */ /* 0x000f280000300800 */
[----:B------:R-:W4:Y:S04]  /*91060*/  LDL.LU R142, [R1+0x194c] ;  /* 0x00194c00018e7983 */ /* 0x000f280000300800 */
[----:B------:R-:W4:Y:S04]  /*91070*/  LDL.LU R140, [R1+0x154c] ;  /* 0x00154c00018c7983 */ /* 0x000f280000300800 */
[----:B------:R-:W4:Y:S01]  /*91080*/  LDL.LU R79, [R1+0x2338] ;  /* 0x00233800014f7983 */ /* 0x000f220000300800 */
[----:B------:R-:W-:Y:S01]  /*91090*/  LOP3.LUT P2, RZ, R21, 0x8000000, RZ, 0xc0, !PT ;  /* 0x0800000015ff7812 */ /* 0x000fe2000784c0ff */
[----:B------:R-:W-:Y:S01]  /*910a0*/  IMAD.WIDE R30, R143, 0x4, R4 ;  /* 0x000000048f1e7825 */ /* 0x000fe200078e0204 */
[----:B------:R-:W-:-:S02]  /*910b0*/  LOP3.LUT P6, RZ, R22, 0x80, RZ, 0xc0, !PT ;  /* 0x0000008016ff7812 */ /* 0x000fc400078cc0ff */
        /* <DEDUP_REMOVED lines=12> */
[----:B------:R-:W-:Y:S01]  /*91180*/  LOP3.LUT P6, RZ, R22, 0x8, RZ, 0xc0, !PT ;  /* 0x0000000816ff7812 */ /* 0x000fe200078cc0ff */
[----:B--2---:R1:W-:Y:S04]  /*91190*/  @P2 STG.E desc[UR4][R30.64], R138 ;  /* 0x0000008a1e002986 */ /* 0x0043e8000c101904 */
[----:B-1----:R-:W2:Y:S04]  /*911a0*/  LDL.LU R138, [R1+0x114c] ;  /* 0x00114c00018a7983 */ /* 0x002ea80000300800 */
[----:B------:R-:W2:Y:S01]  /*911b0*/  LDL.LU R152, [R1+0xd4c] ;  /* 0x000d4c0001987983 */ /* 0x000ea20000300800 */
[----:B------:R-:W-:-:S03]  /*911c0*/  LOP3.LUT R16, R16, 0xfff7ffff, RZ, 0xc0, !PT ;  /* 0xfff7ffff10107812 */ /* 0x000fc600078ec0ff */
[----:B------:R-:W2:Y:S01]  /*911d0*/  LDL.LU R151, [R1+0x95c] ;  /* 0x00095c0001977983 */ /* 0x000ea20000300800 */
[----:B------:R-:W-:Y:S01]  /*911e0*/  @P6 LOP3.LUT R16, R16, 0x80000, RZ, 0xfc, !PT ;  /* 0x0008000010106812 */ /* 0x000fe200078efcff */
[----:B------:R-:W-:Y:S01]  /*911f0*/  IMAD.WIDE R30, R143, 0x4, R6 ;  /* 0x000000048f1e7825 */ /* 0x000fe200078e0206 */
[----:B------:R-:W-:-:S04]  /*91200*/  LOP3.LUT P6, RZ, R22, 0x4, RZ, 0xc0, !PT ;  /* 0x0000000416ff7812 */ /* 0x000fc800078cc0ff */
[----:B---3--:R1:W-:Y:S01]  /*91210*/  @P3 STG.E desc[UR4][R30.64], R144 ;  /* 0x000000901e003986 */ /* 0x0083e2000c101904 */
[----:B------:R-:W-:-:S03]  /*91220*/  LOP3.LUT R16, R16, 0xffefffff, RZ, 0xc0, !PT ;  /* 0xffefffff10107812 */ /* 0x000fc600078ec0ff */
[----:B-1----:R-:W3:Y:S04]  /*91230*/  LDL.LU R144, [R1+0x2340] ;  /* 0x0023400001907983 */ /* 0x002ee80000300800 */
[----:B------:R-:W3:Y:S01]  /*91240*/  LDL.LU R149, [R1+0x55c] ;  /* 0x00055c0001957983 */ /* 0x000ee20000300800 */
[----:B------:R-:W-:Y:S02]  /*91250*/  @P6 LOP3.LUT R16, R16, 0x100000, RZ, 0xfc, !PT ;  /* 0x0010000010106812 */ /* 0x000fe400078efcff */
[----:B------:R-:W-:Y:S01]  /*91260*/  LOP3.LUT P6, RZ, R22, 0x2, RZ, 0xc0, !PT ;  /* 0x0000000216ff7812 */ /* 0x000fe200078cc0ff */
[----:B------:R-:W3:Y:S01]  /*91270*/  LDL.LU R148, [R1+0x15c] ;  /* 0x00015c0001947983 */ /* 0x000ee20000300800 */
[----:B------:R-:W-:Y:S02]  /*91280*/  LOP3.LUT R16, R16, 0xffdfffff, RZ, 0xc0, !PT ;  /* 0xffdfffff10107812 */ /* 0x000fe400078ec0ff */
[C---:B------:R-:W-:Y:S01]  /*91290*/  LOP3.LUT P4, RZ, R21.reuse, 0x20000000, RZ, 0xc0, !PT ;  /* 0x2000000015ff7812 */ /* 0x040fe2000788c0ff */
[----:B------:R-:W3:Y:S01]  /*912a0*/  LDL.LU R147, [R1+0x1ea0] ;  /* 0x001ea00001937983 */ /* 0x000ee20000300800 */
[----:B------:R-:W-:Y:S01]  /*912b0*/  LOP3.LUT P5, RZ, R21, 0x40000000, RZ, 0xc0, !PT ;  /* 0x4000000015ff7812 */ /* 0x000fe200078ac0ff */
[----:B------:R-:W-:-:S02]  /*912c0*/  IMAD.WIDE R30, R143, 0x4, R8 ;  /* 0x000000048f1e7825 */ /* 0x000fc400078e0208 */
[----:B------:R-:W3:Y:S04]  /*912d0*/  LDL.LU R145, [R1+0x1d50] ;  /* 0x001d500001917983 */ /* 0x000ee80000300800 */
[----:B------:R-:W-:Y:S02]  /*912e0*/  @P6 LOP3.LUT R16, R16, 0x200000, RZ, 0xfc, !PT ;  /* 0x0020000010106812 */ /* 0x000fe400078efcff */
[----:B------:R-:W-:Y:S02]  /*912f0*/  LOP3.LUT P6, RZ, R22, 0x1, RZ, 0xc0, !PT ;  /* 0x0000000116ff7812 */ /* 0x000fe400078cc0ff */
[----:B------:R-:W-:Y:S01]  /*91300*/  LOP3.LUT R16, R16, 0xffbfffff, RZ, 0xc0, !PT ;  /* 0xffbfffff10107812 */ /* 0x000fe200078ec0ff */
[----:B----4-:R1:W-:Y:S10]  /*91310*/  @P4 STG.E desc[UR4][R30.64], R141 ;  /* 0x0000008d1e004986 */ /* 0x0103f4000c101904 */
[----:B------:R-:W-:-:S02]  /*91320*/  @P6 LOP3.LUT R16, R16, 0x400000, RZ, 0xfc, !PT ;  /* 0x0040000010106812 */ /* 0x000fc400078efcff */
[----:B------:R-:W-:Y:S01]  /*91330*/  LOP3.LUT P6, RZ, R21, 0x80000000, RZ, 0xc0, !PT ;  /* 0x8000000015ff7812 */ /* 0x000fe200078cc0ff */
[----:B-1----:R-:W-:-:S05]  /*91340*/  IMAD.WIDE R30, R79, 0x4, R2 ;  /* 0x000000044f1e7825 */ /* 0x002fca00078e0202 */
[----:B------:R1:W-:Y:S02]  /*91350*/  @P5 STG.E desc[UR4][R30.64], R139 ;  /* 0x0000008b1e005986 */ /* 0x0003e4000c101904 */
[----:B-1----:R-:W-:Y:S02]  /*91360*/  IMAD.WIDE R30, R79, 0x4, R4 ;  /* 0x000000044f1e7825 */ /* 0x002fe400078e0204 */
[----:B------:R-:W4:Y:S04]  /*91370*/  LDL.LU R139, [R1+0x2344] ;  /* 0x00234400018b7983 */ /* 0x000f280000300800 */
[----:B------:R-:W4:Y:S04]  /*91380*/  LDL.LU R146, [R1+0x1950] ;  /* 0x0019500001927983 */ /* 0x000f280000300800 */
[----:B------:R1:W-:Y:S01]  /*91390*/  @P6 STG.E desc[UR4][R30.64], R142 ;  /* 0x0000008e1e006986 */ /* 0x0003e2000c101904 */
[----:B------:R-:W-:-:S03]  /*913a0*/  LOP3.LUT P6, RZ, R16, 0x400000, RZ, 0xc0, !PT ;  /* 0x0040000010ff7812 */ /* 0x000fc600078cc0ff */
[----:B------:R-:W4:Y:S04]  /*913b0*/  LDL.LU R143, [R1+0x1550] ;  /* 0x00155000018f7983 */ /* 0x000f280000300800 */
[----:B------:R-:W4:Y:S01]  /*913c0*/  LDL.LU R141, [R1+0x1150] ;  /* 0x00115000018d7983 */ /* 0x000f220000300800 */
[----:B-1----:R-:W-:-:S03]  /*913d0*/  IMAD.WIDE R30, R79, 0x4, R6 ;  /* 0x000000044f1e7825 */ /* 0x002fc600078e0206 */
[----:B------:R-:W4:Y:S04]  /*913e0*/  LDL.LU R142, [R1+0xd50] ;  /* 0x000d5000018e7983 */ /* 0x000f280000300800 */
[----:B------:R1:W-:Y:S01]  /*913f0*/  @P6 STG.E desc[UR4][R30.64], R140 ;  /* 0x0000008c1e006986 */ /* 0x0003e2000c101904 */
[----:B------:R-:W-:-:S03]  /*91400*/  LOP3.LUT P6, RZ, R16, 0x200000, RZ, 0xc0, !PT ;  /* 0x0020000010ff7812 */ /* 0x000fc600078cc0ff */
[----:B-1----:R-:W4:Y:S01]  /*91410*/  LDL.LU R140, [R1+0x960] ;  /* 0x00096000018c7983 */ /* 0x002f220000300800 */
        /* <DEDUP_REMOVED lines=26> */
[----:B----4-:R1:W-:Y:S01]  /*915c0*/  @P0 STG.E desc[UR4][R30.64], R146 ;  /* 0x000000921e000986 */ /* 0x0103e2000c101904 */
        /* <DEDUP_REMOVED lines=8> */
[----:B------:R1:W-:Y:S02]  /*91650*/  @P3 STG.E desc[UR4][R30.64], R142 ;  /* 0x0000008e1e003986 */ /* 0x0003e4000c101904 */
[C---:B-1----:R-:W-:Y:S02]  /*91660*/  IMAD.WIDE R30, R139.reuse, 0x4, R6 ;  /* 0x000000048b1e7825 */ /* 0x042fe400078e0206 */
[----:B------:R-:W4:Y:S04]  /*91670*/  LDL.LU R142, [R1+0x1ea4] ;  /* 0x001ea400018e7983 */ /* 0x000f280000300800 */
[----:B------:R1:W-:Y:S02]  /*91680*/  @P4 STG.E desc[UR4][R30.64], R140 ;  /* 0x0000008c1e004986 */ /* 0x0003e4000c101904 */
[----:B-1----:R-:W-:-:S02]  /*91690*/  IMAD.WIDE R30, R139, 0x4, R8 ;  /* 0x000000048b1e7825 */ /* 0x002fc400078e0208 */
[----:B------:R-:W3:Y:S04]  /*916a0*/  LDL.LU R140, [R1+0x1d54] ;  /* 0x001d5400018c7983 */ /* 0x000ee80000300800 */
[----:B------:R-:W3:Y:S04]  /*916b0*/  LDL.LU R139, [R1+0x1954] ;  /* 0x00195400018b7983 */ /* 0x000ee80000300800 */
[----:B--2---:R1:W-:Y:S04]  /*916c0*/  @P5 STG.E desc[UR4][R30.64], R138 ;  /* 0x0000008a1e005986 */ /* 0x0043e8000c101904 */
[----:B-1----:R-:W2:Y:S04]  /*916d0*/  LDL.LU R138, [R1+0x2348] ;  /* 0x00234800018a7983 */ /* 0x002ea80000300800 */
        /* <DEDUP_REMOVED lines=10> */
[----:B------:R-:W-:-:S03]  /*91780*/  LOP3.LUT P2, RZ, R22, 0x4000, RZ, 0xc0, !PT ;  /* 0x0000400016ff7812 */ /* 0x000fc6000784c0ff */
[----:B------:R-:W3:Y:S04]  /*91790*/  LDL.LU R145, [R1+0x1158] ;  /* 0x0011580001917983 */ /* 0x000ee80000300800 */
[----:B------:R-:W3:Y:S01]  /*917a0*/  LDL.LU R146, [R1+0xd58] ;  /* 0x000d580001927983 */ /* 0x000ee20000300800 */
[----:B------:R-:W-:-:S03]  /*917b0*/  LOP3.LUT P3, RZ, R22, 0x8000, RZ, 0xc0, !PT ;  /* 0x0000800016ff7812 */ /* 0x000fc6000786c0ff */
[----:B------:R-:W3:Y:S04]  /*917c0*/  LDL.LU R143, [R1+0x968] ;  /* 0x00096800018f7983 */ /* 0x000ee80000300800 */
        /* <DEDUP_REMOVED lines=22> */
[----:B----4-:R1:W-:Y:S02]  /*91930*/  @P2 STG.E desc[UR4][R30.64], R142 ;  /* 0x0000008e1e002986 */ /* 0x0103e4000c101904 */
[C---:B-1----:R-:W-:Y:S02]  /*91940*/  IMAD.WIDE R30, R138.reuse, 0x4, R4 ;  /* 0x000000048a1e7825 */ /* 0x042fe400078e0204 */
[----:B------:R-:W2:Y:S04]  /*91950*/  LDL.LU R142, [R1+0x568] ;  /* 0x00056800018e7983 */ /* 0x000ea80000300800 */
[----:B---3--:R1:W-:Y:S02]  /*91960*/  @P3 STG.E desc[UR4][R30.64], R140 ;  /* 0x0000008c1e003986 */ /* 0x0083e4000c101904 */
        /* <DEDUP_REMOVED lines=50> */
[----:B-1----:R-:W-:Y:S02]  /*91c90*/  IMAD.WIDE R30, R141, 0x4, R8 ;  /* 0x000000048d1e7825 */ /* 0x002fe400078e0208 */
[----:B------:R-:W4:Y:S04]  /*91ca0*/  LDL.LU R143, [R1+0x155c] ;  /* 0x00155c00018f7983 */ /* 0x000f280000300800 */
[----:B------:R-:W4:Y:S04]  /*91cb0*/  LDL.LU R141, [R1+0x115c] ;  /* 0x00115c00018d7983 */ /* 0x000f280000300800 */
[----:B--2---:R1:W-:Y:S04]  /*91cc0*/  @P2 STG.E desc[UR4][R30.64], R142 ;  /* 0x0000008e1e002986 */ /* 0x0043e8000c101904 */
[----:B-1----:R-:W2:Y:S01]  /*91cd0*/  LDL.LU R142, [R1+0xd5c] ;  /* 0x000d5c00018e7983 */ /* 0x002ea20000300800 */
[----:B---3--:R-:W-:-:S05]  /*91ce0*/  IMAD.WIDE R30, R144, 0x4, R2 ;  /* 0x00000004901e7825 */ /* 0x008fca00078e0202 */
[----:B------:R1:W-:Y:S02]  /*91cf0*/  @P3 STG.E desc[UR4][R30.64], R140 ;  /* 0x0000008c1e003986 */ /* 0x0003e4000c101904 */
[C---:B-1----:R-:W-:Y:S02]  /*91d00*/  IMAD.WIDE R30, R144.reuse, 0x4, R4 ;  /* 0x00000004901e7825 */ /* 0x042fe400078e0204 */
[----:B------:R-:W3:Y:S04]  /*91d10*/  LDL.LU R140, [R1+0x96c] ;  /* 0x00096c00018c7983 */ /* 0x000ee80000300800 */
[----:B----4-:R1:W-:Y:S04]  /*91d20*/  @P4 STG.E desc[UR4][R30.64], R139 ;  /* 0x0000008b1e004986 */ /* 0x0103e8000c101904 */
[----:B-1----:R-:W4:Y:S01]  /*91d30*/  LDL.LU R139, [R1+0x235c] ;  /* 0x00235c00018b7983 */ /* 0x002f220000300800 */
[----:B------:R-:W-:Y:S01]  /*91d40*/  LOP3.LUT P5, RZ, R23, 0x1, RZ, 0xc0, !PT ;  /* 0x0000000117ff7812 */ /* 0x000fe200078ac0ff */
[----:B------:R-:W-:-:S12]  /*91d50*/  IMAD.WIDE R30, R144, 0x4, R6 ;  /* 0x00000004901e7825 */ /* 0x000fd800078e0206 */
[----:B------:R1:W-:Y:S04]  /*91d60*/  @P5 STG.E desc[UR4][R30.64], R138 ;  /* 0x0000008a1e005986 */ /* 0x0003e8000c101904 */
[----:B-1----:R-:W3:Y:S04]  /*91d70*/  LDL.LU R138, [R1+0x56c] ;  /* 0x00056c00018a7983 */ /* 0x002ee80000300800 */
[----:B------:R-:W3:Y:S04]  /*91d80*/  LDL.LU R152, [R1+0x2360] ;  /* 0x0023600001987983 */ /* 0x000ee80000300800 */
[----:B------:R-:W3:Y:S04]  /*91d90*/  LDL.LU R136, [R1+0x1d60] ;  /* 0x001d600001887983 */ /* 0x000ee80000300800 */
[----:B------:R-:W3:Y:S01]  /*91da0*/  LDL.LU R137, [R1+0x1960] ;  /* 0x0019600001897983 */ /* 0x000ee20000300800 */
[----:B------:R-:W-:-:S03]  /*91db0*/  LOP3.LUT P6, RZ, R23, 0x2000, RZ, 0xc0, !PT ;  /* 0x0000200017ff7812 */ /* 0x000fc600078cc0ff */
[----:B------:R-:W3:Y:S01]  /*91dc0*/  LDL.LU R79, [R1+0x1560] ;  /* 0x00156000014f7983 */ /* 0x000ee20000300800 */
[----:B------:R-:W-:-:S03]  /*91dd0*/  LOP3.LUT R17, R17, 0x7fffffff, RZ, 0xc0, !PT ;  /* 0x7fffffff11117812 */ /* 0x000fc600078ec0ff */
[----:B------:R-:W3:Y:S01]  /*91de0*/  LDL.LU R151, [R1+0x1160] ;  /* 0x0011600001977983 */ /* 0x000ee20000300800 */
[----:B------:R-:W-:-:S03]  /*91df0*/  LOP3.LUT R16, R16, 0xfffffffe, RZ, 0xc0, !PT ;  /* 0xfffffffe10107812 */ /* 0x000fc600078ec0ff */
[----:B------:R-:W3:Y:S02]  /*91e00*/  LDL.LU R147, [R1+0x2364] ;  /* 0x0023640001937983 */ /* 0x000ee40000300800 */
[----:B------:R-:W-:Y:S02]  /*91e10*/  @P6 LOP3.LUT R17, R17, 0x80000000, RZ, 0xfc, !PT ;  /* 0x8000000011116812 */ /* 0x000fe400078efcff */
[C---:B------:R-:W-:Y:S01]  /*91e20*/  LOP3.LUT P6, RZ, R23.reuse, 0x1000, RZ, 0xc0, !PT ;  /* 0x0000100017ff7812 */ /* 0x040fe200078cc0ff */
[----:B------:R-:W3:Y:S04]  /*91e30*/  LDL.LU R149, [R1+0xd60] ;  /* 0x000d600001957983 */ /* 0x000ee80000300800 */
[----:B------:R-:W3:Y:S01]  /*91e40*/  LDL.LU R150, [R1+0x970] ;  /* 0x0009700001967983 */ /* 0x000ee20000300800 */
[----:B------:R-:W-:-:S02]  /*91e50*/  LOP3.LUT P2, RZ, R23, 0x2, RZ, 0xc0, !PT ;  /* 0x0000000217ff7812 */ /* 0x000fc4000784c0ff */
[C---:B------:R-:W-:Y:S01]  /*91e60*/  LOP3.LUT P3, RZ, R23.reuse, 0x4, RZ, 0xc0, !PT ;  /* 0x0000000417ff7812 */ /* 0x040fe2000786c0ff */
[----:B------:R-:W3:Y:S04]  /*91e70*/  LDL.LU R148, [R1+0x570] ;  /* 0x0005700001947983 */ /* 0x000ee80000300800 */
        /* <DEDUP_REMOVED lines=18> */
[C---:B------:R-:W-:Y:S01]  /*91fa0*/  LOP3.LUT P6, RZ, R23.reuse, 0x40, RZ, 0xc0, !PT ;  /* 0x0000004017ff7812 */ /* 0x040fe200078cc0ff */
[----:B------:R4:W-:Y:S01]  /*91fb0*/  @P2 STG.E desc[UR4][R30.64], R143 ;  /* 0x0000008f1e002986 */ /* 0x0009e2000c101904 */
[----:B------:R-:W-:Y:S02]  /*91fc0*/  LOP3.LUT P5, RZ, R23, 0x10, RZ, 0xc0, !PT ;  /* 0x0000001017ff7812 */ /* 0x000fe400078ac0ff */
[----:B------:R-:W-:-:S09]  /*91fd0*/  LOP3.LUT R16, R16, 0xffffffbf, RZ, 0xc0, !PT ;  /* 0xffffffbf10107812 */ /* 0x000fd200078ec0ff */
[----:B------:R-:W-:Y:S02]  /*91fe0*/  @P6 LOP3.LUT R16, R16, 0x40, RZ, 0xfc, !PT ;  /* 0x0000004010106812 */ /* 0x000fe400078efcff */
[----:B------:R-:W-:Y:S01]  /*91ff0*/  LOP3.LUT P6, RZ, R23, 0x20, RZ, 0xc0, !PT ;  /* 0x0000002017ff7812 */ /* 0x000fe200078cc0ff */
[----:B----4-:R-:W-:-:S05]  /*92000*/  IMAD.WIDE R30, R139, 0x4, R2 ;  /* 0x000000048b1e7825 */ /* 0x010fca00078e0202 */
[----:B------:R1:W-:Y:S04]  /*92010*/  @P3 STG.E desc[UR4][R30.64], R141 ;  /* 0x0000008d1e003986 */ /* 0x0003e8000c101904 */
[----:B-1----:R-:W4:Y:S04]  /*92020*/  LDL.LU R141, [R1+0x2368] ;  /* 0x00236800018d7983 */ /* 0x002f280000300800 */
[----:B------:R-:W4:Y:S04]  /*92030*/  LDL.LU R145, [R1+0x170] ;  /* 0x0001700001917983 */ /* 0x000f280000300800 */
[----:B------:R-:W4:Y:S04]  /*92040*/  LDL.LU R146, [R1+0x1d64] ;  /* 0x001d640001927983 */ /* 0x000f280000300800 */
[----:B------:R-:W4:Y:S01]  /*92050*/  LDL.LU R144, [R1+0x1964] ;  /* 0x0019640001907983 */ /* 0x000f220000300800 */
[----:B------:R-:W-:-:S03]  /*92060*/  IMAD.WIDE R30, R139, 0x4, R4 ;  /* 0x000000048b1e7825 */ /* 0x000fc600078e0204 */
[----:B------:R-:W4:Y:S04]  /*92070*/  LDL.LU R143, [R1+0x1564] ;  /* 0x00156400018f7983 */ /* 0x000f280000300800 */
[----:B--2---:R1:W-:Y:S02]  /*92080*/  @P4 STG.E desc[UR4][R30.64], R142 ;  /* 0x0000008e1e004986 */ /* 0x0043e4000c101904 */
[----:B-1----:R-:W-:-:S05]  /*92090*/  IMAD.WIDE R30, R139, 0x4, R6 ;  /* 0x000000048b1e7825 */ /* 0x002fca00078e0206 */
[----:B---3--:R1:W-:Y:S02]  /*920a0*/  @P5 STG.E desc[UR4][R30.64], R140 ;  /* 0x0000008c1e005986 */ /* 0x0083e4000c101904 */
[----:B-1----:R-:W-:Y:S02]  /*920b0*/  IMAD.WIDE R30, R139, 0x4, R8 ;  /* 0x000000048b1e7825 */ /* 0x002fe400078e0208 */
[----:B------:R-:W2:Y:S04]  /*920c0*/  LDL.LU R140, [R1+0x1164] ;  /* 0x00116400018c7983 */ /* 0x000ea80000300800 */
[----:B------:R1:W-:Y:S04]  /*920d0*/  @P6 STG.E desc[UR4][R30.64], R138 ;  /* 0x0000008a1e006986 */ /* 0x0003e8000c101904 */
[----:B------:R-:W3:Y:S04]  /*920e0*/  LDL.LU R139, [R1+0xd64] ;  /* 0x000d6400018b7983 */ /* 0x000ee80000300800 */
[----:B-1----:R-:W3:Y:S04]  /*920f0*/  LDL.LU R138, [R1+0x974] ;  /* 0x00097400018a7983 */ /* 0x002ee80000300800 */
[----:B------:R-:W3:Y:S01]  /*92100*/  LDL.LU R142, [R1+0x236c] ;  /* 0x00236c00018e7983 */ /* 0x000ee20000300800 */
        /* <DEDUP_REMOVED lines=12> */
[C---:B------:R-:W-:Y:S01]  /*921d0*/  LOP3.LUT P6, RZ, R16.reuse, 0x4, RZ, 0xc0, !PT ;  /* 0x0000000410ff7812 */ /* 0x040fe200078cc0ff */
[----:B-1----:R-:W-:Y:S01]  /*921e0*/  IMAD.WIDE R30, R147, 0x4, R2 ;  /* 0x00000004931e7825 */ /* 0x002fe200078e0202 */
        /* <DEDUP_REMOVED lines=11> */
[----:B-1----:R-:W-:Y:S01]  /*922a0*/  IMAD.WIDE R30, R147, 0x4, R8 ;  /* 0x00000004931e7825 */ /* 0x002fe200078e0208 */
[C---:B------:R-:W-:Y:S02]  /*922b0*/  LOP3.LUT P2, RZ, R23.reuse, 0x10000, RZ, 0xc0, !PT ;  /* 0x0001000017ff7812 */ /* 0x040fe4000784c0ff */
[C---:B------:R-:W-:Y:S02]  /*922c0*/  LOP3.LUT P3, RZ, R23.reuse, 0x20000, RZ, 0xc0, !PT ;  /* 0x0002000017ff7812 */ /* 0x040fe4000786c0ff */
[C---:B------:R-:W-:Y:S02]  /*922d0*/  LOP3.LUT P4, RZ, R23.reuse, 0x40000, RZ, 0xc0, !PT ;  /* 0x0004000017ff7812 */ /* 0x040fe4000788c0ff */
[----:B------:R-:W-:-:S03]  /*922e0*/  LOP3.LUT P5, RZ, R23, 0x80000, RZ, 0xc0, !PT ;  /* 0x0008000017ff7812 */ /* 0x000fc600078ac0ff */
[----:B----4-:R1:W-:Y:S02]  /*922f0*/  @P6 STG.E desc[UR4][R30.64], R145 ;  /* 0x000000911e006986 */ /* 0x0103e4000c101904 */
[----:B-1----:R-:W-:-:S05]  /*92300*/  IMAD.WIDE R30, R141, 0x4, R2 ;  /* 0x000000048d1e7825 */ /* 0x002fca00078e0202 */
[----:B------:R1:W-:Y:S02]  /*92310*/  @P0 STG.E desc[UR4][R30.64], R146 ;  /* 0x000000921e000986 */ /* 0x0003e4000c101904 */
[----:B-1----:R-:W-:-:S05]  /*92320*/  IMAD.WIDE R30, R141, 0x4, R4 ;  /* 0x000000048d1e7825 */ /* 0x002fca00078e0204 */
[----:B------:R1:W-:Y:S04]  /*92330*/  @P1 STG.E desc[UR4][R30.64], R144 ;  /* 0x000000901e001986 */ /* 0x0003e8000c101904 */
[----:B-1----:R-:W4:Y:S01]  /*92340*/  LDL.LU R144, [R1+0x574] ;  /* 0x0005740001907983 */ /* 0x002f220000300800 */
[----:B------:R-:W-:-:S05]  /*92350*/  IMAD.WIDE R30, R141, 0x4, R6 ;  /* 0x000000048d1e7825 */ /* 0x000fca00078e0206 */
[----:B------:R1:W-:Y:S02]  /*92360*/  @P2 STG.E desc[UR4][R30.64], R143 ;  /* 0x0000008f1e002986 */ /* 0x0003e4000c101904 */
[----:B-1----:R-:W-:Y:S02]  /*92370*/  IMAD.WIDE R30, R141, 0x4, R8 ;  /* 0x000000048d1e7825 */ /* 0x002fe400078e0208 */
[----:B------:R-:W4:Y:S04]  /*92380*/  LDL.LU R143, [R1+0x174] ;  /* 0x00017400018f7983 */ /* 0x000f280000300800 */
[----:B--2---:R3:W-:Y:S04]  /*92390*/  @P3 STG.E desc[UR4][R30.64], R140 ;  /* 0x0000008c1e003986 */ /* 0x0047e8000c101904 */
[----:B------:R-:W2:Y:S01]  /*923a0*/  LDL.LU R141, [R1+0x1d68] ;  /* 0x001d6800018d7983 */ /* 0x000ea20000300800 */
[----:B---3--:R-:W-:-:S03]  /*923b0*/  IMAD.WIDE R30, R142, 0x4, R2 ;  /* 0x000000048e1e7825 */ /* 0x008fc600078e0202 */
[----:B------:R-:W3:Y:S04]  /*923c0*/  LDL.LU R140, [R1+0x1968] ;  /* 0x00196800018c7983 */ /* 0x000ee80000300800 */
[----:B------:R1:W-:Y:S02]  /*923d0*/  @P4 STG.E desc[UR4][R30.64], R139 ;  /* 0x0000008b1e004986 */ /* 0x0003e4000c101904 */
[----:B-1----:R-:W-:Y:S02]  /*923e0*/  IMAD.WIDE R30, R142, 0x4, R4 ;  /* 0x000000048e1e7825 */ /* 0x002fe400078e0204 */
[----:B------:R-:W3:Y:S04]  /*923f0*/  LDL.LU R139, [R1+0x1568] ;  /* 0x00156800018b7983 */ /* 0x000ee80000300800 */
[----:B------:R1:W-:Y:S04]  /*92400*/  @P5 STG.E desc[UR4][R30.64], R138 ;  /* 0x0000008a1e005986 */ /* 0x0003e8000c101904 */
[----:B-1----:R-:W2:Y:S01]  /*92410*/  LDL.LU R138, [R1+0x2370] ;  /* 0x00237000018a7983 */ /* 0x002ea20000300800 */
        /* <DEDUP_REMOVED lines=9> */
[----:B------:R-:W-:Y:S01]  /*924b0*/  LOP3.LUT P2, RZ, R23, 0x100000, RZ, 0xc0, !PT ;  /* 0x0010000017ff7812 */ /* 0x000fe2000784c0ff */
        /* <DEDUP_REMOVED lines=29> */
[----:B----4-:R1:W-:Y:S02]  /*92690*/  @P2 STG.E desc[UR4][R30.64], R144 ;  /* 0x000000901e002986 */ /* 0x0103e4000c101904 */
[----:B-1----:R-:W-:Y:S02]  /*926a0*/  IMAD.WIDE R30, R142, 0x4, R8 ;  /* 0x000000048e1e7825 */ /* 0x002fe400078e0208 */
[----:B------:R-:W4:Y:S04]  /*926b0*/  LDL.LU R142, [R1+0x237c] ;  /* 0x00237c00018e7983 */ /* 0x000f280000300800 */
[----:B------:R-:W4:Y:S04]  /*926c0*/  LDL.LU R149, [R1+0x178] ;  /* 0x0001780001957983 */ /* 0x000f280000300800 */
[----:B------:R1:W-:Y:S04]  /*926d0*/  @P3 STG.E desc[UR4][R30.64], R143 ;  /* 0x0000008f1e003986 */ /* 0x0003e8000c101904 */
[----:B------:R-:W4:Y:S04]  /*926e0*/  LDL.LU R144, [R1+0xd6c] ;  /* 0x000d6c0001907983 */ /* 0x000f280000300800 */
        /* <DEDUP_REMOVED lines=8> */
[----:B------:R1:W-:Y:S02]  /*92770*/  @P6 STG.E desc[UR4][R30.64], R139 ;  /* 0x0000008b1e006986 */ /* 0x0003e4000c101904 */
        /* <DEDUP_REMOVED lines=22> */
[----:B----4-:R1:W-:Y:S01]  /*928e0*/  @P6 STG.E desc[UR4][R30.64], R149 ;  /* 0x000000951e006986 */ /* 0x0103e2000c101904 */
[----:B------:R-:W-:Y:S01]  /*928f0*/  LOP3.LUT P6, RZ, R17, 0x2000000, RZ, 0xc0, !PT ;  /* 0x0200000011ff7812 */ /* 0x000fe200078cc0ff */
[----:B-1----:R-:W-:-:S12]  /*92900*/  IMAD.WIDE R30, R145, 0x4, R2 ;  /* 0x00000004911e7825 */ /* 0x002fd800078e0202 */
[----:B------:R1:W-:Y:S01]  /*92910*/  @P6 STG.E desc[UR4][R30.64], R150 ;  /* 0x000000961e006986 */ /* 0x0003e2000c101904 */
[----:B------:R-:W-:Y:S01]  /*92920*/  LOP3.LUT P6, RZ, R17, 0x1000000, RZ, 0xc0, !PT ;  /* 0x0100000011ff7812 */ /* 0x000fe200078cc0ff */
[----:B-1----:R-:W-:Y:S02]  /*92930*/  IMAD.WIDE R30, R145, 0x4, R4 ;  /* 0x00000004911e7825 */ /* 0x002fe400078e0204 */
[----:B------:R-:W4:Y:S10]  /*92940*/  LDL.LU R150, [R1+0x2388] ;  /* 0x0023880001967983 */ /* 0x000f340000300800 */
        /* <DEDUP_REMOVED lines=9> */
[----:B------:R1:W-:Y:S02]  /*929e0*/  @P2 STG.E desc[UR4][R30.64], R143 ;  /* 0x0000008f1e002986 */ /* 0x0003e4000c101904 */
[----:B-1----:R-:W-:-:S05]  /*929f0*/  IMAD.WIDE R30, R142, 0x4, R6 ;  /* 0x000000048e1e7825 */ /* 0x002fca00078e0206 */
[----:B--2---:R1:W-:Y:S02]  /*92a00*/  @P3 STG.E desc[UR4][R30.64], R141 ;  /* 0x0000008d1e003986 */ /* 0x0043e4000c101904 */
[----:B-1----:R-:W-:Y:S02]  /*92a10*/  IMAD.WIDE R30, R142, 0x4, R8 ;  /* 0x000000048e1e7825 */ /* 0x002fe400078e0208 */
[----:B------:R-:W2:Y:S04]  /*92a20*/  LDL.LU R142, [R1+0x1970] ;  /* 0x00197000018e7983 */ /* 0x000ea80000300800 */
[----:B---3--:R1:W-:Y:S04]  /*92a30*/  @P4 STG.E desc[UR4][R30.64], R140 ;  /* 0x0000008c1e004986 */ /* 0x0083e8000c101904 */
[----:B-1----:R-:W3:Y:S01]  /*92a40*/  LDL.LU R140, [R1+0x1570] ;  /* 0x00157000018c7983 */ /* 0x002ee20000300800 */
[----:B------:R-:W-:-:S03]  /*92a50*/  IMAD.WIDE R30, R139, 0x4, R2 ;  /* 0x000000048b1e7825 */ /* 0x000fc600078e0202 */
        /* <DEDUP_REMOVED lines=23> */
[----:B------:R-:W4:Y:S01]  /*92bd0*/  LDL.LU R144, [R1+0x238c] ;  /* 0x00238c0001907983 */ /* 0x000f220000300800 */
[C---:B------:R-:W-:Y:S01]  /*92be0*/  LOP3.LUT P3, RZ, R24.reuse, 0x100, RZ, 0xc0, !PT ;  /* 0x0000010018ff7812 */ /* 0x040fe2000786c0ff */
[----:B------:R-:W-:Y:S01]  /*92bf0*/  IMAD.WIDE R30, R139, 0x4, R4 ;  /* 0x000000048b1e7825 */ /* 0x000fe200078e0204 */
[C---:B------:R-:W-:Y:S01]  /*92c00*/  LOP3.LUT P4, RZ, R24.reuse, 0x200, RZ, 0xc0, !PT ;  /* 0x0000020018ff7812 */ /* 0x040fe2000788c0ff */
[----:B------:R-:W4:Y:S02]  /*92c10*/  LDL.LU R143, [R1+0x184] ;  /* 0x00018400018f7983 */ /* 0x000f240000300800 */
[----:B------:R-:W-:Y:S02]  /*92c20*/  @P6 LOP3.LUT R17, R17, 0x20000, RZ, 0xfc, !PT ;  /* 0x0002000011116812 */ /* 0x000fe400078efcff */
[----:B------:R-:W-:Y:S01]  /*92c30*/  LOP3.LUT P6, RZ, R24, 0x10000, RZ, 0xc0, !PT ;  /* 0x0001000018ff7812 */ /* 0x000fe200078cc0ff */
[----:B------:R-:W4:Y:S01]  /*92c40*/  LDL.LU R141, [R1+0x1d78] ;  /* 0x001d7800018d7983 */ /* 0x000f220000300800 */
        /* <DEDUP_REMOVED lines=22> */
[----:B----4-:R1:W-:Y:S04]  /*92db0*/  @P4 STG.E desc[UR4][R30.64], R244 ;  /* 0x000000f41e004986 */ /* 0x0103e8000c101904 */
[----:B------:R-:W4:Y:S01]  /*92dc0*/  LDL.LU R139, [R1+0x2390] ;  /* 0x00239000018b7983 */ /* 0x000f220000300800 */
[----:B-1----:R-:W-:-:S05]  /*92dd0*/  IMAD.WIDE R30, R138, 0x4, R2 ;  /* 0x000000048a1e7825 */ /* 0x002fca00078e0202 */
        /* <DEDUP_REMOVED lines=40> */
[----:B------:R1:W-:Y:S02]  /*93060*/  @P2 STG.E desc[UR4][R30.64], R141 ;  /* 0x0000008d1e002986 */ /* 0x0003e4000c101904 */
[----:B-1----:R-:W-:-:S05]  /*93070*/  IMAD.WIDE R30, R139, 0x4, R4 ;  /* 0x000000048b1e7825 */ /* 0x002fca00078e0204 */
[----:B--2---:R1:W-:Y:S02]  /*93080*/  @P3 STG.E desc[UR4][R30.64], R142 ;  /* 0x0000008e1e003986 */ /* 0x0043e4000c101904 */
[----:B-1----:R-:W-:-:S05]  /*93090*/  IMAD.WIDE R30, R139, 0x4, R6 ;  /* 0x000000048b1e7825 */ /* 0x002fca00078e0206 */
[----:B---3--:R1:W-:Y:S02]  /*930a0*/  @P4 STG.E desc[UR4][R30.64], R140 ;  /* 0x0000008c1e004986 */ /* 0x0083e4000c101904 */
[----:B-1----:R-:W-:-:S05]  /*930b0*/  IMAD.WIDE R30, R139, 0x4, R8 ;  /* 0x000000048b1e7825 */ /* 0x002fca00078e0208 */
[----:B------:R1:W-:Y:S04]  /*930c0*/  @P5 STG.E desc[UR4][R30.64], R138 ;  /* 0x0000008a1e005986 */ /* 0x0003e8000c101904 */
[----:B-1----:R-:W2:Y:S04]  /*930d0*/  LDL.LU R138, [R1+0xd78] ;  /* 0x000d7800018a7983 */ /* 0x002ea80000300800 */
[----:B------:R-:W3:Y:S04]  /*930e0*/  LDL.LU R144, [R1+0x988] ;  /* 0x0009880001907983 */ /* 0x000ee80000300800 */
[----:B------:R-:W4:Y:S04]  /*930f0*/  LDL.LU R143, [R1+0x588] ;  /* 0x00058800018f7983 */ /* 0x000f280000300800 */
[----:B------:R-:W2:Y:S04]  /*93100*/  LDL.LU R141, [R1+0x2394] ;  /* 0x00239400018d7983 */ /* 0x000ea80000300800 */
[----:B------:R-:W4:Y:S04]  /*93110*/  LDL.LU R142, [R1+0x188] ;  /* 0x00018800018e7983 */ /* 0x000f280000300800 */
[----:B------:R-:W4:Y:S04]  /*93120*/  LDL.LU R140, [R1+0x1d7c] ;  /* 0x001d7c00018c7983 */ /* 0x000f280000300800 */
[----:B------:R-:W4:Y:S04]  /*93130*/  LDL.LU R139, [R1+0x197c] ;  /* 0x00197c00018b7983 */ /* 0x000f280000300800 */
[----:B------:R-:W4:Y:S01]  /*93140*/  LDL.LU R79, [R1+0x2398] ;  /* 0x00239800014f7983 */ /* 0x000f220000300800 */
[----:B------:R-:W-:-:S02]  /*93150*/  LOP3.LUT P2, RZ, R24, 0x4000000, RZ, 0xc0, !PT ;  /* 0x0400000018ff7812 */ /* 0x000fc4000784c0ff */
        /* <DEDUP_REMOVED lines=14> */
[----:B--2---:R-:W-:-:S05]  /*93240*/  IMAD.WIDE R30, R141, 0x4, R2 ;  /* 0x000000048d1e7825 */ /* 0x004fca00078e0202 */
[----:B------:R1:W-:Y:S04]  /*93250*/  @P2 STG.E desc[UR4][R30.64], R138 ;  /* 0x0000008a1e002986 */ /* 0x0003e8000c101904 */
[----:B-1----:R-:W2:Y:S04]  /*93260*/  LDL.LU R138, [R1+0x157c] ;  /* 0x00157c00018a7983 */ /* 0x002ea80000300800 */
[----:B------:R-:W2:Y:S04]  /*93270*/  LDL.LU R152, [R1+0x117c] ;  /* 0x00117c0001987983 */ /* 0x000ea80000300800 */
[----:B------:R-:W2:Y:S01]  /*93280*/  LDL.LU R151, [R1+0xd7c] ;  /* 0x000d7c0001977983 */ /* 0x000ea20000300800 */
[----:B------:R-:W-:-:S02]  /*93290*/  @P6 LOP3.LUT R17, R17, 0x800, RZ, 0xfc, !PT ;  /* 0x0000080011116812 */ /* 0x000fc400078efcff */
[----:B------:R-:W-:Y:S01]  /*932a0*/  LOP3.LUT P6, RZ, R25, 0x2, RZ, 0xc0, !PT ;  /* 0x0000000219ff7812 */ /* 0x000fe200078cc0ff */
[----:B------:R-:W2:Y:S01]  /*932b0*/  LDL.LU R149, [R1+0x98c] ;  /* 0x00098c0001957983 */ /* 0x000ea20000300800 */
[----:B------:R-:W-:Y:S02]  /*932c0*/  LOP3.LUT R17, R17, 0xffffefff, RZ, 0xc0, !PT ;  /* 0xffffefff11117812 */ /* 0x000fe400078ec0ff */
[C---:B------:R-:W-:Y:S01]  /*932d0*/  LOP3.LUT P3, RZ, R24.reuse, 0x8000000, RZ, 0xc0, !PT ;  /* 0x0800000018ff7812 */ /* 0x040fe2000786c0ff */
[----:B------:R-:W2:Y:S01]  /*932e0*/  LDL.LU R150, [R1+0x58c] ;  /* 0x00058c0001967983 */ /* 0x000ea20000300800 */
[----:B------:R-:W-:-:S07]  /*932f0*/  LOP3.LUT P4, RZ, R24, 0x10000000, RZ, 0xc0, !PT ;  /* 0x1000000018ff7812 */ /* 0x000fce000788c0ff */
[----:B------:R-:W-:Y:S02]  /*93300*/  @P6 LOP3.LUT R17, R17, 0x1000, RZ, 0xfc, !PT ;  /* 0x0000100011116812 */ /* 0x000fe400078efcff */
[----:B------:R-:W-:Y:S01]  /*93310*/  LOP3.LUT P6, RZ, R25, 0x1, RZ, 0xc0, !PT ;  /* 0x0000000119ff7812 */ /* 0x000fe200078cc0ff */
[----:B------:R-:W-:Y:S01]  /*93320*/  IMAD.WIDE R30, R141, 0x4, R4 ;  /* 0x000000048d1e7825 */ /* 0x000fe200078e0204 */
[----:B------:R-:W-:-:S04]  /*93330*/  LOP3.LUT R17, R17, 0xffffdfff, RZ, 0xc0, !PT ;  /* 0xffffdfff11117812 */ /* 0x000fc800078ec0ff */
[----:B---3--:R1:W-:Y:S07]  /*93340*/  @P3 STG.E desc[UR4][R30.64], R144 ;  /* 0x000000901e003986 */ /* 0x0083ee000c101904 */
[----:B------:R-:W-:Y:S02]  /*93350*/  @P6 LOP3.LUT R17, R17, 0x2000, RZ, 0xfc, !PT ;  /* 0x0000200011116812 */ /* 0x000fe400078efcff */
[C---:B------:R-:W-:Y:S01]  /*93360*/  LOP3.LUT P6, RZ, R24.reuse, 0x80000000, RZ, 0xc0, !PT ;  /* 0x8000000018ff7812 */ /* 0x040fe200078cc0ff */
[----:B-1----:R-:W-:Y:S01]  /*93370*/  IMAD.WIDE R30, R141, 0x4, R6 ;  /* 0x000000048d1e7825 */ /* 0x002fe200078e0206 */
[----:B------:R-:W-:-:S04]  /*93380*/  LOP3.LUT P5, RZ, R24, 0x20000000, RZ, 0xc0, !PT ;  /* 0x2000000018ff7812 */ /* 0x000fc800078ac0ff */
[----:B----4-:R1:W-:Y:S01]  /*93390*/  @P4 STG.E desc[UR4][R30.64], R143 ;  /* 0x0000008f1e004986 */ /* 0x0103e2000c101904 */
[----:B------:R-:W-:-:S03]  /*933a0*/  LOP3.LUT R17, R17, 0xffffbfff, RZ, 0xc0, !PT ;  /* 0xffffbfff11117812 */ /* 0x000fc600078ec0ff */
[----:B-1----:R-:W3:Y:S04]  /*933b0*/  LDL.LU R143, [R1+0x23a0] ;  /* 0x0023a000018f7983 */ /* 0x002ee80000300800 */
[----:B------:R-:W4:Y:S01]  /*933c0*/  LDL.LU R147, [R1+0x18c] ;  /* 0x00018c0001937983 */ /* 0x000f220000300800 */
[----:B------:R-:W-:Y:S02]  /*933d0*/  @P6 LOP3.LUT R17, R17, 0x4000, RZ, 0xfc, !PT ;  /* 0x0000400011116812 */ /* 0x000fe400078efcff */
[----:B------:R-:W-:Y:S01]  /*933e0*/  LOP3.LUT P6, RZ, R24, 0x40000000, RZ, 0xc0, !PT ;  /* 0x4000000018ff7812 */ /* 0x000fe200078cc0ff */
[----:B------:R-:W-:Y:S01]  /*933f0*/  IMAD.WIDE R30, R141, 0x4, R8 ;  /* 0x000000048d1e7825 */ /* 0x000fe200078e0208 */
[----:B------:R-:W3:Y:S04]  /*93400*/  LDL.LU R145, [R1+0x1eb0] ;  /* 0x001eb00001917983 */ /* 0x000ee80000300800 */
[----:B------:R1:W-:Y:S04]  /*93410*/  @P5 STG.E desc[UR4][R30.64], R142 ;  /* 0x0000008e1e005986 */ /* 0x0003e8000c101904 */
[----:B------:R-:W3:Y:S04]  /*93420*/  LDL.LU R146, [R1+0x1d80] ;  /* 0x001d800001927983 */ /* 0x000ee80000300800 */
[----:B------:R-:W3:Y:S01]  /*93430*/  LDL.LU R144, [R1+0x1980] ;  /* 0x0019800001907983 */ /* 0x000ee20000300800 */
[----:B-1----:R-:W-:-:S03]  /*93440*/  IMAD.WIDE R30, R79, 0x4, R2 ;  /* 0x000000044f1e7825 */ /* 0x002fc600078e0202 */
[----:B------:R-:W3:Y:S04]  /*93450*/  LDL.LU R141, [R1+0x1580] ;  /* 0x00158000018d7983 */ /* 0x000ee80000300800 */
[----:B------:R1:W-:Y:S01]  /*93460*/  @P6 STG.E desc[UR4][R30.64], R140 ;  /* 0x0000008c1e006986 */ /* 0x0003e2000c101904 */
[----:B------:R-:W-:-:S03]  /*93470*/  LOP3.LUT P6, RZ, R17, 0x4000, RZ, 0xc0, !PT ;  /* 0x0000400011ff7812 */ /* 0x000fc600078cc0ff */
[----:B------:R-:W3:Y:S01]  /*93480*/  LDL.LU R142, [R1+0x23a4] ;  /* 0x0023a400018e7983 */ /* 0x000ee20000300800 */
[----:B-1----:R-:W-:-:S03]  /*93490*/  IMAD.WIDE R30, R79, 0x4, R4 ;  /* 0x000000044f1e7825 */ /* 0x002fc600078e0204 */
[----:B------:R-:W3:Y:S06]  /*934a0*/  LDL.LU R140, [R1+0x1180] ;  /* 0x00118000018c7983 */ /* 0x000eec0000300800 */
[----:B------:R1:W-:Y:S01]  /*934b0*/  @P6 STG.E desc[UR4][R30.64], R139 ;  /* 0x0000008b1e006986 */ /* 0x0003e2000c101904 */
        /* <DEDUP_REMOVED lines=19> */
[----:B----4-:R3:W-:Y:S01]  /*935f0*/  @P6 STG.E desc[UR4][R30.64], R147 ;  /* 0x000000931e006986 */ /* 0x0107e2000c101904 */
[----:B------:R-:W-:Y:S02]  /*93600*/  LOP3.LUT P6, RZ, R17, 0x80, RZ, 0xc0, !PT ;  /* 0x0000008011ff7812 */ /* 0x000fe400078cc0ff */
[C---:B------:R-:W-:Y:S02]  /*93610*/  LOP3.LUT P0, RZ, R25.reuse, 0x80, RZ, 0xc0, !PT ;  /* 0x0000008019ff7812 */ /* 0x040fe4000780c0ff */
[----:B------:R-:W-:Y:S01]  /*93620*/  LOP3.LUT P1, RZ, R25, 0x100, RZ, 0xc0, !PT ;  /* 0x0000010019ff7812 */ /* 0x000fe2000782c0ff */
[----:B---3--:R-:W-:-:S08]  /*93630*/  IMAD.WIDE R30, R143, 0x4, R2 ;  /* 0x000000048f1e7825 */ /* 0x008fd000078e0202 */
        /* <DEDUP_REMOVED lines=11> */
[----:B------:R1:W-:Y:S02]  /*936f0*/  @P2 STG.E desc[UR4][R30.64], R141 ;  /* 0x0000008d1e002986 */ /* 0x0003e4000c101904 */
[----:B-1----:R-:W-:-:S02]  /*93700*/  IMAD.WIDE R30, R142, 0x4, R2 ;  /* 0x000000048e1e7825 */ /* 0x002fc400078e0202 */
[----:B------:R-:W4:Y:S04]  /*93710*/  LDL.LU R141, [R1+0x1eb4] ;  /* 0x001eb400018d7983 */ /* 0x000f280000300800 */
        /* <DEDUP_REMOVED lines=21> */
[C---:B------:R-:W-:Y:S01]  /*93870*/  LOP3.LUT P3, RZ, R25.reuse, 0x4000, RZ, 0xc0, !PT ;  /* 0x0000400019ff7812 */ /* 0x040fe2000786c0ff */
[----:B------:R-:W4:Y:S01]  /*93880*/  LDL.LU R145, [R1+0x1588] ;  /* 0x0015880001917983 */ /* 0x000f220000300800 */
[----:B------:R-:W-:-:S03]  /*93890*/  LOP3.LUT P4, RZ, R25, 0x8000, RZ, 0xc0, !PT ;  /* 0x0000800019ff7812 */ /* 0x000fc6000788c0ff */
[----:B------:R-:W4:Y:S01]  /*938a0*/  LDL.LU R146, [R1+0x1188] ;  /* 0x0011880001927983 */ /* 0x000f220000300800 */
[C---:B------:R-:W-:Y:S02]  /*938b0*/  LOP3.LUT P5, RZ, R25.reuse, 0x10000, RZ, 0xc0, !PT ;  /* 0x0001000019ff7812 */ /* 0x040fe400078ac0ff */
[----:B------:R-:W-:Y:S02]  /*938c0*/  LOP3.LUT P6, RZ, R25, 0x2000000, RZ, 0xc0, !PT ;  /* 0x0200000019ff7812 */ /* 0x000fe400078cc0ff */
[----:B------:R-:W-:Y:S01]  /*938d0*/  LOP3.LUT R18, R18, 0x7fffffff, RZ, 0xc0, !PT ;  /* 0x7fffffff12127812 */ /* 0x000fe200078ec0ff */
[----:B---3--:R1:W-:Y:S04]  /*938e0*/  @P2 STG.E desc[UR4][R30.64], R143 ;  /* 0x0000008f1e002986 */ /* 0x0083e8000c101904 */
[----:B-1----:R-:W3:Y:S06]  /*938f0*/  LDL.LU R143, [R1+0xd88] ;  /* 0x000d8800018f7983 */ /* 0x002eec0000300800 */
        /* <DEDUP_REMOVED lines=10> */
[----:B----4-:R1:W-:Y:S02]  /*939a0*/  @P3 STG.E desc[UR4][R30.64], R141 ;  /* 0x0000008d1e003986 */ /* 0x0103e4000c101904 */
[C---:B-1----:R-:W-:Y:S02]  /*939b0*/  IMAD.WIDE R30, R138.reuse, 0x4, R4 ;  /* 0x000000048a1e7825 */ /* 0x042fe400078e0204 */
[----:B------:R-:W2:Y:S04]  /*939c0*/  LDL.LU R141, [R1+0x998] ;  /* 0x00099800018d7983 */ /* 0x000ea80000300800 */
[----:B------:R1:W-:Y:S02]  /*939d0*/  @P4 STG.E desc[UR4][R30.64], R140 ;  /* 0x0000008c1e004986 */ /* 0x0003e4000c101904 */
[----:B-1----:R-:W-:-:S02]  /*939e0*/  IMAD.WIDE R30, R138, 0x4, R6 ;  /* 0x000000048a1e7825 */ /* 0x002fc400078e0206 */
[----:B------:R-:W4:Y:S04]  /*939f0*/  LDL.LU R140, [R1+0x598] ;  /* 0x00059800018c7983 */ /* 0x000f280000300800 */
[----:B------:R1:W-:Y:S02]  /*93a00*/  @P5 STG.E desc[UR4][R30.64], R139 ;  /* 0x0000008b1e005986 */ /* 0x0003e4000c101904 */
[----:B-1----:R-:W-:Y:S02]  /*93a10*/  IMAD.WIDE R30, R138, 0x4, R8 ;  /* 0x000000048a1e7825 */ /* 0x002fe400078e0208 */
[----:B------:R-:W4:Y:S04]  /*93a20*/  LDL.LU R139, [R1+0x1ebc] ;  /* 0x001ebc00018b7983 */ /* 0x000f280000300800 */
[----:B------:R-:W4:Y:S04]  /*93a30*/  LDL.LU R138, [R1+0x1d8c] ;  /* 0x001d8c00018a7983 */ /* 0x000f280000300800 */
        /* <DEDUP_REMOVED lines=33> */
[----:B------:R-:W-:Y:S01]  /*93c50*/  @P6 STG.E desc[UR4][R30.64], R150 ;  /* 0x000000961e006986 */ /* 0x000fe2000c101904 */
[----:B------:R-:W-:Y:S01]  /*93c60*/  LOP3.LUT P6, RZ, R17, 0x1, RZ, 0xc0, !PT ;  /* 0x0000000111ff7812 */ /* 0x000fe200078cc0ff */
[----:B------:R-:W-:Y:S01]  /*93c70*/  IMAD.WIDE R16, R147, 0x4, R6 ;  /* 0x0000000493107825 */ /* 0x000fe200078e0206 */
[----:B------:R-:W-:-:S11]  /*93c80*/  LOP3.LUT P0, RZ, R25, 0x4000000, RZ, 0xc0, !PT ;  /* 0x0400000019ff7812 */ /* 0x000fd6000780c0ff */
        /* <DEDUP_REMOVED lines=8> */
[C---:B------:R-:W-:Y:S01]  /*93d10*/  LOP3.LUT P3, RZ, R25.reuse, 0x20000000, RZ, 0xc0, !PT ;  /* 0x2000000019ff7812 */ /* 0x040fe2000786c0ff */
[C---:B-1----:R-:W-:Y:S01]  /*93d20*/  IMAD.WIDE R16, R142.reuse, 0x4, R4 ;  /* 0x000000048e107825 */ /* 0x042fe200078e0204 */
[----:B------:R-:W-:Y:S01]  /*93d30*/  LOP3.LUT P4, RZ, R25, 0x40000000, RZ, 0xc0, !PT ;  /* 0x4000000019ff7812 */ /* 0x000fe2000788c0ff */
[----:B------:R-:W4:Y:S04]  /*93d40*/  LDL.LU R146, [R1+0x198c] ;  /* 0x00198c0001927983 */ /* 0x000f280000300800 */
[----:B---3--:R1:W-:Y:S02]  /*93d50*/  @P1 STG.E desc[UR4][R16.64], R143 ;  /* 0x0000008f10001986 */ /* 0x0083e4000c101904 */
[----:B-1----:R-:W-:-:S02]  /*93d60*/  IMAD.WIDE R16, R142, 0x4, R6 ;  /* 0x000000048e107825 */ /* 0x002fc400078e0206 */
[----:B------:R-:W3:Y:S04]  /*93d70*/  LDL.LU R143, [R1+0x158c] ;  /* 0x00158c00018f7983 */ /* 0x000ee80000300800 */
[----:B--2---:R1:W-:Y:S02]  /*93d80*/  @P2 STG.E desc[UR4][R16.64], R141 ;  /* 0x0000008d10002986 */ /* 0x0043e4000c101904 */
[----:B-1----:R-:W-:Y:S02]  /*93d90*/  IMAD.WIDE R16, R142, 0x4, R8 ;  /* 0x000000048e107825 */ /* 0x002fe400078e0208 */
[----:B------:R-:W2:Y:S04]  /*93da0*/  LDL.LU R141, [R1+0x118c] ;  /* 0x00118c00018d7983 */ /* 0x000ea80000300800 */
[----:B----4-:R1:W-:Y:S04]  /*93db0*/  @P3 STG.E desc[UR4][R16.64], R140 ;  /* 0x0000008c10003986 */ /* 0x0103e8000c101904 */
[----:B------:R-:W4:Y:S04]  /*93dc0*/  LDL.LU R142, [R1+0xd8c] ;  /* 0x000d8c00018e7983 */ /* 0x000f280000300800 */
[----:B-1----:R-:W4:Y:S01]  /*93dd0*/  LDL.LU R140, [R1+0x99c] ;  /* 0x00099c00018c7983 */ /* 0x002f220000300800 */
[----:B------:R-:W-:-:S05]  /*93de0*/  IMAD.WIDE R16, R144, 0x4, R2 ;  /* 0x0000000490107825 */ /* 0x000fca00078e0202 */
[----:B------:R1:W-:Y:S04]  /*93df0*/  @P4 STG.E desc[UR4][R16.64], R139 ;  /* 0x0000008b10004986 */ /* 0x0003e8000c101904 */
[----:B-1----:R-:W2:Y:S01]  /*93e00*/  LDL.LU R139, [R1+0x23bc] ;  /* 0x0023bc00018b7983 */ /* 0x002ea20000300800 */
[----:B------:R-:W-:Y:S01]  /*93e10*/  LOP3.LUT P5, RZ, R25, 0x80000000, RZ, 0xc0, !PT ;  /* 0x8000000019ff7812 */ /* 0x000fe200078ac0ff */
[----:B------:R-:W-:-:S12]  /*93e20*/  IMAD.WIDE R16, R144, 0x4, R4 ;  /* 0x0000000490107825 */ /* 0x000fd800078e0204 */
[----:B------:R1:W-:Y:S04]  /*93e30*/  @P5 STG.E desc[UR4][R16.64], R138 ;  /* 0x0000008a10005986 */ /* 0x0003e8000c101904 */
[----:B-1----:R-:W4:Y:S01]  /*93e40*/  LDL.LU R138, [R1+0x59c] ;  /* 0x00059c00018a7983 */ /* 0x002f220000300800 */
[----:B------:R-:W-:Y:S02]  /*93e50*/  LOP3.LUT P6, RZ, R26, 0x1000, RZ, 0xc0, !PT ;  /* 0x000010001aff7812 */ /* 0x000fe400078cc0ff */
        /* <DEDUP_REMOVED lines=8> */
[----:B------:R-:W4:Y:S01]  /*93ee0*/  LDL.LU R149, [R1+0x1190] ;  /* 0x0011900001957983 */ /* 0x000f220000300800 */
[----:B------:R-:W-:-:S03]  /*93ef0*/  LOP3.LUT P2, RZ, R26, 0x1, RZ, 0xc0, !PT ;  /* 0x000000011aff7812 */ /* 0x000fc6000784c0ff */
[----:B------:R-:W4:Y:S04]  /*93f00*/  LDL.LU R145, [R1+0x23c4] ;  /* 0x0023c40001917983 */ /* 0x000f280000300800 */
[----:B------:R-:W-:Y:S01]  /*93f10*/  @P6 LOP3.LUT R18, R18, 0x1000000, RZ, 0xfc, !PT ;  /* 0x0100000012126812 */ /* 0x000fe200078efcff */
[----:B------:R-:W4:Y:S01]  /*93f20*/  LDL.LU R150, [R1+0xd90] ;  /* 0x000d900001967983 */ /* 0x000f220000300800 */
[----:B------:R-:W-:Y:S02]  /*93f30*/  LOP3.LUT P6, RZ, R26, 0x400, RZ, 0xc0, !PT ;  /* 0x000004001aff7812 */ /* 0x000fe400078cc0ff */
[----:B------:R-:W-:Y:S02]  /*93f40*/  LOP3.LUT R18, R18, 0xfdffffff, RZ, 0xc0, !PT ;  /* 0xfdffffff12127812 */ /* 0x000fe400078ec0ff */
[----:B------:R-:W-:Y:S01]  /*93f50*/  LOP3.LUT P3, RZ, R26, 0x2, RZ, 0xc0, !PT ;  /* 0x000000021aff7812 */ /* 0x000fe2000786c0ff */
[----:B------:R-:W-:Y:S01]  /*93f60*/  IMAD.WIDE R16, R144, 0x4, R6 ;  /* 0x0000000490107825 */ /* 0x000fe200078e0206 */
[----:B------:R-:W-:Y:S01]  /*93f70*/  LOP3.LUT P4, RZ, R26, 0x4, RZ, 0xc0, !PT ;  /* 0x000000041aff7812 */ /* 0x000fe2000788c0ff */
[----:B------:R-:W4:Y:S06]  /*93f80*/  LDL.LU R148, [R1+0x9a0] ;  /* 0x0009a00001947983 */ /* 0x000f2c0000300800 */
        /* <DEDUP_REMOVED lines=11> */
[----:B------:R-:W-:Y:S02]  /*94040*/  LOP3.LUT P5, RZ, R26, 0x8, RZ, 0xc0, !PT ;  /* 0x000000081aff7812 */ /* 0x000fe400078ac0ff */
[----:B------:R-:W-:-:S09]  /*94050*/  LOP3.LUT R18, R18, 0xdfffffff, RZ, 0xc0, !PT ;  /* 0xdfffffff12127812 */ /* 0x000fd200078ec0ff */
[----:B------:R-:W-:Y:S02]  /*94060*/  @P6 LOP3.LUT R18, R18, 0x20000000, RZ, 0xfc, !PT ;  /* 0x2000000012126812 */ /* 0x000fe400078efcff */
[----:B------:R-:W-:Y:S02]  /*94070*/  LOP3.LUT P6, RZ, R26, 0x20, RZ, 0xc0, !PT ;  /* 0x000000201aff7812 */ /* 0x000fe400078cc0ff */
[----:B------:R-:W-:-:S11]  /*94080*/  LOP3.LUT R18, R18, 0xbfffffff, RZ, 0xc0, !PT ;  /* 0xbfffffff12127812 */ /* 0x000fd600078ec0ff */
[----:B------:R-:W-:Y:S02]  /*94090*/  @P6 LOP3.LUT R18, R18, 0x40000000, RZ, 0xfc, !PT ;  /* 0x4000000012126812 */ /* 0x000fe400078efcff */
[----:B------:R-:W-:Y:S01]  /*940a0*/  LOP3.LUT P6, RZ, R26, 0x10, RZ, 0xc0, !PT ;  /* 0x000000101aff7812 */ /* 0x000fe200078cc0ff */
[----:B------:R1:W-:Y:S02]  /*940b0*/  @P2 STG.E desc[UR4][R16.64], R146 ;  /* 0x0000009210002986 */ /* 0x0003e4000c101904 */
[----:B-1----:R-:W-:-:S05]  /*940c0*/  IMAD.WIDE R16, R144, 0x4, R8 ;  /* 0x0000000490107825 */ /* 0x002fca00078e0208 */
[----:B---3--:R2:W-:Y:S02]  /*940d0*/  @P3 STG.E desc[UR4][R16.64], R143 ;  /* 0x0000008f10003986 */ /* 0x0085e4000c101904 */
[----:B--2---:R-:W-:-:S05]  /*940e0*/  IMAD.WIDE R16, R139, 0x4, R2 ;  /* 0x000000048b107825 */ /* 0x004fca00078e0202 */
[----:B------:R1:W-:Y:S02]  /*940f0*/  @P4 STG.E desc[UR4][R16.64], R141 ;  /* 0x0000008d10004986 */ /* 0x0003e4000c101904 */
[----:B-1----:R-:W-:-:S05]  /*94100*/  IMAD.WIDE R16, R139, 0x4, R4 ;  /* 0x000000048b107825 */ /* 0x002fca00078e0204 */
[----:B----4-:R1:W-:Y:S04]  /*94110*/  @P5 STG.E desc[UR4][R16.64], R142 ;  /* 0x0000008e10005986 */ /* 0x0103e8000c101904 */
[----:B-1----:R-:W2:Y:S04]  /*94120*/  LDL.LU R142, [R1+0x23c8] ;  /* 0x0023c800018e7983 */ /* 0x002ea80000300800 */
[----:B------:R-:W3:Y:S04]  /*94130*/  LDL.LU R147, [R1+0x5a0] ;  /* 0x0005a00001937983 */ /* 0x000ee80000300800 */
[----:B------:R-:W4:Y:S01]  /*94140*/  LDL.LU R146, [R1+0x1a0] ;  /* 0x0001a00001927983 */ /* 0x000f220000300800 */
[----:B------:R-:W-:-:S03]  /*94150*/  IMAD.WIDE R16, R139, 0x4, R6 ;  /* 0x000000048b107825 */ /* 0x000fc600078e0206 */
[----:B------:R-:W2:Y:S04]  /*94160*/  LDL.LU R144, [R1+0x1d94] ;  /* 0x001d940001907983 */ /* 0x000ea80000300800 */
[----:B------:R1:W-:Y:S01]  /*94170*/  @P6 STG.E desc[UR4][R16.64], R140 ;  /* 0x0000008c10006986 */ /* 0x0003e2000c101904 */
[----:B------:R-:W-:-:S03]  /*94180*/  LOP3.LUT P6, RZ, R18, 0x40000000, RZ, 0xc0, !PT ;  /* 0x4000000012ff7812 */ /* 0x000fc600078cc0ff */
[----:B------:R-:W2:Y:S04]  /*94190*/  LDL.LU R143, [R1+0x1994] ;  /* 0x00199400018f7983 */ /* 0x000ea80000300800 */
[----:B------:R-:W2:Y:S01]  /*941a0*/  LDL.LU R141, [R1+0x1594] ;  /* 0x00159400018d7983 */ /* 0x000ea20000300800 */
[----:B-1----:R-:W-:-:S03]  /*941b0*/  IMAD.WIDE R16, R139, 0x4, R8 ;  /* 0x000000048b107825 */ /* 0x002fc600078e0208 */
[----:B------:R-:W2:Y:S04]  /*941c0*/  LDL.LU R140, [R1+0x1194] ;  /* 0x00119400018c7983 */ /* 0x000ea80000300800 */
[----:B------:R1:W-:Y:S04]  /*941d0*/  @P6 STG.E desc[UR4][R16.64], R138 ;  /* 0x0000008a10006986 */ /* 0x0003e8000c101904 */
        /* <DEDUP_REMOVED lines=23> */
[C---:B------:R-:W-:Y:S01]  /*94350*/  LOP3.LUT P1, RZ, R26.reuse, 0x4000, RZ, 0xc0, !PT ;  /* 0x000040001aff7812 */ /* 0x040fe2000782c0ff */
[----:B-1----:R-:W-:Y:S01]  /*94360*/  IMAD.WIDE R16, R145, 0x4, R6 ;  /* 0x0000000491107825 */ /* 0x002fe200078e0206 */
[C---:B------:R-:W-:Y:S02]  /*94370*/  LOP3.LUT P2, RZ, R26.reuse, 0x8000, RZ, 0xc0, !PT ;  /* 0x000080001aff7812 */ /* 0x040fe4000784c0ff */
[C---:B------:R-:W-:Y:S02]  /*94380*/  LOP3.LUT P3, RZ, R26.reuse, 0x10000, RZ, 0xc0, !PT ;  /* 0x000100001aff7812 */ /* 0x040fe4000786c0ff */
[C---:B------:R-:W-:Y:S02]  /*94390*/  LOP3.LUT P4, RZ, R26.reuse, 0x20000, RZ, 0xc0, !PT ;  /* 0x000200001aff7812 */ /* 0x040fe4000788c0ff */
[----:B------:R-:W-:-:S03]  /*943a0*/  LOP3.LUT P5, RZ, R26, 0x40000, RZ, 0xc0, !PT ;  /* 0x000400001aff7812 */ /* 0x000fc600078ac0ff */
[----:B---3--:R1:W-:Y:S02]  /*943b0*/  @P6 STG.E desc[UR4][R16.64], R147 ;  /* 0x0000009310006986 */ /* 0x0083e4000c101904 */
[----:B-1----:R-:W-:-:S05]  /*943c0*/  IMAD.WIDE R16, R145, 0x4, R8 ;  /* 0x0000000491107825 */ /* 0x002fca00078e0208 */
[----:B----4-:R2:W-:Y:S02]  /*943d0*/  @P0 STG.E desc[UR4][R16.64], R146 ;  /* 0x0000009210000986 */ /* 0x0105e4000c101904 */
[----:B--2---:R-:W-:-:S05]  /*943e0*/  IMAD.WIDE R16, R142, 0x4, R2 ;  /* 0x000000048e107825 */ /* 0x004fca00078e0202 */
[----:B------:R1:W-:Y:S02]  /*943f0*/  @P1 STG.E desc[UR4][R16.64], R144 ;  /* 0x0000009010001986 */ /* 0x0003e4000c101904 */
[----:B-1----:R-:W-:-:S05]  /*94400*/  IMAD.WIDE R16, R142, 0x4, R4 ;  /* 0x000000048e107825 */ /* 0x002fca00078e0204 */
[----:B------:R1:W-:Y:S02]  /*94410*/  @P2 STG.E desc[UR4][R16.64], R143 ;  /* 0x0000008f10002986 */ /* 0x0003e4000c101904 */
[----:B-1----:R-:W-:-:S05]  /*94420*/  IMAD.WIDE R16, R142, 0x4, R6 ;  /* 0x000000048e107825 */ /* 0x002fca00078e0206 */
[----:B------:R1:W-:Y:S02]  /*94430*/  @P3 STG.E desc[UR4][R16.64], R141 ;  /* 0x0000008d10003986 */ /* 0x0003e4000c101904 */
[----:B-1----:R-:W-:Y:S02]  /*94440*/  IMAD.WIDE R16, R142, 0x4, R8 ;  /* 0x000000048e107825 */ /* 0x002fe400078e0208 */
[----:B------:R-:W2:Y:S04]  /*94450*/  LDL.LU R142, [R1+0x9a4] ;  /* 0x0009a400018e7983 */ /* 0x000ea80000300800 */
[----:B------:R1:W-:Y:S04]  /*94460*/  @P4 STG.E desc[UR4][R16.64], R140 ;  /* 0x0000008c10004986 */ /* 0x0003e8000c101904 */
        /* <DEDUP_REMOVED lines=28> */
[----:B------:R-:W-:Y:S01]  /*94630*/  LOP3.LUT P4, RZ, R26, 0x200000, RZ, 0xc0, !PT ;  /* 0x002000001aff7812 */ /* 0x000fe2000788c0ff */
        /* <DEDUP_REMOVED lines=71> */
[C---:B-1----:R-:W-:Y:S02]  /*94ab0*/  IMAD.WIDE R16, R139.reuse, 0x4, R6 ;  /* 0x000000048b107825 */ /* 0x042fe400078e0206 */
[----:B------:R-:W2:Y:S04]  /*94ac0*/  LDL.LU R142, [R1+0x1ec0] ;  /* 0x001ec000018e7983 */ /* 0x000ea80000300800 */
[----:B---3--:R1:W-:Y:S02]  /*94ad0*/  @P4 STG.E desc[UR4][R16.64], R140 ;  /* 0x0000008c10004986 */ /* 0x0083e4000c101904 */
        /* <DEDUP_REMOVED lines=40> */
[----:B------:R-:W-:Y:S01]  /*94d60*/  @P6 LOP3.LUT R18, R18, 0x1000, RZ, 0xfc, !PT ;  /* 0x0000100012126812 */ /* 0x000fe200078efcff */
[----:B--2---:R-:W-:-:S05]  /*94d70*/  IMAD.WIDE R16, R138, 0x4, R2 ;  /* 0x000000048a107825 */ /* 0x004fca00078e0202 */
[----:B------:R1:W-:Y:S02]  /*94d80*/  @P2 STG.E desc[UR4][R16.64], R142 ;  /* 0x0000008e10002986 */ /* 0x0003e4000c101904 */
[C---:B-1----:R-:W-:Y:S02]  /*94d90*/  IMAD.WIDE R16, R138.reuse, 0x4, R4 ;  /* 0x000000048a107825 */ /* 0x042fe400078e0204 */
[----:B------:R-:W2:Y:S04]  /*94da0*/  LDL.LU R142, [R1+0x5b4] ;  /* 0x0005b400018e7983 */ /* 0x000ea80000300800 */
[----:B---3--:R1:W-:Y:S02]  /*94db0*/  @P3 STG.E desc[UR4][R16.64], R140 ;  /* 0x0000008c10003986 */ /* 0x0083e4000c101904 */
[----:B-1----:R-:W-:-:S02]  /*94dc0*/  IMAD.WIDE R16, R138, 0x4, R6 ;  /* 0x000000048a107825 */ /* 0x002fc400078e0206 */
[----:B------:R-:W3:Y:S04]  /*94dd0*/  LDL.LU R140, [R1+0x1ec8] ;  /* 0x001ec800018c7983 */ /* 0x000ee80000300800 */
[----:B----4-:R1:W-:Y:S02]  /*94de0*/  @P4 STG.E desc[UR4][R16.64], R139 ;  /* 0x0000008b10004986 */ /* 0x0103e4000c101904 */
[----:B-1----:R-:W-:Y:S02]  /*94df0*/  IMAD.WIDE R16, R138, 0x4, R8 ;  /* 0x000000048a107825 */ /* 0x002fe400078e0208 */
[----:B------:R-:W4:Y:S04]  /*94e00*/  LDL.LU R139, [R1+0x1da8] ;  /* 0x001da800018b7983 */ /* 0x000f280000300800 */
[----:B------:R-:W4:Y:S04]  /*94e10*/  LDL.LU R138, [R1+0x19a8] ;  /* 0x0019a800018a7983 */ /* 0x000f280000300800 */
[----:B------:R-:W3:Y:S01]  /*94e20*/  LDL.LU R141, [R1+0x23f0] ;  /* 0x0023f000018d7983 */ /* 0x000ee20000300800 */
[----:B------:R-:W-:-:S02]  /*94e30*/  LOP3.LUT P6, RZ, R27, 0x1000, RZ, 0xc0, !PT ;  /* 0x000010001bff7812 */ /* 0x000fc400078cc0ff */
[----:B------:R-:W-:Y:S02]  /*94e40*/  LOP3.LUT R18, R18, 0xffffdfff, RZ, 0xc0, !PT ;  /* 0xffffdfff12127812 */ /* 0x000fe400078ec0ff */
[----:B------:R-:W-:-:S09]  /*94e50*/  LOP3.LUT P5, RZ, R27, 0x200, RZ, 0xc0, !PT ;  /* 0x000002001bff7812 */ /* 0x000fd200078ac0ff */
[----:B------:R-:W-:Y:S02]  /*94e60*/  @P6 LOP3.LUT R18, R18, 0x2000, RZ, 0xfc, !PT ;  /* 0x0000200012126812 */ /* 0x000fe400078efcff */
[----:B------:R-:W-:Y:S02]  /*94e70*/  LOP3.LUT P6, RZ, R27, 0x800, RZ, 0xc0, !PT ;  /* 0x000008001bff7812 */ /* 0x000fe400078cc0ff */
[----:B------:R-:W-:Y:S01]  /*94e80*/  LOP3.LUT R18, R18, 0xffffbfff, RZ, 0xc0, !PT ;  /* 0xffffbfff12127812 */ /* 0x000fe200078ec0ff */
[----:B------:R1:W-:Y:S10]  /*94e90*/  @P5 STG.E desc[UR4][R16.64], R244 ;  /* 0x000000f410005986 */ /* 0x0003f4000c101904 */
[----:B------:R-:W-:-:S02]  /*94ea0*/  @P6 LOP3.LUT R18, R18, 0x4000, RZ, 0xfc, !PT ;  /* 0x0000400012126812 */ /* 0x000fc400078efcff */
        /* <DEDUP_REMOVED lines=54> */
[----:B------:R-:W-:-:S03]  /*95210*/  IMAD.WIDE R16, R141, 0x4, R8 ;  /* 0x000000048d107825 */ /* 0x000fc600078e0208 */
[----:B------:R-:W4:Y:S04]  /*95220*/  LDL.LU R147, [R1+0x23fc] ;  /* 0x0023fc0001937983 */ /* 0x000f280000300800 */
        /* <DEDUP_REMOVED lines=17> */
[----:B------:R-:W2:Y:S04]  /*95340*/  LDL.LU R151, [R1+0x15ac] ;  /* 0x0015ac0001977983 */ /* 0x000ea80000300800 */
[----:B------:R-:W2:Y:S04]  /*95350*/  LDL.LU R149, [R1+0x11ac] ;  /* 0x0011ac0001957983 */ /* 0x000ea80000300800 */
[----:B------:R-:W2:Y:S01]  /*95360*/  LDL.LU R150, [R1+0xdac] ;  /* 0x000dac0001967983 */ /* 0x000ea20000300800 */
[----:B------:R-:W-:-:S03]  /*95370*/  LOP3.LUT R18, R18, 0xfffffff7, RZ, 0xc0, !PT ;  /* 0xfffffff712127812 */ /* 0x000fc600078ec0ff */
[----:B------:R-:W2:Y:S01]  /*95380*/  LDL.LU R148, [R1+0x9bc] ;  /* 0x0009bc0001947983 */ /* 0x000ea20000300800 */
[----:B------:R-:W-:Y:S02]  /*95390*/  @P6 LOP3.LUT R18, R18, 0x8, RZ, 0xfc, !PT ;  /* 0x0000000812126812 */ /* 0x000fe400078efcff */
[----:B------:R-:W-:Y:S02]  /*953a0*/  LOP3.LUT P6, RZ, R28, 0x1, RZ, 0xc0, !PT ;  /* 0x000000011cff7812 */ /* 0x000fe400078cc0ff */
[C---:B------:R-:W-:Y:S02]  /*953b0*/  LOP3.LUT P3, RZ, R27.reuse, 0x4000000, RZ, 0xc0, !PT ;  /* 0x040000001bff7812 */ /* 0x040fe4000786c0ff */
[----:B------:R-:W-:Y:S01]  /*953c0*/  LOP3.LUT P4, RZ, R27, 0x8000000, RZ, 0xc0, !PT ;  /* 0x080000001bff7812 */ /* 0x000fe2000788c0ff */
[----:B---3--:R-:W-:Y:S01]  /*953d0*/  IMAD.WIDE R16, R142, 0x4, R2 ;  /* 0x000000048e107825 */ /* 0x008fe200078e0202 */
[----:B------:R-:W-:Y:S01]  /*953e0*/  LOP3.LUT R18, R18, 0xffffffef, RZ, 0xc0, !PT ;  /* 0xffffffef12127812 */ /* 0x000fe200078ec0ff */
[----:B------:R-:W3:Y:S06]  /*953f0*/  LDL.LU R145, [R1+0x5bc] ;  /* 0x0005bc0001917983 */ /* 0x000eec0000300800 */
[----:B------:R-:W-:-:S02]  /*95400*/  @P6 LOP3.LUT R18, R18, 0x10, RZ, 0xfc, !PT ;  /* 0x0000001012126812 */ /* 0x000fc400078efcff */
[----:B------:R-:W-:Y:S01]  /*95410*/  LOP3.LUT P6, RZ, R27, 0x80000000, RZ, 0xc0, !PT ;  /* 0x800000001bff7812 */ /* 0x000fe200078cc0ff */
[----:B------:R1:W-:Y:S01]  /*95420*/  @P3 STG.E desc[UR4][R16.64], R146 ;  /* 0x0000009210003986 */ /* 0x0003e2000c101904 */
[----:B------:R-:W-:Y:S01]  /*95430*/  LOP3.LUT R18, R18, 0xffffffdf, RZ, 0xc0, !PT ;  /* 0xffffffdf12127812 */ /* 0x000fe200078ec0ff */
[----:B-1----:R-:W-:Y:S02]  /*95440*/  IMAD.WIDE R16, R142, 0x4, R4 ;  /* 0x000000048e107825 */ /* 0x002fe400078e0204 */
[----:B------:R-:W3:Y:S08]  /*95450*/  LDL.LU R146, [R1+0x1db0] ;  /* 0x001db00001927983 */ /* 0x000ef00000300800 */
[----:B------:R-:W-:-:S02]  /*95460*/  @P6 LOP3.LUT R18, R18, 0x20, RZ, 0xfc, !PT ;  /* 0x0000002012126812 */ /* 0x000fc400078efcff */
[C---:B------:R-:W-:Y:S01]  /*95470*/  LOP3.LUT P6, RZ, R27.reuse, 0x40000000, RZ, 0xc0, !PT ;  /* 0x400000001bff7812 */ /* 0x040fe200078cc0ff */
[----:B----4-:R1:W-:Y:S01]  /*95480*/  @P4 STG.E desc[UR4][R16.64], R144 ;  /* 0x0000009010004986 */ /* 0x0103e2000c101904 */
[----:B------:R-:W-:Y:S02]  /*95490*/  LOP3.LUT P5, RZ, R27, 0x10000000, RZ, 0xc0, !PT ;  /* 0x100000001bff7812 */ /* 0x000fe400078ac0ff */
[----:B------:R-:W-:Y:S01]  /*954a0*/  LOP3.LUT R18, R18, 0xffffffbf, RZ, 0xc0, !PT ;  /* 0xffffffbf12127812 */ /* 0x000fe200078ec0ff */
[----:B-1----:R-:W4:Y:S08]  /*954b0*/  LDL.LU R144, [R1+0x19b0] ;  /* 0x0019b00001907983 */ /* 0x002f300000300800 */
[----:B------:R-:W-:-:S02]  /*954c0*/  @P6 LOP3.LUT R18, R18, 0x40, RZ, 0xfc, !PT ;  /* 0x0000004012126812 */ /* 0x000fc400078efcff */
[----:B------:R-:W-:Y:S01]  /*954d0*/  LOP3.LUT P6, RZ, R27, 0x20000000, RZ, 0xc0, !PT ;  /* 0x200000001bff7812 */ /* 0x000fe200078cc0ff */
[----:B------:R-:W-:-:S05]  /*954e0*/  IMAD.WIDE R16, R142, 0x4, R6 ;  /* 0x000000048e107825 */ /* 0x000fca00078e0206 */
[----:B------:R1:W-:Y:S02]  /*954f0*/  @P5 STG.E desc[UR4][R16.64], R143 ;  /* 0x0000008f10005986 */ /* 0x0003e4000c101904 */
[----:B-1----:R-:W-:Y:S02]  /*95500*/  IMAD.WIDE R16, R142, 0x4, R8 ;  /* 0x000000048e107825 */ /* 0x002fe400078e0208 */
[----:B------:R-:W4:Y:S04]  /*95510*/  LDL.LU R143, [R1+0x15b0] ;  /* 0x0015b000018f7983 */ /* 0x000f280000300800 */
[----:B------:R1:W-:Y:S01]  /*95520*/  @P6 STG.E desc[UR4][R16.64], R140 ;  /* 0x0000008c10006986 */ /* 0x0003e2000c101904 */
[----:B------:R-:W-:-:S03]  /*95530*/  LOP3.LUT P6, RZ, R18, 0x40, RZ, 0xc0, !PT ;  /* 0x0000004012ff7812 */ /* 0x000fc600078cc0ff */
[----:B------:R-:W4:Y:S01]  /*95540*/  LDL.LU R142, [R1+0x11b0] ;  /* 0x0011b000018e7983 */ /* 0x000f220000300800 */
[----:B-1----:R-:W-:-:S09]  /*95550*/  IMAD.WIDE R16, R152, 0x4, R2 ;  /* 0x0000000498107825 */ /* 0x002fd200078e0202 */
        /* <DEDUP_REMOVED lines=27> */
[----:B---3--:R1:W-:Y:S02]  /*95710*/  @P6 STG.E desc[UR4][R16.64], R145 ;  /* 0x0000009110006986 */ /* 0x0083e4000c101904 */
[----:B-1----:R-:W-:-:S05]  /*95720*/  IMAD.WIDE R16, R141, 0x4, R2 ;  /* 0x000000048d107825 */ /* 0x002fca00078e0202 */
[----:B------:R1:W-:Y:S02]  /*95730*/  @P0 STG.E desc[UR4][R16.64], R146 ;  /* 0x0000009210000986 */ /* 0x0003e4000c101904 */
[----:B-1----:R-:W-:-:S05]  /*95740*/  IMAD.WIDE R16, R141, 0x4, R4 ;  /* 0x000000048d107825 */ /* 0x002fca00078e0204 */
[----:B----4-:R1:W-:Y:S04]  /*95750*/  @P1 STG.E desc[UR4][R16.64], R144 ;  /* 0x0000009010001986 */ /* 0x0103e8000c101904 */
        /* <DEDUP_REMOVED lines=49> */
[----:B---3--:R1:W-:Y:S02]  /*95a70*/  @P2 STG.E desc[UR4][R16.64], R144 ;  /* 0x0000009010002986 */ /* 0x0083e4000c101904 */
[----:B-1----:R-:W-:Y:S02]  /*95a80*/  IMAD.WIDE R16, R140, 0x4, R8 ;  /* 0x000000048c107825 */ /* 0x002fe400078e0208 */
[----:B------:R-:W3:Y:S04]  /*95a90*/  LDL.LU R140, [R1+0x2414] ;  /* 0x00241400018c7983 */ /* 0x000ee80000300800 */
[----:B------:R-:W3:Y:S01]  /*95aa0*/  LDL.LU R149, [R1+0x1c4] ;  /* 0x0001c40001957983 */ /* 0x000ee20000300800 */
[----:B------:R-:W-:-:S02]  /*95ab0*/  LOP3.LUT P3, RZ, R28, 0x2000, RZ, 0xc0, !PT ;  /* 0x000020001cff7812 */ /* 0x000fc4000786c0ff */
[----:B------:R-:W-:Y:S01]  /*95ac0*/  @P6 LOP3.LUT R19, R19, 0x20000000, RZ, 0xfc, !PT ;  /* 0x2000000013136812 */ /* 0x000fe200078efcff */
[----:B------:R-:W3:Y:S01]  /*95ad0*/  LDL.LU R144, [R1+0xdb8] ;  /* 0x000db80001907983 */ /* 0x000ee20000300800 */
[C---:B------:R-:W-:Y:S02]  /*95ae0*/  LOP3.LUT P6, RZ, R28.reuse, 0x20000, RZ, 0xc0, !PT ;  /* 0x000200001cff7812 */ /* 0x040fe400078cc0ff */
[C---:B------:R-:W-:Y:S02]  /*95af0*/  LOP3.LUT P4, RZ, R28.reuse, 0x4000, RZ, 0xc0, !PT ;  /* 0x000040001cff7812 */ /* 0x040fe4000788c0ff */
[----:B------:R-:W-:Y:S02]  /*95b00*/  LOP3.LUT P5, RZ, R28, 0x8000, RZ, 0xc0, !PT ;  /* 0x000080001cff7812 */ /* 0x000fe400078ac0ff */
[----:B------:R-:W-:-:S03]  /*95b10*/  LOP3.LUT R19, R19, 0xbfffffff, RZ, 0xc0, !PT ;  /* 0xbfffffff13137812 */ /* 0x000fc600078ec0ff */
[----:B----4-:R2:W-:Y:S04]  /*95b20*/  @P3 STG.E desc[UR4][R16.64], R143 ;  /* 0x0000008f10003986 */ /* 0x0105e8000c101904 */
        /* <DEDUP_REMOVED lines=49> */
[----:B-1----:R-:W-:-:S05]  /*95e40*/  IMAD.WIDE R16, R140, 0x4, R6 ;  /* 0x000000048c107825 */ /* 0x002fca00078e0206 */
[----:B----4-:R1:W-:Y:S02]  /*95e50*/  @P3 STG.E desc[UR4][R16.64], R142 ;  /* 0x0000008e10003986 */ /* 0x0103e4000c101904 */
[----:B-1----:R-:W-:-:S05]  /*95e60*/  IMAD.WIDE R16, R140, 0x4, R8 ;  /* 0x000000048c107825 */ /* 0x002fca00078e0208 */
        /* <DEDUP_REMOVED lines=35> */
[----:B------:R-:W-:Y:S01]  /*960a0*/  LOP3.LUT P3, RZ, R29, 0x1, RZ, 0xc0, !PT ;  /* 0x000000011dff7812 */ /* 0x000fe2000786c0ff */
[----:B------:R-:W2:Y:S08]  /*960b0*/  LDL.LU R148, [R1+0x11c0] ;  /* 0x0011c00001947983 */ /* 0x000eb00000300800 */
[----:B------:R-:W-:-:S02]  /*960c0*/  @P6 LOP3.LUT R19, R19, 0x100000, RZ, 0xfc, !PT ;  /* 0x0010000013136812 */ /* 0x000fc400078efcff */
[----:B------:R-:W-:Y:S01]  /*960d0*/  LOP3.LUT P6, RZ, R29, 0x20, RZ, 0xc0, !PT ;  /* 0x000000201dff7812 */ /* 0x000fe200078cc0ff */
[----:B------:R-:W-:Y:S01]  /*960e0*/  IMAD.WIDE R16, R143, 0x4, R6 ;  /* 0x000000048f107825 */ /* 0x000fe200078e0206 */
[----:B------:R-:W-:Y:S02]  /*960f0*/  LOP3.LUT R19, R19, 0xffdfffff, RZ, 0xc0, !PT ;  /* 0xffdfffff13137812 */ /* 0x000fe400078ec0ff */
[----:B------:R-:W-:Y:S02]  /*96100*/  LOP3.LUT P4, RZ, R29, 0x2, RZ, 0xc0, !PT ;  /* 0x000000021dff7812 */ /* 0x000fe4000788c0ff */
[----:B---3--:R1:W-:Y:S07]  /*96110*/  @P3 STG.E desc[UR4][R16.64], R144 ;  /* 0x0000009010003986 */ /* 0x0083ee000c101904 */
[----:B------:R-:W-:-:S02]  /*96120*/  @P6 LOP3.LUT R19, R19, 0x200000, RZ, 0xfc, !PT ;  /* 0x0020000013136812 */ /* 0x000fc400078efcff */
[C---:B------:R-:W-:Y:S01]  /*96130*/  LOP3.LUT P6, RZ, R29.reuse, 0x10, RZ, 0xc0, !PT ;  /* 0x000000101dff7812 */ /* 0x040fe200078cc0ff */
[----:B-1----:R-:W3:Y:S01]  /*96140*/  LDL.LU R144, [R1+0x2418] ;  /* 0x0024180001907983 */ /* 0x002ee20000300800 */
[----:B------:R-:W-:-:S03]  /*96150*/  LOP3.LUT P5, RZ, R29, 0x4, RZ, 0xc0, !PT ;  /* 0x000000041dff7812 */ /* 0x000fc600078ac0ff */
[----:B------:R-:W3:Y:S01]  /*96160*/  LDL.LU R147, [R1+0xdc0] ;  /* 0x000dc00001937983 */ /* 0x000ee20000300800 */
[----:B------:R-:W-:Y:S01]  /*96170*/  LOP3.LUT R19, R19, 0xffbfffff, RZ, 0xc0, !PT ;  /* 0xffbfffff13137812 */ /* 0x000fe200078ec0ff */
[----:B------:R-:W-:Y:S02]  /*96180*/  IMAD.WIDE R16, R143, 0x4, R8 ;  /* 0x000000048f107825 */ /* 0x000fe400078e0208 */
[----:B------:R-:W3:Y:S04]  /*96190*/  LDL.LU R145, [R1+0x9d0] ;  /* 0x0009d00001917983 */ /* 0x000ee80000300800 */
[----:B------:R-:W-:Y:S02]  /*961a0*/  @P6 LOP3.LUT R19, R19, 0x400000, RZ, 0xfc, !PT ;  /* 0x0040000013136812 */ /* 0x000fe400078efcff */
[----:B------:R-:W-:Y:S01]  /*961b0*/  LOP3.LUT P6, RZ, R29, 0x8, RZ, 0xc0, !PT ;  /* 0x000000081dff7812 */ /* 0x000fe200078cc0ff */
[----:B----4-:R1:W-:Y:S02]  /*961c0*/  @P4 STG.E desc[UR4][R16.64], R141 ;  /* 0x0000008d10004986 */ /* 0x0103e4000c101904 */
        /* <DEDUP_REMOVED lines=30> */
[----:B---3--:R-:W-:Y:S01]  /*963b0*/  IMAD.WIDE R16, R144, 0x4, R2 ;  /* 0x0000000490107825 */ /* 0x008fe200078e0202 */
        /* <DEDUP_REMOVED lines=42> */
[C---:B------:R-:W-:Y:S02]  /*96660*/  LOP3.LUT P3, RZ, R29.reuse, 0x80000, RZ, 0xc0, !PT ;  /* 0x000800001dff7812 */ /* 0x040fe4000786c0ff */
        /* <DEDUP_REMOVED lines=24> */
[----:B------:R-:W-:Y:S01]  /*967f0*/  LOP3.LUT R19, R19, 0xffffbfff, RZ, 0xc0, !PT ;  /* 0xffffbfff13137812 */ /* 0x000fe200078ec0ff */
        /* <DEDUP_REMOVED lines=12> */
[----:B------:R-:W-:-:S02]  /*968c0*/  @P6 LOP3.LUT R19, R19, 0x4000, RZ, 0xfc, !PT ;  /* 0x0000400013136812 */ /* 0x000fc400078efcff */
        /* <DEDUP_REMOVED lines=26> */
[----:B------:R-:W-:Y:S02]  /*96a70*/  LOP3.LUT P0, RZ, R29, 0x80000000, RZ, 0xc0, !PT ;  /* 0x800000001dff7812 */ /* 0x000fe4000780c0ff */
[----:B------:R-:W-:Y:S01]  /*96a80*/  LOP3.LUT P1, RZ, R156, 0x1, RZ, 0xc0, !PT ;  /* 0x000000019cff7812 */ /* 0x000fe2000782c0ff */
[----:B-1----:R-:W-:-:S08]  /*96a90*/  IMAD.WIDE R16, R141, 0x4, R2 ;  /* 0x000000048d107825 */ /* 0x002fd000078e0202 */
[----:B------:R1:W-:Y:S02]  /*96aa0*/  @P6 STG.E desc[UR4][R16.64], R145 ;  /* 0x0000009110006986 */ /* 0x0003e4000c101904 */
[----:B-1----:R-:W-:-:S05]  /*96ab0*/  IMAD.WIDE R16, R141, 0x4, R4 ;  /* 0x000000048d107825 */ /* 0x002fca00078e0204 */
[----:B------:R1:W-:Y:S02]  /*96ac0*/  @P0 STG.E desc[UR4][R16.64], R146 ;  /* 0x0000009210000986 */ /* 0x0003e4000c101904 */
[----:B-1----:R-:W-:-:S05]  /*96ad0*/  IMAD.WIDE R16, R141, 0x4, R6 ;  /* 0x000000048d107825 */ /* 0x002fca00078e0206 */
[----:B------:R1:W-:Y:S02]  /*96ae0*/  @P1 STG.E desc[UR4][R16.64], R144 ;  /* 0x0000009010001986 */ /* 0x0003e4000c101904 */
[----:B-1----:R-:W-:Y:S02]  /*96af0*/  IMAD.WIDE R16, R141, 0x4, R8 ;  /* 0x000000048d107825 */ /* 0x002fe400078e0208 */
[----:B------:R-:W4:Y:S01]  /*96b00*/  LDL.LU R141, [R1+0x5dc] ;  /* 0x0005dc00018d7983 */ /* 0x000f220000300800 */
[C---:B------:R-:W-:Y:S02]  /*96b10*/  LOP3.LUT P2, RZ, R156.reuse, 0x2, RZ, 0xc0, !PT ;  /* 0x000000029cff7812 */ /* 0x040fe4000784c0ff */
[C---:B------:R-:W-:Y:S02]  /*96b20*/  LOP3.LUT P3, RZ, R156.reuse, 0x4, RZ, 0xc0, !PT ;  /* 0x000000049cff7812 */ /* 0x040fe4000786c0ff */
[C---:B------:R-:W-:Y:S02]  /*96b30*/  LOP3.LUT P4, RZ, R156.reuse, 0x8, RZ, 0xc0, !PT ;  /* 0x000000089cff7812 */ /* 0x040fe4000788c0ff */
[----:B------:R-:W-:-:S07]  /*96b40*/  LOP3.LUT P5, RZ, R156, 0x10, RZ, 0xc0, !PT ;  /* 0x000000109cff7812 */ /* 0x000fce00078ac0ff */
[----:B--2---:R1:W-:Y:S04]  /*96b50*/  @P2 STG.E desc[UR4][R16.64], R142 ;  /* 0x0000008e10002986 */ /* 0x0043e8000c101904 */
[----:B-1----:R-:W2:Y:S01]  /*96b60*/  LDL.LU R142, [R1+0x1dd0] ;  /* 0x001dd000018e7983 */ /* 0x002ea20000300800 */
[----:B---3--:R-:W-:-:S05]  /*96b70*/  IMAD.WIDE R16, R143, 0x4, R2 ;  /* 0x000000048f107825 */ /* 0x008fca00078e0202 */
[----:B------:R1:W-:Y:S02]  /*96b80*/  @P3 STG.E desc[UR4][R16.64], R140 ;  /* 0x0000008c10003986 */ /* 0x0003e4000c101904 */
[C---:B-1----:R-:W-:Y:S02]  /*96b90*/  IMAD.WIDE R16, R143.reuse, 0x4, R4 ;  /* 0x000000048f107825 */ /* 0x042fe400078e0204 */
[----:B------:R-:W3:Y:S04]  /*96ba0*/  LDL.LU R140, [R1+0x19d0] ;  /* 0x0019d000018c7983 */ /* 0x000ee80000300800 */
[----:B----4-:R1:W-:Y:S02]  /*96bb0*/  @P4 STG.E desc[UR4][R16.64], R139 ;  /* 0x0000008b10004986 */ /* 0x0103e4000c101904 */
[----:B-1----:R-:W-:-:S02]  /*96bc0*/  IMAD.WIDE R16, R143, 0x4, R6 ;  /* 0x000000048f107825 */ /* 0x002fc400078e0206 */
[----:B------:R-:W4:Y:S04]  /*96bd0*/  LDL.LU R139, [R1+0x15d0] ;  /* 0x0015d000018b7983 */ /* 0x000f280000300800 */
[----:B------:R1:W-:Y:S04]  /*96be0*/  @P5 STG.E desc[UR4][R16.64], R138 ;  /* 0x0000008a10005986 */ /* 0x0003e8000c101904 */
[----:B-1----:R-:W2:Y:S04]  /*96bf0*/  LDL.LU R138, [R1+0x2434] ;  /* 0x00243400018a7983 */ /* 0x002ea80000300800 */
[----:B------:R-:W4:Y:S04]  /*96c00*/  LDL.LU R152, [R1+0x2438] ;  /* 0x0024380001987983 */ /* 0x000f280000300800 */
[----:B------:R-:W4:Y:S04]  /*96c10*/  LDL.LU R248, [R1+0x11d0] ;  /* 0x0011d00001f87983 */ /* 0x000f280000300800 */
[----:B------:R-:W4:Y:S01]  /*96c20*/  LDL.LU R136, [R1+0xdd0] ;  /* 0x000dd00001887983 */ /* 0x000f220000300800 */
[----:B------:R-:W-:-:S03]  /*96c30*/  LOP3.LUT P2, RZ, R156, 0x20, RZ, 0xc0, !PT ;  /* 0x000000209cff7812 */ /* 0x000fc6000784c0ff */
[----:B------:R-:W4:Y:S01]  /*96c40*/  LDL.LU R137, [R1+0x9e0] ;  /* 0x0009e00001897983 */ /* 0x000f220000300800 */
[----:B------:R-:W-:-:S03]  /*96c50*/  IMAD.WIDE R16, R143, 0x4, R8 ;  /* 0x000000048f107825 */ /* 0x000fc600078e0208 */
[----:B------:R-:W4:Y:S01]  /*96c60*/  LDL.LU R147, [R1+0x243c] ;  /* 0x00243c0001937983 */ /* 0x000f220000300800 */
[C---:B------:R-:W-:Y:S02]  /*96c70*/  LOP3.LUT P3, RZ, R156.reuse, 0x40, RZ, 0xc0, !PT ;  /* 0x000000409cff7812 */ /* 0x040fe4000786c0ff */
[C---:B------:R-:W-:Y:S02]  /*96c80*/  LOP3.LUT P4, RZ, R156.reuse, 0x80, RZ, 0xc0, !PT ;  /* 0x000000809cff7812 */ /* 0x040fe4000788c0ff */
[C---:B------:R-:W-:Y:S01]  /*96c90*/  LOP3.LUT P5, RZ, R156.reuse, 0x100, RZ, 0xc0, !PT ;  /* 0x000001009cff7812 */ /* 0x040fe200078ac0ff */
[----:B------:R1:W-:Y:S04]  /*96ca0*/  @P2 STG.E desc[UR4][R16.64], R141 ;  /* 0x0000008d10002986 */ /* 0x0003e8000c101904 */
[----:B-1----:R-:W4:Y:S04]  /*96cb0*/  LDL.LU R141, [R1+0x2440] ;  /* 0x00244000018d7983 */ /* 0x002f280000300800 */
        /* <DEDUP_REMOVED lines=84> */
[----:B--2---:R3:W-:Y:S02]  /*97200*/  @P3 STG.E desc[UR4][R16.64], R140 ;  /* 0x0000008c10003986 */ /* 0x0047e4000c101904 */
[----:B---3--:R-:W-:-:S05]  /*97210*/  IMAD.WIDE R16, R142, 0x4, R2 ;  /* 0x000000048e107825 */ /* 0x008fca00078e0202 */
[----:B------:R1:W-:Y:S02]  /*97220*/  @P4 STG.E desc[UR4][R16.64], R139 ;  /* 0x0000008b10004986 */ /* 0x0003e4000c101904 */
[----:B-1----:R-:W-:-:S05]  /*97230*/  IMAD.WIDE R16, R142, 0x4, R4 ;  /* 0x000000048e107825 */ /* 0x002fca00078e0204 */
[----:B----4-:R1:W-:Y:S04]  /*97240*/  @P5 STG.E desc[UR4][R16.64], R138 ;  /* 0x0000008a10005986 */ /* 0x0103e8000c101904 */
        /* <DEDUP_REMOVED lines=24> */
[----:B------:R-:W2:Y:S01]  /*973d0*/  LDL.LU R79, [R1+0x19dc] ;  /* 0x0019dc00014f7983 */ /* 0x000ea20000300800 */
[----:B------:R-:W-:-:S02]  /*973e0*/  LOP3.LUT R20, R20, 0xf7ffffff, RZ, 0xc0, !PT ;  /* 0xf7ffffff14147812 */ /* 0x000fc400078ec0ff */
[----:B------:R-:W-:Y:S01]  /*973f0*/  LOP3.LUT P3, RZ, R156, 0x2000000, RZ, 0xc0, !PT ;  /* 0x020000009cff7812 */ /* 0x000fe2000786c0ff */
[----:B------:R-:W2:Y:S01]  /*97400*/  LDL.LU R152, [R1+0x15dc] ;  /* 0x0015dc0001987983 */ /* 0x000ea20000300800 */
[----:B------:R-:W-:Y:S02]  /*97410*/  @P6 LOP3.LUT R20, R20, 0x8000000, RZ, 0xfc, !PT ;  /* 0x0800000014146812 */ /* 0x000fe400078efcff */
[----:B------:R-:W-:Y:S01]  /*97420*/  LOP3.LUT P6, RZ, R156, 0x80000000, RZ, 0xc0, !PT ;  /* 0x800000009cff7812 */ /* 0x000fe200078cc0ff */
[----:B------:R-:W-:Y:S01]  /*97430*/  IMAD.WIDE R16, R142, 0x4, R8 ;  /* 0x000000048e107825 */ /* 0x000fe200078e0208 */
[----:B------:R-:W2:Y:S04]  /*97440*/  LDL.LU R150, [R1+0xddc] ;  /* 0x000ddc0001967983 */ /* 0x000ea80000300800 */
[----:B------:R-:W2:Y:S01]  /*97450*/  LDL.LU R148, [R1+0x9ec] ;  /* 0x0009ec0001947983 */ /* 0x000ea20000300800 */
[----:B------:R-:W-:-:S03]  /*97460*/  LOP3.LUT R20, R20, 0xefffffff, RZ, 0xc0, !PT ;  /* 0xefffffff14147812 */ /* 0x000fc600078ec0ff */
[----:B------:R-:W2:Y:S04]  /*97470*/  LDL.LU R147, [R1+0x5ec] ;  /* 0x0005ec0001937983 */ /* 0x000ea80000300800 */
[----:B------:R-:W2:Y:S04]  /*97480*/  LDL.LU R145, [R1+0x2450] ;  /* 0x0024500001917983 */ /* 0x000ea80000300800 */
[----:B------:R-:W2:Y:S04]  /*97490*/  LDL.LU R146, [R1+0x1ec] ;  /* 0x0001ec0001927983 */ /* 0x000ea80000300800 */
[----:B------:R-:W2:Y:S04]  /*974a0*/  LDL.LU R142, [R1+0x2454] ;  /* 0x00245400018e7983 */ /* 0x000ea80000300800 */
[----:B---3--:R1:W-:Y:S01]  /*974b0*/  @P3 STG.E desc[UR4][R16.64], R149 ;  /* 0x0000009510003986 */ /* 0x0083e2000c101904 */
[----:B------:R-:W-:-:S02]  /*974c0*/  @P6 LOP3.LUT R20, R20, 0x10000000, RZ, 0xfc, !PT ;  /* 0x1000000014146812 */ /* 0x000fc400078efcff */
[----:B------:R-:W-:Y:S01]  /*974d0*/  LOP3.LUT P6, RZ, R156, 0x40000000, RZ, 0xc0, !PT ;  /* 0x400000009cff7812 */ /* 0x000fe200078cc0ff */
[----:B-1----:R-:W3:Y:S01]  /*974e0*/  LDL.LU R149, [R1+0x11dc] ;  /* 0x0011dc0001957983 */ /* 0x002ee20000300800 */
[----:B------:R-:W-:-:S11]  /*974f0*/  LOP3.LUT R20, R20, 0xdfffffff, RZ, 0xc0, !PT ;  /* 0xdfffffff14147812 */ /* 0x000fd600078ec0ff */
[----:B------:R-:W-:Y:S02]  /*97500*/  @P6 LOP3.LUT R20, R20, 0x20000000, RZ, 0xfc, !PT ;  /* 0x2000000014146812 */ /* 0x000fe400078efcff */
[C---:B------:R-:W-:Y:S02]  /*97510*/  LOP3.LUT P6, RZ, R156.reuse, 0x20000000, RZ, 0xc0, !PT ;  /* 0x200000009cff7812 */ /* 0x040fe400078cc0ff */
[C---:B------:R-:W-:Y:S02]  /*97520*/  LOP3.LUT P4, RZ, R156.reuse, 0x4000000, RZ, 0xc0, !PT ;  /* 0x040000009cff7812 */ /* 0x040fe4000788c0ff */
[----:B------:R-:W-:Y:S01]  /*97530*/  LOP3.LUT P5, RZ, R156, 0x8000000, RZ, 0xc0, !PT ;  /* 0x080000009cff7812 */ /* 0x000fe200078ac0ff */
[----:B----4-:R-:W-:Y:S01]  /*97540*/  IMAD.WIDE R16, R140, 0x4, R2 ;  /* 0x000000048c107825 */ /* 0x010fe200078e0202 */
[----:B------:R-:W-:-:S07]  /*97550*/  LOP3.LUT R20, R20, 0xbfffffff, RZ, 0xc0, !PT ;  /* 0xbfffffff14147812 */ /* 0x000fce00078ec0ff */
[----:B------:R-:W-:Y:S02]  /*97560*/  @P6 LOP3.LUT R20, R20, 0x40000000, RZ, 0xfc, !PT ;  /* 0x4000000014146812 */ /* 0x000fe400078efcff */
[----:B------:R-:W-:Y:S01]  /*97570*/  LOP3.LUT P6, RZ, R156, 0x10000000, RZ, 0xc0, !PT ;  /* 0x100000009cff7812 */ /* 0x000fe200078cc0ff */
[----:B------:R1:W-:Y:S02]  /*97580*/  @P4 STG.E desc[UR4][R16.64], R144 ;  /* 0x0000009010004986 */ /* 0x0003e4000c101904 */
[C---:B-1----:R-:W-:Y:S02]  /*97590*/  IMAD.WIDE R16, R140.reuse, 0x4, R4 ;  /* 0x000000048c107825 */ /* 0x042fe400078e0204 */
[----:B------:R-:W4:Y:S04]  /*975a0*/  LDL.LU R144, [R1+0x1ed0] ;  /* 0x001ed00001907983 */ /* 0x000f280000300800 */
[----:B------:R1:W-:Y:S02]  /*975b0*/  @P5 STG.E desc[UR4][R16.64], R143 ;  /* 0x0000008f10005986 */ /* 0x0003e4000c101904 */
[----:B-1----:R-:W-:-:S02]  /*975c0*/  IMAD.WIDE R16, R140, 0x4, R6 ;  /* 0x000000048c107825 */ /* 0x002fc400078e0206 */
[----:B------:R-:W4:Y:S04]  /*975d0*/  LDL.LU R143, [R1+0x1de0] ;  /* 0x001de000018f7983 */ /* 0x000f280000300800 */
[----:B------:R1:W-:Y:S01]  /*975e0*/  @P6 STG.E desc[UR4][R16.64], R141 ;  /* 0x0000008d10006986 */ /* 0x0003e2000c101904 */
[----:B------:R-:W-:Y:S01]  /*975f0*/  LOP3.LUT P6, RZ, R20, 0x40000000, RZ, 0xc0, !PT ;  /* 0x4000000014ff7812 */ /* 0x000fe200078cc0ff */
[----:B-1----:R-:W-:Y:S02]  /*97600*/  IMAD.WIDE R16, R140, 0x4, R8 ;  /* 0x000000048c107825 */ /* 0x002fe400078e0208 */
[----:B------:R-:W4:Y:S10]  /*97610*/  LDL.LU R141, [R1+0x19e0] ;  /* 0x0019e000018d7983 */ /* 0x000f340000300800 */
[----:B------:R1:W-:Y:S01]  /*97620*/  @P6 STG.E desc[UR4][R16.64], R139 ;  /* 0x0000008b10006986 */ /* 0x0003e2000c101904 */
[----:B------:R-:W-:-:S03]  /*97630*/  LOP3.LUT P6, RZ, R20, 0x20000000, RZ, 0xc0, !PT ;  /* 0x2000000014ff7812 */ /* 0x000fc600078cc0ff */
[----:B------:R-:W4:Y:S01]  /*97640*/  LDL.LU R140, [R1+0x15e0] ;  /* 0x0015e000018c7983 */ /* 0x000f220000300800 */
        /* <DEDUP_REMOVED lines=36> */
[----:B------:R1:W-:Y:S02]  /*97890*/  @P3 STG.E desc[UR4][R16.64], R141 ;  /* 0x0000008d10003986 */ /* 0x0003e4000c101904 */
[----:B-1----:R-:W-:Y:S02]  /*978a0*/  IMAD.WIDE R16, R142, 0x4, R8 ;  /* 0x000000048e107825 */ /* 0x002fe400078e0208 */
[----:B------:R-:W4:Y:S04]  /*978b0*/  LDL.LU R142, [R1+0xde0] ;  /* 0x000de000018e7983 */ /* 0x000f280000300800 */
[----:B------:R1:W-:Y:S04]  /*978c0*/  @P4 STG.E desc[UR4][R16.64], R140 ;  /* 0x0000008c10004986 */ /* 0x0003e8000c101904 */
[----:B-1----:R-:W3:Y:S04]  /*978d0*/  LDL.LU R140, [R1+0x9f0] ;  /* 0x0009f000018c7983 */ /* 0x002ee80000300800 */
[----:B------:R-:W3:Y:S04]  /*978e0*/  LDL.LU R244, [R1+0x5f0] ;  /* 0x0005f00001f47983 */ /* 0x000ee80000300800 */
[----:B------:R-:W3:Y:S04]  /*978f0*/  LDL.LU R248, [R1+0x1ed4] ;  /* 0x001ed40001f87983 */ /* 0x000ee80000300800 */
[----:B------:R-:W3:Y:S01]  /*97900*/  LDL.LU R136, [R1+0x1de4] ;  /* 0x001de40001887983 */ /* 0x000ee20000300800 */
[----:B--2---:R-:W-:-:S05]  /*97910*/  IMAD.WIDE R16, R139, 0x4, R2 ;  /* 0x000000048b107825 */ /* 0x004fca00078e0202 */
[----:B------:R1:W-:Y:S04]  /*97920*/  @P5 STG.E desc[UR4][R16.64], R138 ;  /* 0x0000008a10005986 */ /* 0x0003e8000c101904 */
[----:B-1----:R-:W2:Y:S04]  /*97930*/  LDL.LU R138, [R1+0x245c] ;  /* 0x00245c00018a7983 */ /* 0x002ea80000300800 */
[----:B------:R-:W2:Y:S01]  /*97940*/  LDL.LU R137, [R1+0x19e4] ;  /* 0x0019e40001897983 */ /* 0x000ea20000300800 */
[----:B------:R-:W-:Y:S02]  /*97950*/  LOP3.LUT P6, RZ, R157, 0x2000000, RZ, 0xc0, !PT ;  /* 0x020000009dff7812 */ /* 0x000fe400078cc0ff */
[----:B------:R-:W-:Y:S01]  /*97960*/  LOP3.LUT R20, R20, 0xffff7fff, RZ, 0xc0, !PT ;  /* 0xffff7fff14147812 */ /* 0x000fe200078ec0ff */
[----:B------:R-:W2:Y:S04]  /*97970*/  LDL.LU R79, [R1+0x15e4] ;  /* 0x0015e400014f7983 */ /* 0x000ea80000300800 */
[----:B------:R-:W2:Y:S04]  /*97980*/  LDL.LU R152, [R1+0x11e4] ;  /* 0x0011e40001987983 */ /* 0x000ea80000300800 */
[----:B------:R-:W2:Y:S02]  /*97990*/  LDL.LU R151, [R1+0xde4] ;  /* 0x000de40001977983 */ /* 0x000ea40000300800 */
[----:B------:R-:W-:-:S02]  /*979a0*/  @P6 LOP3.LUT R20, R20, 0x8000, RZ, 0xfc, !PT ;  /* 0x0000800014146812 */ /* 0x000fc400078efcff */
        /* <DEDUP_REMOVED lines=9> */
[----:B------:R-:W2:Y:S01]  /*97a40*/  LDL.LU R146, [R1+0x19e8] ;  /* 0x0019e80001927983 */ /* 0x000ea20000300800 */
[----:B------:R-:W-:-:S03]  /*97a50*/  LOP3.LUT P2, RZ, R157, 0x800, RZ, 0xc0, !PT ;  /* 0x000008009dff7812 */ /* 0x000fc6000784c0ff */
[----:B------:R-:W2:Y:S01]  /*97a60*/  LDL.LU R144, [R1+0x2464] ;  /* 0x0024640001907983 */ /* 0x000ea20000300800 */
[----:B------:R-:W-:Y:S01]  /*97a70*/  LOP3.LUT P3, RZ, R157, 0x1000, RZ, 0xc0, !PT ;  /* 0x000010009dff7812 */ /* 0x000fe2000786c0ff */
[----:B------:R-:W-:Y:S01]  /*97a80*/  IMAD.WIDE R16, R139, 0x4, R4 ;  /* 0x000000048b107825 */ /* 0x000fe200078e0204 */
[C---:B------:R-:W-:Y:S01]  /*97a90*/  LOP3.LUT P4, RZ, R157.reuse, 0x4000, RZ, 0xc0, !PT ;  /* 0x000040009dff7812 */ /* 0x040fe2000788c0ff */
[----:B------:R-:W2:Y:S02]  /*97aa0*/  LDL.LU R143, [R1+0x15e8] ;  /* 0x0015e800018f7983 */ /* 0x000ea40000300800 */
[----:B------:R-:W-:Y:S02]  /*97ab0*/  @P6 LOP3.LUT R20, R20, 0x20000, RZ, 0xfc, !PT ;  /* 0x0002000014146812 */ /* 0x000fe400078efcff */
        /* <DEDUP_REMOVED lines=18> */
[----:B----4-:R1:W-:Y:S02]  /*97be0*/  @P2 STG.E desc[UR4][R16.64], R142 ;  /* 0x0000008e10002986 */ /* 0x0103e4000c101904 */
[C---:B-1----:R-:W-:Y:S02]  /*97bf0*/  IMAD.WIDE R16, R139.reuse, 0x4, R6 ;  /* 0x000000048b107825 */ /* 0x042fe400078e0206 */
[----:B------:R-:W4:Y:S04]  /*97c00*/  LDL.LU R142, [R1+0xde8] ;  /* 0x000de800018e7983 */ /* 0x000f280000300800 */
[----:B---3--:R1:W-:Y:S02]  /*97c10*/  @P3 STG.E desc[UR4][R16.64], R140 ;  /* 0x0000008c10003986 */ /* 0x0083e4000c101904 */
[----:B-1----:R-:W-:-:S02]  /*97c20*/  IMAD.WIDE R16, R139, 0x4, R8 ;  /* 0x000000048b107825 */ /* 0x002fc400078e0208 */
[----:B------:R-:W3:Y:S04]  /*97c30*/  LDL.LU R140, [R1+0x9f8] ;  /* 0x0009f800018c7983 */ /* 0x000ee80000300800 */
[----:B------:R2:W-:Y:S04]  /*97c40*/  @P4 STG.E desc[UR4][R16.64], R244 ;  /* 0x000000f410004986 */ /* 0x0005e8000c101904 */
[----:B------:R-:W4:Y:S01]  /*97c50*/  LDL.LU R139, [R1+0x2468] ;  /* 0x00246800018b7983 */ /* 0x000f220000300800 */
        /* <DEDUP_REMOVED lines=38> */
[----:B----4-:R-:W-:-:S05]  /*97ec0*/  IMAD.WIDE R16, R139, 0x4, R2 ;  /* 0x000000048b107825 */ /* 0x010fca00078e0202 */
[----:B------:R1:W-:Y:S01]  /*97ed0*/  @P2 STG.E desc[UR4][R16.64], R141 ;  /* 0x0000008d10002986 */ /* 0x0003e2000c101904 */
[----:B------:R-:W-:Y:S01]  /*97ee0*/  LOP3.LUT P5, RZ, R157, 0x80000000, RZ, 0xc0, !PT ;  /* 0x800000009dff7812 */ /* 0x000fe200078ac0ff */
[----:B-1----:R-:W-:-:S05]  /*97ef0*/  IMAD.WIDE R16, R139, 0x4, R4 ;  /* 0x000000048b107825 */ /* 0x002fca00078e0204 */
[----:B------:R1:W-:Y:S02]  /*97f00*/  @P3 STG.E desc[UR4][R16.64], R142 ;  /* 0x0000008e10003986 */ /* 0x0003e4000c101904 */
[----:B-1----:R-:W-:-:S05]  /*97f10*/  IMAD.WIDE R16, R139, 0x4, R6 ;  /* 0x000000048b107825 */ /* 0x002fca00078e0206 */
[----:B---3--:R1:W-:Y:S02]  /*97f20*/  @P4 STG.E desc[UR4][R16.64], R140 ;  /* 0x0000008c10004986 */ /* 0x0083e4000c101904 */
[----:B-1----:R-:W-:-:S05]  /*97f30*/  IMAD.WIDE R16, R139, 0x4, R8 ;  /* 0x000000048b107825 */ /* 0x002fca00078e0208 */
[----:B--2---:R1:W-:Y:S04]  /*97f40*/  @P5 STG.E desc[UR4][R16.64], R138 ;  /* 0x0000008a10005986 */ /* 0x0043e8000c101904 */
        /* <DEDUP_REMOVED lines=27> */
[----:B------:R-:W2:Y:S04]  /*98100*/  LDL.LU R151, [R1+0x1df0] ;  /* 0x001df00001977983 */ /* 0x000ea80000300800 */
[----:B------:R-:W2:Y:S01]  /*98110*/  LDL.LU R148, [R1+0x2474] ;  /* 0x0024740001947983 */ /* 0x000ea20000300800 */
[----:B------:R-:W-:-:S02]  /*98120*/  @P6 LOP3.LUT R20, R20, 0x800, RZ, 0xfc, !PT ;  /* 0x0000080014146812 */ /* 0x000fc400078efcff */
[----:B------:R-:W-:Y:S01]  /*98130*/  LOP3.LUT P6, RZ, R158, 0x80, RZ, 0xc0, !PT ;  /* 0x000000809eff7812 */ /* 0x000fe200078cc0ff */
[----:B------:R-:W2:Y:S01]  /*98140*/  LDL.LU R149, [R1+0x19f0] ;  /* 0x0019f00001957983 */ /* 0x000ea20000300800 */
[----:B------:R-:W-:-:S03]  /*98150*/  LOP3.LUT R20, R20, 0xffffefff, RZ, 0xc0, !PT ;  /* 0xffffefff14147812 */ /* 0x000fc600078ec0ff */
[----:B------:R-:W2:Y:S01]  /*98160*/  LDL.LU R150, [R1+0x15f0] ;  /* 0x0015f00001967983 */ /* 0x000ea20000300800 */
[C---:B------:R-:W-:Y:S02]  /*98170*/  LOP3.LUT P3, RZ, R158.reuse, 0x2, RZ, 0xc0, !PT ;  /* 0x000000029eff7812 */ /* 0x040fe4000786c0ff */
[----:B------:R-:W-:Y:S01]  /*98180*/  LOP3.LUT P4, RZ, R158, 0x4, RZ, 0xc0, !PT ;  /* 0x000000049eff7812 */ /* 0x000fe2000788c0ff */
[----:B------:R-:W-:Y:S01]  /*98190*/  IMAD.WIDE R16, R141, 0x4, R4 ;  /* 0x000000048d107825 */ /* 0x000fe200078e0204 */
[----:B------:R-:W2:Y:S03]  /*981a0*/  LDL.LU R147, [R1+0x11f0] ;  /* 0x0011f00001937983 */ /* 0x000ea60000300800 */
[----:B------:R-:W-:Y:S02]  /*981b0*/  @P6 LOP3.LUT R20, R20, 0x1000, RZ, 0xfc, !PT ;  /* 0x0000100014146812 */ /* 0x000fe400078efcff */
[----:B------:R-:W-:-:S02]  /*981c0*/  LOP3.LUT P6, RZ, R158, 0x40, RZ, 0xc0, !PT ;  /* 0x000000409eff7812 */ /* 0x000fc400078cc0ff */
[----:B------:R-:W-:Y:S02]  /*981d0*/  LOP3.LUT R20, R20, 0xffffdfff, RZ, 0xc0, !PT ;  /* 0xffffdfff14147812 */ /* 0x000fe400078ec0ff */
[----:B------:R-:W-:-:S09]  /*981e0*/  LOP3.LUT P5, RZ, R158, 0x8, RZ, 0xc0, !PT ;  /* 0x000000089eff7812 */ /* 0x000fd200078ac0ff */
[----:B------:R-:W-:Y:S02]  /*981f0*/  @P6 LOP3.LUT R20, R20, 0x2000, RZ, 0xfc, !PT ;  /* 0x0000200014146812 */ /* 0x000fe400078efcff */
[----:B------:R-:W-:Y:S01]  /*98200*/  LOP3.LUT P6, RZ, R158, 0x20, RZ, 0xc0, !PT ;  /* 0x000000209eff7812 */ /* 0x000fe200078cc0ff */
[----:B---3--:R1:W-:Y:S01]  /*98210*/  @P3 STG.E desc[UR4][R16.64], R144 ;  /* 0x0000009010003986 */ /* 0x0083e2000c101904 */
[----:B------:R-:W-:Y:S01]  /*98220*/  LOP3.LUT R20, R20, 0xffffbfff, RZ, 0xc0, !PT ;  /* 0xffffbfff14147812 */ /* 0x000fe200078ec0ff */
[----:B-1----:R-:W-:-:S10]  /*98230*/  IMAD.WIDE R16, R141, 0x4, R6 ;  /* 0x000000048d107825 */ /* 0x002fd400078e0206 */
[----:B------:R-:W-:Y:S02]  /*98240*/  @P6 LOP3.LUT R20, R20, 0x4000, RZ, 0xfc, !PT ;  /* 0x0000400014146812 */ /* 0x000fe400078efcff */
[----:B------:R-:W-:Y:S01]  /*98250*/  LOP3.LUT P6, RZ, R158, 0x10, RZ, 0xc0, !PT ;  /* 0x000000109eff7812 */ /* 0x000fe200078cc0ff */
[----:B----4-:R1:W-:Y:S04]  /*98260*/  @P4 STG.E desc[UR4][R16.64], R143 ;  /* 0x0000008f10004986 */ /* 0x0103e8000c101904 */
[----:B-1----:R-:W3:Y:S01]  /*98270*/  LDL.LU R143, [R1+0x2478] ;  /* 0x00247800018f7983 */ /* 0x002ee20000300800 */
        /* <DEDUP_REMOVED lines=36> */
[----:B---3--:R-:W-:-:S08]  /*984c0*/  IMAD.WIDE R16, R143, 0x4, R2 ;  /* 0x000000048f107825 */ /* 0x008fd000078e0202 */
[----:B----4-:R1:W-:Y:S01]  /*984d0*/  @P6 STG.E desc[UR4][R16.64], R145 ;  /* 0x0000009110006986 */ /* 0x0103e2000c101904 */
        /* <DEDUP_REMOVED lines=38> */
[----:B------:R-:W-:-:S03]  /*98740*/  LOP3.LUT P5, RZ, R158, 0x400000, RZ, 0xc0, !PT ;  /* 0x004000009eff7812 */ /* 0x000fc600078ac0ff */
[----:B------:R-:W4:Y:S01]  /*98750*/  LDL.LU R144, [R1+0x19fc] ;  /* 0x0019fc0001907983 */ /* 0x000f220000300800 */
[----:B------:R-:W-:Y:S02]  /*98760*/  LOP3.LUT P6, RZ, R158, 0x80000000, RZ, 0xc0, !PT ;  /* 0x800000009eff7812 */ /* 0x000fe400078cc0ff */
[----:B------:R-:W-:Y:S01]  /*98770*/  LOP3.LUT R21, R21, 0x7fffffff, RZ, 0xc0, !PT ;  /* 0x7fffffff15157812 */ /* 0x000fe200078ec0ff */
[----:B---3--:R2:W-:Y:S10]  /*98780*/  @P2 STG.E desc[UR4][R16.64], R143 ;  /* 0x0000008f10002986 */ /* 0x0085f4000c101904 */
        /* <DEDUP_REMOVED lines=15> */
[----:B------:R1:W-:Y:S02]  /*98880*/  @P4 STG.E desc[UR4][R16.64], R140 ;  /* 0x0000008c10004986 */ /* 0x0003e4000c101904 */
[----:B-1----:R-:W-:-:S02]  /*98890*/  IMAD.WIDE R16, R138, 0x4, R6 ;  /* 0x000000048a107825 */ /* 0x002fc400078e0206 */
[----:B------:R-:W3:Y:S04]  /*988a0*/  LDL.LU R140, [R1+0x11fc] ;  /* 0x0011fc00018c7983 */ /* 0x000ee80000300800 */
[----:B------:R1:W-:Y:S02]  /*988b0*/  @P5 STG.E desc[UR4][R16.64], R139 ;  /* 0x0000008b10005986 */ /* 0x0003e4000c101904 */
[----:B-1----:R-:W-:Y:S02]  /*988c0*/  IMAD.WIDE R16, R138, 0x4, R8 ;  /* 0x000000048a107825 */ /* 0x002fe400078e0208 */
[----:B------:R-:W4:Y:S04]  /*988d0*/  LDL.LU R139, [R1+0xdfc] ;  /* 0x000dfc00018b7983 */ /* 0x000f280000300800 */
[----:B------:R-:W4:Y:S04]  /*988e0*/  LDL.LU R138, [R1+0xa0c] ;  /* 0x000a0c00018a7983 */ /* 0x000f280000300800 */
[----:B------:R-:W4:Y:S01]  /*988f0*/  LDL.LU R143, [R1+0x2490] ;  /* 0x00249000018f7983 */ /* 0x000f220000300800 */
        /* <DEDUP_REMOVED lines=49> */
[----:B--2---:R1:W-:Y:S02]  /*98c10*/  @P2 STG.E desc[UR4][R16.64], R141 ;  /* 0x0000008d10002986 */ /* 0x0043e4000c101904 */
[----:B-1----:R-:W-:-:S02]  /*98c20*/  IMAD.WIDE R16, R142, 0x4, R8 ;  /* 0x000000048e107825 */ /* 0x002fc400078e0208 */
[----:B------:R-:W2:Y:S04]  /*98c30*/  LDL.LU R142, [R1+0x20c] ;  /* 0x00020c00018e7983 */ /* 0x000ea80000300800 */
[----:B---3--:R1:W-:Y:S04]  /*98c40*/  @P3 STG.E desc[UR4][R16.64], R140 ;  /* 0x0000008c10003986 */ /* 0x0083e8000c101904 */
[----:B------:R-:W3:Y:S04]  /*98c50*/  LDL.LU R141, [R1+0x1ee0] ;  /* 0x001ee000018d7983 */ /* 0x000ee80000300800 */
[----:B-1----:R-:W3:Y:S01]  /*98c60*/  LDL.LU R140, [R1+0x1a00] ;  /* 0x001a0000018c7983 */ /* 0x002ee20000300800 */
[----:B----4-:R-:W-:-:S05]  /*98c70*/  IMAD.WIDE R16, R143, 0x4, R2 ;  /* 0x000000048f107825 */ /* 0x010fca00078e0202 */
[----:B------:R1:W-:Y:S02]  /*98c80*/  @P4 STG.E desc[UR4][R16.64], R139 ;  /* 0x0000008b10004986 */ /* 0x0003e4000c101904 */
[----:B-1----:R-:W-:Y:S02]  /*98c90*/  IMAD.WIDE R16, R143, 0x4, R4 ;  /* 0x000000048f107825 */ /* 0x002fe400078e0204 */
[----:B------:R-:W4:Y:S04]  /*98ca0*/  LDL.LU R139, [R1+0x1600] ;  /* 0x00160000018b7983 */ /* 0x000f280000300800 */
[----:B------:R1:W-:Y:S04]  /*98cb0*/  @P5 STG.E desc[UR4][R16.64], R138 ;  /* 0x0000008a10005986 */ /* 0x0003e8000c101904 */
[----:B-1----:R-:W3:Y:S01]  /*98cc0*/  LDL.LU R138, [R1+0x2494] ;  /* 0x00249400018a7983 */ /* 0x002ee20000300800 */
[----:B------:R-:W-:-:S03]  /*98cd0*/  LOP3.LUT P6, RZ, R159, 0x40000, RZ, 0xc0, !PT ;  /* 0x000400009fff7812 */ /* 0x000fc600078cc0ff */
[----:B------:R-:W4:Y:S01]  /*98ce0*/  LDL.LU R136, [R1+0x1200] ;  /* 0x0012000001887983 */ /* 0x000f220000300800 */
[----:B------:R-:W-:-:S03]  /*98cf0*/  LOP3.LUT R21, R21, 0xff7fffff, RZ, 0xc0, !PT ;  /* 0xff7fffff15157812 */ /* 0x000fc600078ec0ff */
[----:B------:R-:W4:Y:S04]  /*98d00*/  LDL.LU R151, [R1+0x2498] ;  /* 0x0024980001977983 */ /* 0x000f280000300800 */
[----:B------:R-:W4:Y:S02]  /*98d10*/  LDL.LU R137, [R1+0xe00] ;  /* 0x000e000001897983 */ /* 0x000f240000300800 */
[----:B------:R-:W-:Y:S02]  /*98d20*/  @P6 LOP3.LUT R21, R21, 0x800000, RZ, 0xfc, !PT ;  /* 0x0080000015156812 */ /* 0x000fe400078efcff */
        /* <DEDUP_REMOVED lines=9> */
[----:B------:R-:W4:Y:S04]  /*98dc0*/  LDL.LU R148, [R1+0x1a04] ;  /* 0x001a040001947983 */ /* 0x000f280000300800 */
[----:B------:R-:W4:Y:S04]  /*98dd0*/  LDL.LU R147, [R1+0x1604] ;  /* 0x0016040001937983 */ /* 0x000f280000300800 */
[----:B------:R-:W4:Y:S02]  /*98de0*/  LDL.LU R145, [R1+0x249c] ;  /* 0x00249c0001917983 */ /* 0x000f240000300800 */
[----:B------:R-:W-:-:S02]  /*98df0*/  @P6 LOP3.LUT R21, R21, 0x2000000, RZ, 0xfc, !PT ;  /* 0x0200000015156812 */ /* 0x000fc400078efcff */
[C---:B------:R-:W-:Y:S02]  /*98e00*/  LOP3.LUT P6, RZ, R159.reuse, 0x8000, RZ, 0xc0, !PT ;  /* 0x000080009fff7812 */ /* 0x040fe400078cc0ff */
[C---:B------:R-:W-:Y:S02]  /*98e10*/  LOP3.LUT P2, RZ, R159.reuse, 0x40, RZ, 0xc0, !PT ;  /* 0x000000409fff7812 */ /* 0x040fe4000784c0ff */
[----:B------:R-:W-:Y:S01]  /*98e20*/  LOP3.LUT P3, RZ, R159, 0x80, RZ, 0xc0, !PT ;  /* 0x000000809fff7812 */ /* 0x000fe2000786c0ff */
[----:B------:R-:W-:Y:S01]  /*98e30*/  IMAD.WIDE R16, R143, 0x4, R6 ;  /* 0x000000048f107825 */ /* 0x000fe200078e0206 */
[----:B------:R-:W-:Y:S01]  /*98e40*/  LOP3.LUT R21, R21, 0xfbffffff, RZ, 0xc0, !PT ;  /* 0xfbffffff15157812 */ /* 0x000fe200078ec0ff */
        /* <DEDUP_REMOVED lines=23> */
[----:B---3--:R-:W-:-:S05]  /*98fc0*/  IMAD.WIDE R16, R138, 0x4, R2 ;  /* 0x000000048a107825 */ /* 0x008fca00078e0202 */
[----:B------:R1:W-:Y:S02]  /*98fd0*/  @P4 STG.E desc[UR4][R16.64], R141 ;  /* 0x0000008d10004986 */ /* 0x0003e4000c101904 */
[C---:B-1----:R-:W-:Y:S02]  /*98fe0*/  IMAD.WIDE R16, R138.reuse, 0x4, R4 ;  /* 0x000000048a107825 */ /* 0x042fe400078e0204 */
[----:B------:R-:W3:Y:S04]  /*98ff0*/  LDL.LU R141, [R1+0x614] ;  /* 0x00061400018d7983 */ /* 0x000ee80000300800 */
[----:B------:R1:W-:Y:S02]  /*99000*/  @P5 STG.E desc[UR4][R16.64], R140 ;  /* 0x0000008c10005986 */ /* 0x0003e4000c101904 */
[----:B-1----:R-:W-:-:S02]  /*99010*/  IMAD.WIDE R16, R138, 0x4, R6 ;  /* 0x000000048a107825 */ /* 0x002fc400078e0206 */
[----:B------:R-:W3:Y:S04]  /*99020*/  LDL.LU R140, [R1+0x214] ;  /* 0x00021400018c7983 */ /* 0x000ee80000300800 */
[----:B----4-:R1:W-:Y:S02]  /*99030*/  @P6 STG.E desc[UR4][R16.64], R139 ;  /* 0x0000008b10006986 */ /* 0x0103e4000c101904 */
[----:B-1----:R-:W-:Y:S02]  /*99040*/  IMAD.WIDE R16, R138, 0x4, R8 ;  /* 0x000000048a107825 */ /* 0x002fe400078e0208 */
        /* <DEDUP_REMOVED lines=39> */
[----:B---3--:R1:W-:Y:S02]  /*992c0*/  @P3 STG.E desc[UR4][R16.64], R141 ;  /* 0x0000008d10003986 */ /* 0x0083e4000c101904 */
[----:B-1----:R-:W-:Y:S02]  /*992d0*/  IMAD.WIDE R16, R142, 0x4, R8 ;  /* 0x000000048e107825 */ /* 0x002fe400078e0208 */
[----:B------:R-:W2:Y:S04]  /*992e0*/  LDL.LU R142, [R1+0x1a08] ;  /* 0x001a0800018e7983 */ /* 0x000ea80000300800 */
[----:B------:R1:W-:Y:S04]  /*992f0*/  @P4 STG.E desc[UR4][R16.64], R140 ;  /* 0x0000008c10004986 */ /* 0x0003e8000c101904 */
[----:B-1----:R-:W3:Y:S04]  /*99300*/  LDL.LU R140, [R1+0x1608] ;  /* 0x00160800018c7983 */ /* 0x002ee80000300800 */
[----:B------:R-:W3:Y:S04]  /*99310*/  LDL.LU R244, [R1+0x1208] ;  /* 0x0012080001f47983 */ /* 0x000ee80000300800 */
[----:B------:R-:W3:Y:S01]  /*99320*/  LDL.LU R248, [R1+0xe08] ;  /* 0x000e080001f87983 */ /* 0x000ee20000300800 */
[----:B----4-:R-:W-:-:S03]  /*99330*/  IMAD.WIDE R16, R139, 0x4, R2 ;  /* 0x000000048b107825 */ /* 0x010fc600078e0202 */
[----:B------:R-:W4:Y:S04]  /*99340*/  LDL.LU R136, [R1+0xa18] ;  /* 0x000a180001887983 */ /* 0x000f280000300800 */
[----:B------:R1:W-:Y:S04]  /*99350*/  @P5 STG.E desc[UR4][R16.64], R138 ;  /* 0x0000008a10005986 */ /* 0x0003e8000c101904 */
        /* <DEDUP_REMOVED lines=20> */
[----:B------:R-:W-:Y:S01]  /*994a0*/  LOP3.LUT P3, RZ, R159, 0x4000000, RZ, 0xc0, !PT ;  /* 0x040000009fff7812 */ /* 0x000fe2000786c0ff */
        /* <DEDUP_REMOVED lines=28> */
[----:B------:R4:W-:Y:S04]  /*99670*/  @P4 STG.E desc[UR4][R16.64], R244 ;  /* 0x000000f410004986 */ /* 0x0009e8000c101904 */
[----:B------:R-:W2:Y:S01]  /*99680*/  LDL.LU R139, [R1+0x24b4] ;  /* 0x0024b400018b7983 */ /* 0x000ea20000300800 */
[----:B----4-:R-:W-:-:S05]  /*99690*/  IMAD.WIDE R16, R138, 0x4, R2 ;  /* 0x000000048a107825 */ /* 0x010fca00078e0202 */
[----:B------:R1:W-:Y:S02]  /*996a0*/  @P5 STG.E desc[UR4][R16.64], R248 ;  /* 0x000000f810005986 */ /* 0x0003e4000c101904 */
[----:B-1----:R-:W-:-:S05]  /*996b0*/  IMAD.WIDE R16, R138, 0x4, R4 ;  /* 0x000000048a107825 */ /* 0x002fca00078e0204 */
[----:B------:R1:W-:Y:S01]  /*996c0*/  @P6 STG.E desc[UR4][R16.64], R136 ;  /* 0x0000008810006986 */ /* 0x0003e2000c101904 */
[----:B------:R-:W-:Y:S01]  /*996d0*/  LOP3.LUT P6, RZ, R21, 0x400000, RZ, 0xc0, !PT ;  /* 0x0040000015ff7812 */ /* 0x000fe200078cc0ff */
[----:B-1----:R-:W-:-:S12]  /*996e0*/  IMAD.WIDE R16, R138, 0x4, R6 ;  /* 0x000000048a107825 */ /* 0x002fd800078e0206 */
[----:B------:R1:W-:Y:S02]  /*996f0*/  @P6 STG.E desc[UR4][R16.64], R137 ;  /* 0x0000008910006986 */ /* 0x0003e4000c101904 */
[----:B-1----:R-:W-:Y:S02]  /*99700*/  IMAD.WIDE R16, R138, 0x4, R8 ;  /* 0x000000048a107825 */ /* 0x002fe400078e0208 */
        /* <DEDUP_REMOVED lines=38> */
[----:B---3--:R1:W-:Y:S02]  /*99970*/  @P4 STG.E desc[UR4][R16.64], R140 ;  /* 0x0000008c10004986 */ /* 0x0083e4000c101904 */
[----:B-1----:R-:W-:-:S02]  /*99980*/  IMAD.WIDE R16, R139, 0x4, R8 ;  /* 0x000000048b107825 */ /* 0x002fc400078e0208 */
[----:B------:R-:W3:Y:S04]  /*99990*/  LDL.LU R140, [R1+0xa20] ;  /* 0x000a2000018c7983 */ /* 0x000ee80000300800 */
[----:B------:R-:W3:Y:S04]  /*999a0*/  LDL.LU R139, [R1+0x620] ;  /* 0x00062000018b7983 */ /* 0x000ee80000300800 */
[----:B----4-:R1:W-:Y:S04]  /*999b0*/  @P5 STG.E desc[UR4][R16.64], R138 ;  /* 0x0000008a10005986 */ /* 0x0103e8000c101904 */
[----:B-1----:R-:W4:Y:S04]  /*999c0*/  LDL.LU R138, [R1+0x24b8] ;  /* 0x0024b800018a7983 */ /* 0x002f280000300800 */
        /* <DEDUP_REMOVED lines=36> */
[----:B----4-:R-:W-:-:S05]  /*99c10*/  IMAD.WIDE R16, R138, 0x4, R2 ;  /* 0x000000048a107825 */ /* 0x010fca00078e0202 */
[----:B--2---:R1:W-:Y:S02]  /*99c20*/  @P2 STG.E desc[UR4][R16.64], R142 ;  /* 0x0000008e10002986 */ /* 0x0043e4000c101904 */
        /* <DEDUP_REMOVED lines=121> */
[C---:B------:R-:W-:Y:S01]  /*9a3c0*/  LOP3.LUT P6, RZ, R21.reuse, 0x40, RZ, 0xc0, !PT ;  /* 0x0000004015ff7812 */ /* 0x040fe200078cc0ff */
        /* <DEDUP_REMOVED lines=61> */
[C---:B------:R-:W-:Y:S01]  /*9a7a0*/  LOP3.LUT P2, RZ, R161.reuse, 0x40000, RZ, 0xc0, !PT ;  /* 0x00040000a1ff7812 */ /* 0x040fe2000784c0ff */
        /* <DEDUP_REMOVED lines=25> */
[C---:B------:R-:W-:Y:S01]  /*9a940*/  LOP3.LUT P3, RZ, R161.reuse, 0x80000, RZ, 0xc0, !PT ;  /* 0x00080000a1ff7812 */ /* 0x040fe2000786c0ff */
        /* <DEDUP_REMOVED lines=406> */
[C---:B------:R-:W-:Y:S01]  /*9c2b0*/  LOP3.LUT P6, RZ, R164.reuse, 0x20, RZ, 0xc0, !PT ;  /* 0x00000020a4ff7812 */ /* 0x040fe200078cc0ff */
[----:B------:R-:W2:Y:S01]  /*9c2c0*/  LDL.LU R145, [R1+0x2534] ;  /* 0x0025340001917983 */ /* 0x000ea20000300800 */
[----:B------:R-:W-:Y:S02]  /*9c2d0*/  LOP3.LUT R23, R23, 0xefffffff, RZ, 0xc0, !PT ;  /* 0xefffffff17177812 */ /* 0x000fe400078ec0ff */
[----:B------:R-:W-:Y:S01]  /*9c2e0*/  LOP3.LUT P3, RZ, R163, 0x80000000, RZ, 0xc0, !PT ;  /* 0x80000000a3ff7812 */ /* 0x000fe2000786c0ff */
        /* <DEDUP_REMOVED lines=174> */
[----:B------:R-:W-:Y:S01]  /*9cdd0*/  LOP3.LUT P5, RZ, R165, 0x8, RZ, 0xc0, !PT ;  /* 0x00000008a5ff7812 */ /* 0x000fe200078ac0ff */
        /* <DEDUP_REMOVED lines=352> */
[C---:B------:R-:W-:Y:S01]  /*9e3e0*/  LOP3.LUT P6, RZ, R167.reuse, 0x8, RZ, 0xc0, !PT ;  /* 0x00000008a7ff7812 */ /* 0x040fe200078cc0ff */
[----:B------:R-:W3:Y:S01]  /*9e3f0*/  LDL.LU R148, [R1+0x28c] ;  /* 0x00028c0001947983 */ /* 0x000ee20000300800 */
[----:B------:R-:W-:Y:S02]  /*9e400*/  LOP3.LUT R24, R24, 0xffdfffff, RZ, 0xc0, !PT ;  /* 0xffdfffff18187812 */ /* 0x000fe400078ec0ff */
[----:B------:R-:W-:Y:S01]  /*9e410*/  LOP3.LUT P4, RZ, R166, 0x80000000, RZ, 0xc0, !PT ;  /* 0x80000000a6ff7812 */ /* 0x000fe2000788c0ff */
        /* <DEDUP_REMOVED lines=166> */
[----:B-1----:R-:W-:Y:S02]  /*9ee80*/  IMAD.WIDE R16, R144, 0x4, R4 ;  /* 0x0000000490107825 */ /* 0x002fe400078e0204 */
        /* <DEDUP_REMOVED lines=21> */
[----:B------:R-:W-:Y:S01]  /*9efe0*/  LOP3.LUT P3, RZ, R168, 0x10, RZ, 0xc0, !PT ;  /* 0x00000010a8ff7812 */ /* 0x000fe2000786c0ff */
        /* <DEDUP_REMOVED lines=66> */
[C---:B------:R-:W-:Y:S01]  /*9f410*/  LOP3.LUT P1, RZ, R168.reuse, 0x20000, RZ, 0xc0, !PT ;  /* 0x00020000a8ff7812 */ /* 0x040fe2000782c0ff */
        /* <DEDUP_REMOVED lines=268> */
[----:B------:R-:W-:Y:S01]  /*a04e0*/  LOP3.LUT P6, RZ, R170, 0x2, RZ, 0xc0, !PT ;  /* 0x00000002aaff7812 */ /* 0x000fe200078cc0ff */
        /* <DEDUP_REMOVED lines=56> */
[C---:B-1----:R-:W-:Y:S02]  /*a0870*/  IMAD.WIDE R16, R142.reuse, 0x4, R2 ;  /* 0x000000048e107825 */ /* 0x042fe400078e0202 */
[----:B------:R-:W3:Y:S04]  /*a0880*/  LDL.LU R141, [R1+0x1fb4] ;  /* 0x001fb400018d7983 */ /* 0x000ee80000300800 */
[----:B------:R1:W-:Y:S02]  /*a0890*/  @P3 STG.E desc[UR4][R16.64], R140 ;  /* 0x0000008c10003986 */ /* 0x0003e4000c101904 */
[----:B-1----:R-:W-:-:S02]  /*a08a0*/  IMAD.WIDE R16, R142, 0x4, R4 ;  /* 0x000000048e107825 */ /* 0x002fc400078e0204 */
[----:B------:R-:W4:Y:S04]  /*a08b0*/  LDL.LU R140, [R1+0x1ab4] ;  /* 0x001ab400018c7983 */ /* 0x000f280000300800 */
[----:B------:R1:W-:Y:S02]  /*a08c0*/  @P4 STG.E desc[UR4][R16.64], R139 ;  /* 0x0000008b10004986 */ /* 0x0003e4000c101904 */
[----:B-1----:R-:W-:Y:S02]  /*a08d0*/  IMAD.WIDE R16, R142, 0x4, R6 ;  /* 0x000000048e107825 */ /* 0x002fe400078e0206 */
[----:B------:R-:W4:Y:S01]  /*a08e0*/  LDL.LU R139, [R1+0x16b4] ;  /* 0x0016b400018b7983 */ /* 0x000f220000300800 */
[----:B------:R-:W-:-:S03]  /*a08f0*/  LOP3.LUT P2, RZ, R170, 0x8000, RZ, 0xc0, !PT ;  /* 0x00008000aaff7812 */ /* 0x000fc6000784c0ff */
[----:B--2---:R1:W-:Y:S04]  /*a0900*/  @P5 STG.E desc[UR4][R16.64], R138 ;  /* 0x0000008a10005986 */ /* 0x0043e8000c101904 */
[----:B-1----:R-:W2:Y:S04]  /*a0910*/  LDL.LU R138, [R1+0x2600] ;  /* 0x00260000018a7983 */ /* 0x002ea80000300800 */
[----:B------:R-:W4:Y:S01]  /*a0920*/  LDL.LU R248, [R1+0x12b4] ;  /* 0x0012b40001f87983 */ /* 0x000f220000300800 */
[----:B------:R-:W-:-:S03]  /*a0930*/  IMAD.WIDE R16, R142, 0x4, R8 ;  /* 0x000000048e107825 */ /* 0x000fc600078e0208 */
[----:B------:R-:W4:Y:S04]  /*a0940*/  LDL.LU R152, [R1+0x2604] ;  /* 0x0026040001987983 */ /* 0x000f280000300800 */
[----:B------:R-:W4:Y:S04]  /*a0950*/  LDL.LU R147, [R1+0x2608] ;  /* 0x0026080001937983 */ /* 0x000f280000300800 */
[----:B------:R-:W4:Y:S04]  /*a0960*/  LDL.LU R142, [R1+0x260c] ;  /* 0x00260c00018e7983 */ /* 0x000f280000300800 */
        /* <DEDUP_REMOVED lines=12> */
[----:B------:R-:W-:Y:S01]  /*a0a30*/  LOP3.LUT R26, R26, 0x7fffffff, RZ, 0xc0, !PT ;  /* 0x7fffffff1a1a7812 */ /* 0x000fe200078ec0ff */
[----:B------:R-:W4:Y:S10]  /*a0a40*/  LDL.LU R143, [R1+0xac8] ;  /* 0x000ac800018f7983 */ /* 0x000f340000300800 */
        /* <DEDUP_REMOVED lines=26> */
[----:B--2---:R-:W-:-:S05]  /*a0bf0*/  IMAD.WIDE R16, R138, 0x4, R2 ;  /* 0x000000048a107825 */ /* 0x004fca00078e0202 */
[----:B---3--:R1:W-:Y:S02]  /*a0c00*/  @P3 STG.E desc[UR4][R16.64], R141 ;  /* 0x0000008d10003986 */ /* 0x0083e4000c101904 */
        /* <DEDUP_REMOVED lines=8> */
[----:B------:R1:W-:Y:S01]  /*a0c90*/  @P6 STG.E desc[UR4][R16.64], R248 ;  /* 0x000000f810006986 */ /* 0x0003e2000c101904 */
[----:B------:R-:W-:-:S03]  /*a0ca0*/  LOP3.LUT P6, RZ, R25, 0x40, RZ, 0xc0, !PT ;  /* 0x0000004019ff7812 */ /* 0x000fc600078cc0ff */
[----:B------:R-:W4:Y:S04]  /*a0cb0*/  LDL.LU R138, [R1+0x1abc] ;  /* 0x001abc00018a7983 */ /* 0x000f280000300800 */
[----:B------:R-:W4:Y:S01]  /*a0cc0*/  LDL.LU R144, [R1+0x2610] ;  /* 0x0026100001907983 */ /* 0x000f220000300800 */
[----:B-1----:R-:W-:-:S05]  /*a0cd0*/  IMAD.WIDE R16, R152, 0x4, R2 ;  /* 0x0000000498107825 */ /* 0x002fca00078e0202 */
        /* <DEDUP_REMOVED lines=24> */
[----:B------:R1:W-:Y:S04]  /*a0e60*/  @P0 STG.E desc[UR4][R16.64], R146 ;  /* 0x0000009210000986 */ /* 0x0003e8000c101904 */
[----:B-1----:R-:W4:Y:S01]  /*a0e70*/  LDL.LU R146, [R1+0x16bc] ;  /* 0x0016bc0001927983 */ /* 0x002f220000300800 */
[C---:B------:R-:W-:Y:S02]  /*a0e80*/  LOP3.LUT P1, RZ, R170.reuse, 0x20000000, RZ, 0xc0, !PT ;  /* 0x20000000aaff7812 */ /* 0x040fe4000782c0ff */
[----:B------:R-:W-:Y:S01]  /*a0e90*/  LOP3.LUT P2, RZ, R170, 0x40000000, RZ, 0xc0, !PT ;  /* 0x40000000aaff7812 */ /* 0x000fe2000784c0ff */
[----:B------:R-:W-:Y:S01]  /*a0ea0*/  IMAD.WIDE R16, R142, 0x4, R4 ;  /* 0x000000048e107825 */ /* 0x000fe200078e0204 */
[----:B------:R-:W-:Y:S02]  /*a0eb0*/  LOP3.LUT P3, RZ, R170, 0x80000000, RZ, 0xc0, !PT ;  /* 0x80000000aaff7812 */ /* 0x000fe4000786c0ff */
[----:B------:R-:W-:-:S07]  /*a0ec0*/  LOP3.LUT P4, RZ, R171, 0x1, RZ, 0xc0, !PT ;  /* 0x00000001abff7812 */ /* 0x000fce000788c0ff */
[----:B------:R1:W-:Y:S02]  /*a0ed0*/  @P1 STG.E desc[UR4][R16.64], R143 ;  /* 0x0000008f10001986 */ /* 0x0003e4000c101904 */
[----:B-1----:R-:W-:Y:S02]  /*a0ee0*/  IMAD.WIDE R16, R142, 0x4, R6 ;  /* 0x000000048e107825 */ /* 0x002fe400078e0206 */
[----:B------:R-:W4:Y:S01]  /*a0ef0*/  LDL.LU R143, [R1+0x12bc] ;  /* 0x0012bc00018f7983 */ /* 0x000f220000300800 */
[----:B------:R-:W-:-:S03]  /*a0f00*/  LOP3.LUT P5, RZ, R171, 0x2, RZ, 0xc0, !PT ;  /* 0x00000002abff7812 */ /* 0x000fc600078ac0ff */
[----:B--2---:R1:W-:Y:S02]  /*a0f10*/  @P2 STG.E desc[UR4][R16.64], R141 ;  /* 0x0000008d10002986 */ /* 0x0043e4000c101904 */
[----:B-1----:R-:W-:Y:S02]  /*a0f20*/  IMAD.WIDE R16, R142, 0x4, R8 ;  /* 0x000000048e107825 */ /* 0x002fe400078e0208 */
[----:B------:R-:W2:Y:S04]  /*a0f30*/  LDL.LU R141, [R1+0xecc] ;  /* 0x000ecc00018d7983 */ /* 0x000ea80000300800 */
[----:B---3--:R1:W-:Y:S04]  /*a0f40*/  @P3 STG.E desc[UR4][R16.64], R140 ;  /* 0x0000008c10003986 */ /* 0x0083e8000c101904 */
[----:B-1----:R-:W3:Y:S04]  /*a0f50*/  LDL.LU R140, [R1+0xacc] ;  /* 0x000acc00018c7983 */ /* 0x002ee80000300800 */
[----:B------:R-:W3:Y:S01]  /*a0f60*/  LDL.LU R142, [R1+0x6cc] ;  /* 0x0006cc00018e7983 */ /* 0x000ee20000300800 */
[----:B----4-:R-:W-:-:S05]  /*a0f70*/  IMAD.WIDE R16, R144, 0x4, R2 ;  /* 0x0000000490107825 */ /* 0x010fca00078e0202 */
[----:B------:R1:W-:Y:S04]  /*a0f80*/  @P4 STG.E desc[UR4][R16.64], R139 ;  /* 0x0000008b10004986 */ /* 0x0003e8000c101904 */
[----:B-1----:R-:W4:Y:S01]  /*a0f90*/  LDL.LU R139, [R1+0x2614] ;  /* 0x00261400018b7983 */ /* 0x002f220000300800 */
[----:B------:R-:W-:-:S05]  /*a0fa0*/  IMAD.WIDE R16, R144, 0x4, R4 ;  /* 0x0000000490107825 */ /* 0x000fca00078e0204 */
[----:B------:R1:W-:Y:S04]  /*a0fb0*/  @P5 STG.E desc[UR4][R16.64], R138 ;  /* 0x0000008a10005986 */ /* 0x0003e8000c101904 */
[----:B-1----:R-:W3:Y:S04]  /*a0fc0*/  LDL.LU R138, [R1+0x2cc] ;  /* 0x0002cc00018a7983 */ /* 0x002ee80000300800 */
[----:B------:R-:W3:Y:S04]  /*a0fd0*/  LDL.LU R150, [R1+0x2618] ;  /* 0x0026180001967983 */ /* 0x000ee80000300800 */
[----:B------:R-:W3:Y:S04]  /*a0fe0*/  LDL.LU R152, [R1+0x1fc0] ;  /* 0x001fc00001987983 */ /* 0x000ee80000300800 */
[----:B------:R-:W3:Y:S04]  /*a0ff0*/  LDL.LU R151, [R1+0x1ac0] ;  /* 0x001ac00001977983 */ /* 0x000ee80000300800 */
[----:B------:R-:W3:Y:S01]  /*a1000*/  LDL.LU R149, [R1+0x16c0] ;  /* 0x0016c00001957983 */ /* 0x000ee20000300800 */
[----:B------:R-:W-:-:S03]  /*a1010*/  LOP3.LUT P2, RZ, R171, 0x4, RZ, 0xc0, !PT ;  /* 0x00000004abff7812 */ /* 0x000fc6000784c0ff */
[----:B------:R-:W3:Y:S01]  /*a1020*/  LDL.LU R148, [R1+0x12c0] ;  /* 0x0012c00001947983 */ /* 0x000ee20000300800 */
[----:B------:R-:W-:Y:S01]  /*a1030*/  IMAD.WIDE R16, R144, 0x4, R6 ;  /* 0x0000000490107825 */ /* 0x000fe200078e0206 */
[----:B------:R-:W-:-:S08]  /*a1040*/  LOP3.LUT P6, RZ, R171, 0x4000, RZ, 0xc0, !PT ;  /* 0x00004000abff7812 */ /* 0x000fd000078cc0ff */
[----:B------:R1:W-:Y:S04]  /*a1050*/  @P2 STG.E desc[UR4][R16.64], R146 ;  /* 0x0000009210002986 */ /* 0x0003e8000c101904 */
[----:B-1----:R-:W3:Y:S04]  /*a1060*/  LDL.LU R146, [R1+0x261c] ;  /* 0x00261c0001927983 */ /* 0x002ee80000300800 */
        /* <DEDUP_REMOVED lines=22> */
[----:B------:R-:W-:Y:S01]  /*a11d0*/  LOP3.LUT P4, RZ, R171, 0x10, RZ, 0xc0, !PT ;  /* 0x00000010abff7812 */ /* 0x000fe2000788c0ff */
[----:B------:R-:W-:-:S06]  /*a11e0*/  IMAD.WIDE R16, R144, 0x4, R8 ;  /* 0x0000000490107825 */ /* 0x000fcc00078e0208 */
[----:B------:R-:W-:Y:S02]  /*a11f0*/  @P6 LOP3.LUT R26, R26, 0x20000000, RZ, 0xfc, !PT ;  /* 0x200000001a1a6812 */ /* 0x000fe400078efcff */
[C---:B------:R-:W-:Y:S02]  /*a1200*/  LOP3.LUT P6, RZ, R171.reuse, 0x80, RZ, 0xc0, !PT ;  /* 0x00000080abff7812 */ /* 0x040fe400078cc0ff */
[----:B------:R-:W-:Y:S01]  /*a1210*/  LOP3.LUT P5, RZ, R171, 0x20, RZ, 0xc0, !PT ;  /* 0x00000020abff7812 */ /* 0x000fe200078ac0ff */
[----:B------:R4:W-:Y:S01]  /*a1220*/  @P3 STG.E desc[UR4][R16.64], R143 ;  /* 0x0000008f10003986 */ /* 0x0009e2000c101904 */
[----:B------:R-:W-:-:S09]  /*a1230*/  LOP3.LUT R26, R26, 0xbfffffff, RZ, 0xc0, !PT ;  /* 0xbfffffff1a1a7812 */ /* 0x000fd200078ec0ff */
[----:B------:R-:W-:Y:S02]  /*a1240*/  @P6 LOP3.LUT R26, R26, 0x40000000, RZ, 0xfc, !PT ;  /* 0x400000001a1a6812 */ /* 0x000fe400078efcff */
[----:B------:R-:W-:Y:S01]  /*a1250*/  LOP3.LUT P6, RZ, R171, 0x40, RZ, 0xc0, !PT ;  /* 0x00000040abff7812 */ /* 0x000fe200078cc0ff */
[----:B----4-:R-:W-:-:S05]  /*a1260*/  IMAD.WIDE R16, R139, 0x4, R2 ;  /* 0x000000048b107825 */ /* 0x010fca00078e0202 */
[----:B--2---:R1:W-:Y:S02]  /*a1270*/  @P4 STG.E desc[UR4][R16.64], R141 ;  /* 0x0000008d10004986 */ /* 0x0043e4000c101904 */
[----:B-1----:R-:W-:-:S05]  /*a1280*/  IMAD.WIDE R16, R139, 0x4, R4 ;  /* 0x000000048b107825 */ /* 0x002fca00078e0204 */
[----:B---3--:R1:W-:Y:S02]  /*a1290*/  @P5 STG.E desc[UR4][R16.64], R140 ;  /* 0x0000008c10005986 */ /* 0x0083e4000c101904 */
[----:B-1----:R-:W-:Y:S02]  /*a12a0*/  IMAD.WIDE R16, R139, 0x4, R6 ;  /* 0x000000048b107825 */ /* 0x002fe400078e0206 */
[----:B------:R-:W2:Y:S04]  /*a12b0*/  LDL.LU R140, [R1+0x2620] ;  /* 0x00262000018c7983 */ /* 0x000ea80000300800 */
[----:B------:R1:W-:Y:S01]  /*a12c0*/  @P6 STG.E desc[UR4][R16.64], R142 ;  /* 0x0000008e10006986 */ /* 0x0003e2000c101904 */
[----:B------:R-:W-:-:S03]  /*a12d0*/  LOP3.LUT P6, RZ, R26, 0x40000000, RZ, 0xc0, !PT ;  /* 0x400000001aff7812 */ /* 0x000fc600078cc0ff */
[----:B------:R-:W3:Y:S04]  /*a12e0*/  LDL.LU R144, [R1+0x2d0] ;  /* 0x0002d00001907983 */ /* 0x000ee80000300800 */
        /* <DEDUP_REMOVED lines=10> */
[----:B------:R-:W4:Y:S01]  /*a1390*/  LDL.LU R139, [R1+0x2624] ;  /* 0x00262400018b7983 */ /* 0x000f220000300800 */
[----:B-1----:R-:W-:-:S09]  /*a13a0*/  IMAD.WIDE R16, R150, 0x4, R4 ;  /* 0x0000000496107825 */ /* 0x002fd200078e0204 */
        /* <DEDUP_REMOVED lines=15> */
[----:B------:R1:W-:Y:S04]  /*a14a0*/  @P6 STG.E desc[UR4][R16.64], R172 ;  /* 0x000000ac10006986 */ /* 0x0003e8000c101904 */
[----:B-1----:R-:W4:Y:S01]  /*a14b0*/  LDL.LU R172, [R1+0x2e44] ;  /* 0x002e440001ac7983 */ /* 0x002f220000300800 */
[C---:B------:R-:W-:Y:S02]  /*a14c0*/  LOP3.LUT P0, RZ, R171.reuse, 0x8000, RZ, 0xc0, !PT ;  /* 0x00008000abff7812 */ /* 0x040fe4000780c0ff */
[C---:B------:R-:W-:Y:S01]  /*a14d0*/  LOP3.LUT P1, RZ, R171.reuse, 0x10000, RZ, 0xc0, !PT ;  /* 0x00010000abff7812 */ /* 0x040fe2000782c0ff */
[----:B------:R-:W-:Y:S01]  /*a14e0*/  IMAD.WIDE R16, R146, 0x4, R8 ;  /* 0x0000000492107825 */ /* 0x000fe200078e0208 */
[C---:B------:R-:W-:Y:S01]  /*a14f0*/  LOP3.LUT P2, RZ, R171.reuse, 0x20000, RZ, 0xc0, !PT ;  /* 0x00020000abff7812 */ /* 0x040fe2000784c0ff */
[----:B------:R-:W4:Y:S01]  /*a1500*/  LDL.LU R150, [R1+0x262c] ;  /* 0x00262c0001967983 */ /* 0x000f220000300800 */
[----:B------:R-:W-:-:S02]  /*a1510*/  LOP3.LUT P3, RZ, R171, 0x40000, RZ, 0xc0, !PT ;  /* 0x00040000abff7812 */ /* 0x000fc4000786c0ff */
[C---:B------:R-:W-:Y:S02]  /*a1520*/  LOP3.LUT P4, RZ, R171.reuse, 0x80000, RZ, 0xc0, !PT ;  /* 0x00080000abff7812 */ /* 0x040fe4000788c0ff */
[----:B------:R-:W-:-:S03]  /*a1530*/  LOP3.LUT P5, RZ, R171, 0x100000, RZ, 0xc0, !PT ;  /* 0x00100000abff7812 */ /* 0x000fc600078ac0ff */
[----:B---3--:R2:W-:Y:S02]  /*a1540*/  @P0 STG.E desc[UR4][R16.64], R144 ;  /* 0x0000009010000986 */ /* 0x0085e4000c101904 */
[----:B--2---:R-:W-:-:S05]  /*a1550*/  IMAD.WIDE R16, R140, 0x4, R2 ;  /* 0x000000048c107825 */ /* 0x004fca00078e0202 */
[----:B----4-:R1:W-:Y:S02]  /*a1560*/  @P1 STG.E desc[UR4][R16.64], R143 ;  /* 0x0000008f10001986 */ /* 0x0103e4000c101904 */
[----:B-1----:R-:W-:-:S05]  /*a1570*/  IMAD.WIDE R16, R140, 0x4, R4 ;  /* 0x000000048c107825 */ /* 0x002fca00078e0204 */
[----:B------:R1:W-:Y:S02]  /*a1580*/  @P2 STG.E desc[UR4][R16.64], R141 ;  /* 0x0000008d10002986 */ /* 0x0003e4000c101904 */
[----:B-1----:R-:W-:-:S05]  /*a1590*/  IMAD.WIDE R16, R140, 0x4, R6 ;  /* 0x000000048c107825 */ /* 0x002fca00078e0206 */
[----:B------:R1:W-:Y:S02]  /*a15a0*/  @P3 STG.E desc[UR4][R16.64], R142 ;  /* 0x0000008e10003986 */ /* 0x0003e4000c101904 */
[----:B-1----:R-:W-:-:S05]  /*a15b0*/  IMAD.WIDE R16, R140, 0x4, R8 ;  /* 0x000000048c107825 */ /* 0x002fca00078e0208 */
[----:B------:R1:W-:Y:S04]  /*a15c0*/  @P4 STG.E desc[UR4][R16.64], R172 ;  /* 0x000000ac10004986 */ /* 0x0003e8000c101904 */
[----:B-1----:R-:W2:Y:S04]  /*a15d0*/  LDL.LU R172, [R1+0x2e40] ;  /* 0x002e400001ac7983 */ /* 0x002ea80000300800 */
[----:B------:R-:W3:Y:S01]  /*a15e0*/  LDL.LU R142, [R1+0xad4] ;  /* 0x000ad400018e7983 */ /* 0x000ee20000300800 */
[----:B------:R-:W-:-:S03]  /*a15f0*/  IMAD.WIDE R16, R139, 0x4, R2 ;  /* 0x000000048b107825 */ /* 0x000fc600078e0202 */
[----:B------:R-:W4:Y:S04]  /*a1600*/  LDL.LU R140, [R1+0x6d4] ;  /* 0x0006d400018c7983 */ /* 0x000f280000300800 */
[----:B------:R-:W4:Y:S04]  /*a1610*/  LDL.LU R244, [R1+0x2d4] ;  /* 0x0002d40001f47983 */ /* 0x000f280000300800 */
[----:B------:R-:W4:Y:S04]  /*a1620*/  LDL.LU R248, [R1+0x1fc8] ;  /* 0x001fc80001f87983 */ /* 0x000f280000300800 */
[----:B------:R1:W-:Y:S04]  /*a1630*/  @P5 STG.E desc[UR4][R16.64], R138 ;  /* 0x0000008a10005986 */ /* 0x0003e8000c101904 */
[----:B------:R-:W4:Y:S04]  /*a1640*/  LDL.LU R136, [R1+0x1ac8] ;  /* 0x001ac80001887983 */ /* 0x000f280000300800 */
[----:B-1----:R-:W4:Y:S04]  /*a1650*/  LDL.LU R138, [R1+0x2628] ;  /* 0x00262800018a7983 */ /* 0x002f280000300800 */
[----:B------:R-:W4:Y:S01]  /*a1660*/  LDL.LU R137, [R1+0x16c8] ;  /* 0x0016c80001897983 */ /* 0x000f220000300800 */
[----:B------:R-:W-:-:S03]  /*a1670*/  LOP3.LUT R26, R26, 0xffff7fff, RZ, 0xc0, !PT ;  /* 0xffff7fff1a1a7812 */ /* 0x000fc600078ec0ff */
        /* <DEDUP_REMOVED lines=10> */
[----:B------:R-:W-:Y:S01]  /*a1720*/  LOP3.LUT P3, RZ, R171, 0x400000, RZ, 0xc0, !PT ;  /* 0x00400000abff7812 */ /* 0x000fe2000786c0ff */
[----:B------:R-:W-:Y:S01]  /*a1730*/  IMAD.WIDE R16, R139, 0x4, R4 ;  /* 0x000000048b107825 */ /* 0x000fe200078e0204 */
[C---:B------:R-:W-:Y:S01]  /*a1740*/  LOP3.LUT P4, RZ, R171.reuse, 0x800000, RZ, 0xc0, !PT ;  /* 0x00800000abff7812 */ /* 0x040fe2000788c0ff */
[----:B------:R-:W4:Y:S01]  /*a1750*/  LDL.LU R143, [R1+0x12cc] ;  /* 0x0012cc00018f7983 */ /* 0x000f220000300800 */
[----:B------:R-:W-:-:S03]  /*a1760*/  LOP3.LUT P5, RZ, R171, 0x1000000, RZ, 0xc0, !PT ;  /* 0x01000000abff7812 */ /* 0x000fc600078ac0ff */
[----:B------:R-:W4:Y:S01]  /*a1770*/  LDL.LU R141, [R1+0xedc] ;  /* 0x000edc00018d7983 */ /* 0x000f220000300800 */
[----:B--2---:R-:W-:-:S13]  /*a1780*/  LOP3.LUT P6, RZ, R172, 0x2, RZ, 0xc0, !PT ;  /* 0x00000002acff7812 */ /* 0x004fda00078cc0ff */
        /* <DEDUP_REMOVED lines=18> */
[----:B---3--:R1:W-:Y:S10]  /*a18b0*/  @P2 STG.E desc[UR4][R16.64], R142 ;  /* 0x0000008e10002986 */ /* 0x0083f4000c101904 */
[----:B------:R-:W-:-:S02]  /*a18c0*/  @P6 LOP3.LUT R26, R26, 0x200000, RZ, 0xfc, !PT ;  /* 0x002000001a1a6812 */ /* 0x000fc400078efcff */
[----:B------:R-:W-:Y:S01]  /*a18d0*/  LOP3.LUT P6, RZ, R171, 0x4000000, RZ, 0xc0, !PT ;  /* 0x04000000abff7812 */ /* 0x000fe200078cc0ff */
[----:B-1----:R-:W-:Y:S01]  /*a18e0*/  IMAD.WIDE R16, R139, 0x4, R6 ;  /* 0x000000048b107825 */ /* 0x002fe200078e0206 */
[----:B------:R-:W-:Y:S01]  /*a18f0*/  LOP3.LUT R26, R26, 0xffbfffff, RZ, 0xc0, !PT ;  /* 0xffbfffff1a1a7812 */ /* 0x000fe200078ec0ff */
[----:B------:R-:W2:Y:S04]  /*a1900*/  LDL.LU R142, [R1+0xadc] ;  /* 0x000adc00018e7983 */ /* 0x000ea80000300800 */
[----:B----4-:R1:W-:Y:S06]  /*a1910*/  @P3 STG.E desc[UR4][R16.64], R140 ;  /* 0x0000008c10003986 */ /* 0x0103ec000c101904 */
[----:B------:R-:W-:-:S02]  /*a1920*/  @P6 LOP3.LUT R26, R26, 0x400000, RZ, 0xfc, !PT ;  /* 0x004000001a1a6812 */ /* 0x000fc400078efcff */
[----:B------:R-:W-:Y:S01]  /*a1930*/  LOP3.LUT P6, RZ, R171, 0x2000000, RZ, 0xc0, !PT ;  /* 0x02000000abff7812 */ /* 0x000fe200078cc0ff */
[----:B-1----:R-:W-:Y:S01]  /*a1940*/  IMAD.WIDE R16, R139, 0x4, R8 ;  /* 0x000000048b107825 */ /* 0x002fe200078e0208 */
[----:B------:R-:W3:Y:S04]  /*a1950*/  LDL.LU R140, [R1+0x6dc] ;  /* 0x0006dc00018c7983 */ /* 0x000ee80000300800 */
[----:B------:R1:W-:Y:S04]  /*a1960*/  @P4 STG.E desc[UR4][R16.64], R244 ;  /* 0x000000f410004986 */ /* 0x0003e8000c101904 */
        /* <DEDUP_REMOVED lines=50> */
[----:B------:R1:W-:Y:S04]  /*a1c90*/  @P5 STG.E desc[UR4][R16.64], R138 ;  /* 0x0000008a10005986 */ /* 0x0003e8000c101904 */
[----:B-1----:R-:W4:Y:S04]  /*a1ca0*/  LDL.LU R138, [R1+0x2638] ;  /* 0x00263800018a7983 */ /* 0x002f280000300800 */
[----:B------:R-:W3:Y:S04]  /*a1cb0*/  LDL.LU R152, [R1+0x12d0] ;  /* 0x0012d00001987983 */ /* 0x000ee80000300800 */
[----:B------:R-:W3:Y:S04]  /*a1cc0*/  LDL.LU R151, [R1+0xee0] ;  /* 0x000ee00001977983 */ /* 0x000ee80000300800 */
[----:B------:R-:W3:Y:S04]  /*a1cd0*/  LDL.LU R149, [R1+0xae0] ;  /* 0x000ae00001957983 */ /* 0x000ee80000300800 */
[----:B------:R-:W3:Y:S04]  /*a1ce0*/  LDL.LU R150, [R1+0x6e0] ;  /* 0x0006e00001967983 */ /* 0x000ee80000300800 */
[----:B------:R-:W3:Y:S01]  /*a1cf0*/  LDL.LU R148, [R1+0x263c] ;  /* 0x00263c0001947983 */ /* 0x000ee20000300800 */
[----:B------:R-:W-:-:S02]  /*a1d00*/  LOP3.LUT P6, RZ, R172, 0x100000, RZ, 0xc0, !PT ;  /* 0x00100000acff7812 */ /* 0x000fc400078cc0ff */
[----:B------:R-:W-:Y:S01]  /*a1d10*/  LOP3.LUT R26, R26, 0xffffff7f, RZ, 0xc0, !PT ;  /* 0xffffff7f1a1a7812 */ /* 0x000fe200078ec0ff */
[----:B------:R-:W3:Y:S01]  /*a1d20*/  LDL.LU R147, [R1+0x1fd4] ;  /* 0x001fd40001937983 */ /* 0x000ee20000300800 */
[C---:B------:R-:W-:Y:S02]  /*a1d30*/  LOP3.LUT P2, RZ, R172.reuse, 0x100, RZ, 0xc0, !PT ;  /* 0x00000100acff7812 */ /* 0x040fe4000784c0ff */
[C---:B------:R-:W-:Y:S01]  /*a1d40*/  LOP3.LUT P3, RZ, R172.reuse, 0x200, RZ, 0xc0, !PT ;  /* 0x00000200acff7812 */ /* 0x040fe2000786c0ff */
[----:B------:R-:W3:Y:S01]  /*a1d50*/  LDL.LU R145, [R1+0x1ad4] ;  /* 0x001ad40001917983 */ /* 0x000ee20000300800 */
[C---:B------:R-:W-:Y:S02]  /*a1d60*/  LOP3.LUT P4, RZ, R172.reuse, 0x400, RZ, 0xc0, !PT ;  /* 0x00000400acff7812 */ /* 0x040fe4000788c0ff */
[----:B------:R-:W-:Y:S01]  /*a1d70*/  LOP3.LUT P5, RZ, R172, 0x800, RZ, 0xc0, !PT ;  /* 0x00000800acff7812 */ /* 0x000fe200078ac0ff */
[----:B------:R-:W3:Y:S02]  /*a1d80*/  LDL.LU R146, [R1+0x16d4] ;  /* 0x0016d40001927983 */ /* 0x000ee40000300800 */
[----:B------:R-:W-:-:S02]  /*a1d90*/  @P6 LOP3.LUT R26, R26, 0x80, RZ, 0xfc, !PT ;  /* 0x000000801a1a6812 */ /* 0x000fc400078efcff */
[----:B------:R-:W-:Y:S01]  /*a1da0*/  LOP3.LUT P6, RZ, R172, 0x80000, RZ, 0xc0, !PT ;  /* 0x00080000acff7812 */ /* 0x000fe200078cc0ff */
[----:B------:R-:W3:Y:S01]  /*a1db0*/  LDL.LU R144, [R1+0x2640] ;  /* 0x0026400001907983 */ /* 0x000ee20000300800 */
[----:B------:R-:W-:-:S03]  /*a1dc0*/  LOP3.LUT R26, R26, 0xfffffeff, RZ, 0xc0, !PT ;  /* 0xfffffeff1a1a7812 */ /* 0x000fc600078ec0ff */
[----:B------:R-:W3:Y:S04]  /*a1dd0*/  LDL.LU R143, [R1+0x12d4] ;  /* 0x0012d400018f7983 */ /* 0x000ee80000300800 */
[----:B------:R-:W3:Y:S04]  /*a1de0*/  LDL.LU R140, [R1+0x2644] ;  /* 0x00264400018c7983 */ /* 0x000ee80000300800 */
[----:B------:R-:W-:Y:S02]  /*a1df0*/  @P6 LOP3.LUT R26, R26, 0x100, RZ, 0xfc, !PT ;  /* 0x000001001a1a6812 */ /* 0x000fe400078efcff */
        /* <DEDUP_REMOVED lines=28> */
[----:B------:R1:W-:Y:S04]  /*a1fc0*/  @P5 STG.E desc[UR4][R16.64], R152 ;  /* 0x0000009810005986 */ /* 0x0003e8000c101904 */
        /* <DEDUP_REMOVED lines=30> */
[----:B--2---:R1:W-:Y:S02]  /*a21b0*/  @P6 STG.E desc[UR4][R16.64], R173 ;  /* 0x000000ad10006986 */ /* 0x0043e4000c101904 */
[C---:B-1----:R-:W-:Y:S02]  /*a21c0*/  IMAD.WIDE R16, R140.reuse, 0x4, R4 ;  /* 0x000000048c107825 */ /* 0x042fe400078e0204 */
[----:B------:R-:W2:Y:S04]  /*a21d0*/  LDL.LU R173, [R1+0x2e38] ;  /* 0x002e380001ad7983 */ /* 0x000ea80000300800 */
[----:B------:R1:W-:Y:S02]  /*a21e0*/  @P0 STG.E desc[UR4][R16.64], R142 ;  /* 0x0000008e10000986 */ /* 0x0003e4000c101904 */
[----:B-1----:R-:W-:-:S05]  /*a21f0*/  IMAD.WIDE R16, R140, 0x4, R6 ;  /* 0x000000048c107825 */ /* 0x002fca00078e0206 */
[----:B------:R1:W-:Y:S04]  /*a2200*/  @P1 STG.E desc[UR4][R16.64], R155 ;  /* 0x0000009b10001986 */ /* 0x0003e8000c101904 */
[----:B-1----:R-:W2:Y:S01]  /*a2210*/  LDL.LU R155, [R1+0x2e34] ;  /* 0x002e3400019b7983 */ /* 0x002ea20000300800 */
[C---:B------:R-:W-:Y:S02]  /*a2220*/  LOP3.LUT P2, RZ, R172.reuse, 0x800000, RZ, 0xc0, !PT ;  /* 0x00800000acff7812 */ /* 0x040fe4000784c0ff */
[----:B------:R-:W-:Y:S01]  /*a2230*/  LOP3.LUT P3, RZ, R172, 0x1000000, RZ, 0xc0, !PT ;  /* 0x01000000acff7812 */ /* 0x000fe2000786c0ff */
[----:B------:R-:W-:Y:S01]  /*a2240*/  IMAD.WIDE R16, R140, 0x4, R8 ;  /* 0x000000048c107825 */ /* 0x000fe200078e0208 */
[C---:B------:R-:W-:Y:S01]  /*a2250*/  LOP3.LUT P4, RZ, R172.reuse, 0x2000000, RZ, 0xc0, !PT ;  /* 0x02000000acff7812 */ /* 0x040fe2000788c0ff */
[----:B------:R-:W2:Y:S01]  /*a2260*/  LDL.LU R152, [R1+0x2650] ;  /* 0x0026500001987983 */ /* 0x000ea20000300800 */
[----:B------:R-:W-:-:S07]  /*a2270*/  LOP3.LUT P5, RZ, R172, 0x4000000, RZ, 0xc0, !PT ;  /* 0x04000000acff7812 */ /* 0x000fce00078ac0ff */
[----:B---3--:R4:W-:Y:S02]  /*a2280*/  @P2 STG.E desc[UR4][R16.64], R139 ;  /* 0x0000008b10002986 */ /* 0x0089e4000c101904 */
[----:B----4-:R-:W-:-:S05]  /*a2290*/  IMAD.WIDE R16, R141, 0x4, R2 ;  /* 0x000000048d107825 */ /* 0x010fca00078e0202 */
[----:B------:R1:W-:Y:S02]  /*a22a0*/  @P3 STG.E desc[UR4][R16.64], R138 ;  /* 0x0000008a10003986 */ /* 0x0003e4000c101904 */
[----:B-1----:R-:W-:-:S05]  /*a22b0*/  IMAD.WIDE R16, R141, 0x4, R4 ;  /* 0x000000048d107825 */ /* 0x002fca00078e0204 */
[----:B--2---:R1:W-:Y:S02]  /*a22c0*/  @P4 STG.E desc[UR4][R16.64], R173 ;  /* 0x000000ad10004986 */ /* 0x0043e4000c101904 */
[----:B-1----:R-:W-:Y:S02]  /*a22d0*/  IMAD.WIDE R16, R141, 0x4, R6 ;  /* 0x000000048d107825 */ /* 0x002fe400078e0206 */
[----:B------:R-:W2:Y:S04]  /*a22e0*/  LDL.LU R173, [R1+0x2e30] ;  /* 0x002e300001ad7983 */ /* 0x000ea80000300800 */
[----:B------:R1:W-:Y:S04]  /*a22f0*/  @P5 STG.E desc[UR4][R16.64], R155 ;  /* 0x0000009b10005986 */ /* 0x0003e8000c101904 */
[----:B-1----:R-:W3:Y:S04]  /*a2300*/  LDL.LU R155, [R1+0x2e2c] ;  /* 0x002e2c00019b7983 */ /* 0x002ee80000300800 */
[----:B------:R-:W4:Y:S04]  /*a2310*/  LDL.LU R138, [R1+0x12d8] ;  /* 0x0012d800018a7983 */ /* 0x000f280000300800 */
[----:B------:R-:W3:Y:S04]  /*a2320*/  LDL.LU R146, [R1+0xee8] ;  /* 0x000ee80001927983 */ /* 0x000ee80000300800 */
[----:B------:R-:W3:Y:S04]  /*a2330*/  LDL.LU R144, [R1+0xae8] ;  /* 0x000ae80001907983 */ /* 0x000ee80000300800 */
[----:B------:R-:W3:Y:S04]  /*a2340*/  LDL.LU R143, [R1+0x6e8] ;  /* 0x0006e800018f7983 */ /* 0x000ee80000300800 */
[----:B------:R-:W3:Y:S04]  /*a2350*/  LDL.LU R142, [R1+0x264c] ;  /* 0x00264c00018e7983 */ /* 0x000ee80000300800 */
[----:B------:R-:W3:Y:S01]  /*a2360*/  LDL.LU R140, [R1+0x2e8] ;  /* 0x0002e800018c7983 */ /* 0x000ee20000300800 */
[----:B------:R-:W-:-:S03]  /*a2370*/  LOP3.LUT P2, RZ, R172, 0x8000000, RZ, 0xc0, !PT ;  /* 0x08000000acff7812 */ /* 0x000fc6000784c0ff */
[----:B------:R-:W3:Y:S01]  /*a2380*/  LDL.LU R139, [R1+0x1fdc] ;  /* 0x001fdc00018b7983 */ /* 0x000ee20000300800 */
[----:B------:R-:W-:-:S03]  /*a2390*/  IMAD.WIDE R16, R141, 0x4, R8 ;  /* 0x000000048d107825 */ /* 0x000fc600078e0208 */
[----:B------:R-:W3:Y:S04]  /*a23a0*/  LDL.LU R147, [R1+0x2654] ;  /* 0x0026540001937983 */ /* 0x000ee80000300800 */
[----:B------:R-:W3:Y:S01]  /*a23b0*/  LDL.LU R141, [R1+0x2658] ;  /* 0x00265800018d7983 */ /* 0x000ee20000300800 */
[----:B------:R-:W-:Y:S02]  /*a23c0*/  LOP3.LUT R26, R26, 0xfffffffe, RZ, 0xc0, !PT ;  /* 0xfffffffe1a1a7812 */ /* 0x000fe400078ec0ff */
[C---:B------:R-:W-:Y:S02]  /*a23d0*/  LOP3.LUT P3, RZ, R172.reuse, 0x10000000, RZ, 0xc0, !PT ;  /* 0x10000000acff7812 */ /* 0x040fe4000786c0ff */
[C---:B------:R-:W-:Y:S02]  /*a23e0*/  LOP3.LUT P4, RZ, R172.reuse, 0x20000000, RZ, 0xc0, !PT ;  /* 0x20000000acff7812 */ /* 0x040fe4000788c0ff */
[----:B------:R-:W-:Y:S01]  /*a23f0*/  LOP3.LUT P5, RZ, R172, 0x40000000, RZ, 0xc0, !PT ;  /* 0x40000000acff7812 */ /* 0x000fe200078ac0ff */
[----:B----4-:R1:W-:Y:S04]  /*a2400*/  @P2 STG.E desc[UR4][R16.64], R138 ;  /* 0x0000008a10002986 */ /* 0x0103e8000c101904 */
[----:B-1----:R-:W4:Y:S01]  /*a2410*/  LDL.LU R138, [R1+0x1adc] ;  /* 0x001adc00018a7983 */ /* 0x002f220000300800 */
[----:B--2---:R-:W-:-:S02]  /*a2420*/  LOP3.LUT P6, RZ, R173, 0x80, RZ, 0xc0, !PT ;  /* 0x00000080adff7812 */ /* 0x004fc400078cc0ff */
[----:B---3--:R-:W-:Y:S01]  /*a2430*/  LOP3.LUT R155, R155, 0x7fffffff, RZ, 0xc0, !PT ;  /* 0x7fffffff9b9b7812 */ /* 0x008fe200078ec0ff */
[----:B------:R-:W2:Y:S04]  /*a2440*/  LDL.LU R79, [R1+0x16dc] ;  /* 0x0016dc00014f7983 */ /* 0x000ea80000300800 */
[----:B------:R-:W3:Y:S04]  /*a2450*/  LDL.LU R151, [R1+0x12dc] ;  /* 0x0012dc0001977983 */ /* 0x000ee80000300800 */
[----:B------:R-:W3:Y:S02]  /*a2460*/  LDL.LU R149, [R1+0xeec] ;  /* 0x000eec0001957983 */ /* 0x000ee40000300800 */
[----:B------:R-:W-:-:S02]  /*a2470*/  @P6 LOP3.LUT R155, R155, 0x80000000, RZ, 0xfc, !PT ;  /* 0x800000009b9b6812 */ /* 0x000fc400078efcff */
[----:B------:R-:W-:Y:S01]  /*a2480*/  LOP3.LUT P6, RZ, R173, 0x40, RZ, 0xc0, !PT ;  /* 0x00000040adff7812 */ /* 0x000fe200078cc0ff */
[----:B------:R-:W3:Y:S04]  /*a2490*/  LDL.LU R150, [R1+0xaec] ;  /* 0x000aec0001967983 */ /* 0x000ee80000300800 */
[----:B------:R-:W3:Y:S01]  /*a24a0*/  LDL.LU R148, [R1+0x6ec] ;  /* 0x0006ec0001947983 */ /* 0x000ee20000300800 */
[----:B------:R-:W-:-:S03]  /*a24b0*/  IMAD.WIDE R16, R142, 0x4, R2 ;  /* 0x000000048e107825 */ /* 0x000fc600078e0202 */
[----:B------:R-:W3:Y:S04]  /*a24c0*/  LDL.LU R145, [R1+0x2ec] ;  /* 0x0002ec0001917983 */ /* 0x000ee80000300800 */
        /* <DEDUP_REMOVED lines=15> */
[----:B------:R1:W-:Y:S10]  /*a25c0*/  @P3 STG.E desc[UR4][R16.64], R146 ;  /* 0x0000009210003986 */ /* 0x0003f4000c101904 */
[----:B------:R-:W-:-:S02]  /*a25d0*/  @P6 LOP3.LUT R26, R26, 0x20, RZ, 0xfc, !PT ;  /* 0x000000201a1a6812 */ /* 0x000fc400078efcff */
[----:B------:R-:W-:Y:S01]  /*a25e0*/  LOP3.LUT P6, RZ, R173, 0x1, RZ, 0xc0, !PT ;  /* 0x00000001adff7812 */ /* 0x000fe200078cc0ff */
[----:B-1----:R-:W-:Y:S01]  /*a25f0*/  IMAD.WIDE R16, R142, 0x4, R4 ;  /* 0x000000048e107825 */ /* 0x002fe200078e0204 */
[----:B------:R-:W3:Y:S01]  /*a2600*/  LDL.LU R146, [R1+0x1fe0] ;  /* 0x001fe00001927983 */ /* 0x000ee20000300800 */
[----:B------:R-:W-:-:S03]  /*a2610*/  LOP3.LUT R26, R26, 0xffffffbf, RZ, 0xc0, !PT ;  /* 0xffffffbf1a1a7812 */ /* 0x000fc600078ec0ff */
[----:B------:R1:W-:Y:S04]  /*a2620*/  @P4 STG.E desc[UR4][R16.64], R144 ;  /* 0x0000009010004986 */ /* 0x0003e8000c101904 */
[----:B-1----:R-:W3:Y:S03]  /*a2630*/  LDL.LU R144, [R1+0x1ae0] ;  /* 0x001ae00001907983 */ /* 0x002ee60000300800 */
[----:B------:R-:W-:Y:S02]  /*a2640*/  @P6 LOP3.LUT R26, R26, 0x40, RZ, 0xfc, !PT ;  /* 0x000000401a1a6812 */ /* 0x000fe400078efcff */
[----:B------:R-:W-:Y:S01]  /*a2650*/  LOP3.LUT P6, RZ, R172, 0x80000000, RZ, 0xc0, !PT ;  /* 0x80000000acff7812 */ /* 0x000fe200078cc0ff */
[----:B------:R-:W-:-:S05]  /*a2660*/  IMAD.WIDE R16, R142, 0x4, R6 ;  /* 0x000000048e107825 */ /* 0x000fca00078e0206 */
[----:B------:R1:W-:Y:S02]  /*a2670*/  @P5 STG.E desc[UR4][R16.64], R143 ;  /* 0x0000008f10005986 */ /* 0x0003e4000c101904 */
[----:B-1----:R-:W-:Y:S02]  /*a2680*/  IMAD.WIDE R16, R142, 0x4, R8 ;  /* 0x000000048e107825 */ /* 0x002fe400078e0208 */
[----:B------:R-:W3:Y:S04]  /*a2690*/  LDL.LU R143, [R1+0x16e0] ;  /* 0x0016e000018f7983 */ /* 0x000ee80000300800 */
[----:B------:R1:W-:Y:S01]  /*a26a0*/  @P6 STG.E desc[UR4][R16.64], R140 ;  /* 0x0000008c10006986 */ /* 0x0003e2000c101904 */
[----:B------:R-:W-:-:S03]  /*a26b0*/  LOP3.LUT P6, RZ, R26, 0x40, RZ, 0xc0, !PT ;  /* 0x000000401aff7812 */ /* 0x000fc600078cc0ff */
[----:B------:R-:W3:Y:S01]  /*a26c0*/  LDL.LU R142, [R1+0x12e0] ;  /* 0x0012e000018e7983 */ /* 0x000ee20000300800 */
[----:B-1----:R-:W-:-:S09]  /*a26d0*/  IMAD.WIDE R16, R152, 0x4, R2 ;  /* 0x0000000498107825 */ /* 0x002fd200078e0202 */
[----:B------:R1:W-:Y:S01]  /*a26e0*/  @P6 STG.E desc[UR4][R16.64], R139 ;  /* 0x0000008b10006986 */ /* 0x0003e2000c101904 */
[----:B------:R-:W-:-:S03]  /*a26f0*/  LOP3.LUT P6, RZ, R26, 0x20, RZ, 0xc0, !PT ;  /* 0x000000201aff7812 */ /* 0x000fc600078cc0ff */
[----:B-1----:R-:W3:Y:S04]  /*a2700*/  LDL.LU R139, [R1+0xef0] ;  /* 0x000ef000018b7983 */ /* 0x002ee80000300800 */
[----:B------:R-:W3:Y:S01]  /*a2710*/  LDL.LU R140, [R1+0x265c] ;  /* 0x00265c00018c7983 */ /* 0x000ee20000300800 */
[----:B------:R-:W-:-:S05]  /*a2720*/  IMAD.WIDE R16, R152, 0x4, R4 ;  /* 0x0000000498107825 */ /* 0x000fca00078e0204 */
[----:B----4-:R1:W-:Y:S04]  /*a2730*/  @P6 STG.E desc[UR4][R16.64], R138 ;  /* 0x0000008a10006986 */ /* 0x0103e8000c101904 */
[----:B-1----:R-:W4:Y:S01]  /*a2740*/  LDL.LU R138, [R1+0xaf0] ;  /* 0x000af000018a7983 */ /* 0x002f220000300800 */
[----:B------:R-:W-:Y:S01]  /*a2750*/  LOP3.LUT P6, RZ, R26, 0x10, RZ, 0xc0, !PT ;  /* 0x000000101aff7812 */ /* 0x000fe200078cc0ff */
[----:B------:R-:W-:-:S12]  /*a2760*/  IMAD.WIDE R16, R152, 0x4, R6 ;  /* 0x0000000498107825 */ /* 0x000fd800078e0206 */
[----:B--2---:R1:W-:Y:S01]  /*a2770*/  @P6 STG.E desc[UR4][R16.64], R79 ;  /* 0x0000004f10006986 */ /* 0x0043e2000c101904 */
[----:B------:R-:W-:Y:S01]  /*a2780*/  LOP3.LUT P6, RZ, R26, 0x8, RZ, 0xc0, !PT ;  /* 0x000000081aff7812 */ /* 0x000fe200078cc0ff */
[----:B-1----:R-:W-:-:S12]  /*a2790*/  IMAD.WIDE R16, R152, 0x4, R8 ;  /* 0x0000000498107825 */ /* 0x002fd800078e0208 */
[----:B---3--:R1:W-:Y:S01]  /*a27a0*/  @P6 STG.E desc[UR4][R16.64], R151 ;  /* 0x0000009710006986 */ /* 0x0083e2000c101904 */
[C---:B------:R-:W-:Y:S01]  /*a27b0*/  LOP3.LUT P6, RZ, R26.reuse, 0x4, RZ, 0xc0, !PT ;  /* 0x000000041aff7812 */ /* 0x040fe200078cc0ff */
        /* <DEDUP_REMOVED lines=26> */
[----:B------:R-:W2:Y:S04]  /*a2960*/  LDL.LU R143, [R1+0x2f0] ;  /* 0x0002f000018f7983 */ /* 0x000ea80000300800 */
[----:B------:R1:W-:Y:S04]  /*a2970*/  @P3 STG.E desc[UR4][R16.64], R142 ;  /* 0x0000008e10003986 */ /* 0x0003e8000c101904 */
[----:B------:R-:W2:Y:S01]  /*a2980*/  LDL.LU R141, [R1+0x1fe4] ;  /* 0x001fe400018d7983 */ /* 0x000ea20000300800 */
[----:B-1----:R-:W-:-:S03]  /*a2990*/  IMAD.WIDE R16, R140, 0x4, R2 ;  /* 0x000000048c107825 */ /* 0x002fc600078e0202 */
[----:B------:R-:W2:Y:S04]  /*a29a0*/  LDL.LU R142, [R1+0x1ae4] ;  /* 0x001ae400018e7983 */ /* 0x000ea80000300800 */
[----:B------:R1:W-:Y:S02]  /*a29b0*/  @P4 STG.E desc[UR4][R16.64], R139 ;  /* 0x0000008b10004986 */ /* 0x0003e4000c101904 */
[----:B-1----:R-:W-:Y:S02]  /*a29c0*/  IMAD.WIDE R16, R140, 0x4, R4 ;  /* 0x000000048c107825 */ /* 0x002fe400078e0204 */
[----:B------:R-:W2:Y:S04]  /*a29d0*/  LDL.LU R139, [R1+0x16e4] ;  /* 0x0016e400018b7983 */ /* 0x000ea80000300800 */
[----:B----4-:R1:W-:Y:S04]  /*a29e0*/  @P5 STG.E desc[UR4][R16.64], R138 ;  /* 0x0000008a10005986 */ /* 0x0103e8000c101904 */
[----:B-1----:R-:W4:Y:S01]  /*a29f0*/  LDL.LU R138, [R1+0x2660] ;  /* 0x00266000018a7983 */ /* 0x002f220000300800 */
[----:B------:R-:W-:-:S02]  /*a2a00*/  LOP3.LUT P4, RZ, R173, 0x40000, RZ, 0xc0, !PT ;  /* 0x00040000adff7812 */ /* 0x000fc4000788c0ff */
[----:B------:R-:W-:Y:S01]  /*a2a10*/  LOP3.LUT R155, R155, 0xdfffffff, RZ, 0xc0, !PT ;  /* 0xdfffffff9b9b7812 */ /* 0x000fe200078ec0ff */
[----:B------:R-:W4:Y:S04]  /*a2a20*/  LDL.LU R136, [R1+0x12e4] ;  /* 0x0012e40001887983 */ /* 0x000f280000300800 */
[----:B------:R-:W4:Y:S01]  /*a2a30*/  LDL.LU R137, [R1+0xef4] ;  /* 0x000ef40001897983 */ /* 0x000f220000300800 */
[----:B------:R-:W-:-:S03]  /*a2a40*/  LOP3.LUT P6, RZ, R173, 0x4000000, RZ, 0xc0, !PT ;  /* 0x04000000adff7812 */ /* 0x000fc600078cc0ff */
[----:B------:R-:W4:Y:S02]  /*a2a50*/  LDL.LU R79, [R1+0xaf4] ;  /* 0x000af400014f7983 */ /* 0x000f240000300800 */
[----:B------:R-:W-:Y:S02]  /*a2a60*/  @P4 LOP3.LUT R155, R155, 0x20000000, RZ, 0xfc, !PT ;  /* 0x200000009b9b4812 */ /* 0x000fe400078efcff */
[----:B------:R-:W-:Y:S01]  /*a2a70*/  LOP3.LUT P4, RZ, R173, 0x20000, RZ, 0xc0, !PT ;  /* 0x00020000adff7812 */ /* 0x000fe2000788c0ff */
[----:B------:R-:W4:Y:S01]  /*a2a80*/  LDL.LU R152, [R1+0x6f4] ;  /* 0x0006f40001987983 */ /* 0x000f220000300800 */
[----:B------:R-:W-:Y:S02]  /*a2a90*/  LOP3.LUT R155, R155, 0xbfffffff, RZ, 0xc0, !PT ;  /* 0xbfffffff9b9b7812 */ /* 0x000fe400078ec0ff */
[----:B------:R-:W-:Y:S01]  /*a2aa0*/  LOP3.LUT P2, RZ, R173, 0x4000, RZ, 0xc0, !PT ;  /* 0x00004000adff7812 */ /* 0x000fe2000784c0ff */
[----:B------:R-:W-:Y:S01]  /*a2ab0*/  IMAD.WIDE R16, R140, 0x4, R6 ;  /* 0x000000048c107825 */ /* 0x000fe200078e0206 */
[----:B------:R-:W4:Y:S04]  /*a2ac0*/  LDL.LU R150, [R1+0x1fe8] ;  /* 0x001fe80001967983 */ /* 0x000f280000300800 */
[----:B------:R-:W4:Y:S03]  /*a2ad0*/  LDL.LU R148, [R1+0x1ae8] ;  /* 0x001ae80001947983 */ /* 0x000f260000300800 */
[----:B------:R-:W-:Y:S01]  /*a2ae0*/  @P4 LOP3.LUT R155, R155, 0x40000000, RZ, 0xfc, !PT ;  /* 0x400000009b9b4812 */ /* 0x000fe200078efcff */
[----:B------:R-:W4:Y:S03]  /*a2af0*/  LDL.LU R147, [R1+0x16e8] ;  /* 0x0016e80001937983 */ /* 0x000f260000300800 */
[----:B------:R-:W-:Y:S01]  /*a2b00*/  LOP3.LUT R155, R155, 0xff7fffff, RZ, 0xc0, !PT ;  /* 0xff7fffff9b9b7812 */ /* 0x000fe200078ec0ff */
[----:B------:R-:W4:Y:S03]  /*a2b10*/  LDL.LU R145, [R1+0x2668] ;  /* 0x0026680001917983 */ /* 0x000f260000300800 */
[----:B------:R-:W-:Y:S01]  /*a2b20*/  @P6 LOP3.LUT R155, R155, 0x800000, RZ, 0xfc, !PT ;  /* 0x008000009b9b6812 */ /* 0x000fe200078efcff */
[----:B------:R-:W4:Y:S01]  /*a2b30*/  LDL.LU R146, [R1+0x12e8] ;  /* 0x0012e80001927983 */ /* 0x000f220000300800 */
        /* <DEDUP_REMOVED lines=13> */
[----:B------:R-:W-:Y:S01]  /*a2c10*/  @P6 LOP3.LUT R155, R155, 0x8000000, RZ, 0xfc, !PT ;  /* 0x080000009b9b6812 */ /* 0x000fe200078efcff */
[----:B---3--:R1:W-:Y:S02]  /*a2c20*/  @P2 STG.E desc[UR4][R16.64], R144 ;  /* 0x0000009010002986 */ /* 0x0083e4000c101904 */
[----:B-1----:R-:W-:Y:S02]  /*a2c30*/  IMAD.WIDE R16, R140, 0x4, R8 ;  /* 0x000000048c107825 */ /* 0x002fe400078e0208 */
[----:B------:R-:W3:Y:S04]  /*a2c40*/  LDL.LU R140, [R1+0x266c] ;  /* 0x00266c00018c7983 */ /* 0x000ee80000300800 */
[----:B------:R-:W3:Y:S01]  /*a2c50*/  LDL.LU R149, [R1+0x2f4] ;  /* 0x0002f40001957983 */ /* 0x000ee20000300800 */
[----:B------:R-:W-:-:S02]  /*a2c60*/  LOP3.LUT P6, RZ, R173, 0x200000, RZ, 0xc0, !PT ;  /* 0x00200000adff7812 */ /* 0x000fc400078cc0ff */
[----:B------:R-:W-:Y:S01]  /*a2c70*/  LOP3.LUT R155, R155, 0xefffffff, RZ, 0xc0, !PT ;  /* 0xefffffff9b9b7812 */ /* 0x000fe200078ec0ff */
[----:B--2---:R1:W-:Y:S10]  /*a2c80*/  @P3 STG.E desc[UR4][R16.64], R143 ;  /* 0x0000008f10003986 */ /* 0x0043f4000c101904 */
[----:B------:R-:W-:Y:S01]  /*a2c90*/  @P6 LOP3.LUT R155, R155, 0x10000000, RZ, 0xfc, !PT ;  /* 0x100000009b9b6812 */ /* 0x000fe200078efcff */
[----:B-1----:R-:W2:Y:S01]  /*a2ca0*/  LDL.LU R143, [R1+0xef8] ;  /* 0x000ef800018f7983 */ /* 0x002ea20000300800 */
[----:B----4-:R-:W-:-:S05]  /*a2cb0*/  IMAD.WIDE R16, R138, 0x4, R2 ;  /* 0x000000048a107825 */ /* 0x010fca00078e0202 */
[----:B------:R1:W-:Y:S01]  /*a2cc0*/  @P4 STG.E desc[UR4][R16.64], R141 ;  /* 0x0000008d10004986 */ /* 0x0003e2000c101904 */
[C---:B------:R-:W-:Y:S01]  /*a2cd0*/  LOP3.LUT P4, RZ, R155.reuse, 0x40000000, RZ, 0xc0, !PT ;  /* 0x400000009bff7812 */ /* 0x040fe2000788c0ff */
[C---:B-1----:R-:W-:Y:S02]  /*a2ce0*/  IMAD.WIDE R16, R138.reuse, 0x4, R4 ;  /* 0x000000048a107825 */ /* 0x042fe400078e0204 */
[----:B------:R-:W4:Y:S10]  /*a2cf0*/  LDL.LU R141, [R1+0xaf8] ;  /* 0x000af800018d7983 */ /* 0x000f340000300800 */
[----:B------:R1:W-:Y:S04]  /*a2d00*/  @P4 STG.E desc[UR4][R16.64], R142 ;  /* 0x0000008e10004986 */ /* 0x0003e8000c101904 */
[----:B-1----:R-:W4:Y:S01]  /*a2d10*/  LDL.LU R142, [R1+0x6f8] ;  /* 0x0006f800018e7983 */ /* 0x002f220000300800 */
[----:B------:R-:W-:Y:S01]  /*a2d20*/  LOP3.LUT P4, RZ, R155, 0x20000000, RZ, 0xc0, !PT ;  /* 0x200000009bff7812 */ /* 0x000fe2000788c0ff */
[----:B------:R-:W-:-:S12]  /*a2d30*/  IMAD.WIDE R16, R138, 0x4, R6 ;  /* 0x000000048a107825 */ /* 0x000fd800078e0206 */
[----:B------:R1:W-:Y:S04]  /*a2d40*/  @P4 STG.E desc[UR4][R16.64], R139 ;  /* 0x0000008b10004986 */ /* 0x0003e8000c101904 */
[----:B-1----:R-:W4:Y:S01]  /*a2d50*/  LDL.LU R139, [R1+0x2f8] ;  /* 0x0002f800018b7983 */ /* 0x002f220000300800 */
[C---:B------:R-:W-:Y:S02]  /*a2d60*/  LOP3.LUT P5, RZ, R173.reuse, 0x80000, RZ, 0xc0, !PT ;  /* 0x00080000adff7812 */ /* 0x040fe400078ac0ff */
[----:B------:R-:W-:Y:S01]  /*a2d70*/  LOP3.LUT P6, RZ, R173, 0x100000, RZ, 0xc0, !PT ;  /* 0x00100000adff7812 */ /* 0x000fe200078cc0ff */
[----:B------:R-:W-:Y:S02]  /*a2d80*/  IMAD.WIDE R16, R138, 0x4, R8 ;  /* 0x000000048a107825 */ /* 0x000fe400078e0208 */
[----:B------:R-:W4:Y:S04]  /*a2d90*/  LDL.LU R138, [R1+0x1fec] ;  /* 0x001fec00018a7983 */ /* 0x000f280000300800 */
[----:B------:R-:W4:Y:S04]  /*a2da0*/  LDL.LU R144, [R1+0x2670] ;  /* 0x0026700001907983 */ /* 0x000f280000300800 */
[----:B------:R1:W-:Y:S02]  /*a2db0*/  @P5 STG.E desc[UR4][R16.64], R136 ;  /* 0x0000008810005986 */ /* 0x0003e4000c101904 */
        /* <DEDUP_REMOVED lines=27> */
[----:B--2---:R1:W-:Y:S02]  /*a2f70*/  @P1 STG.E desc[UR4][R16.64], R143 ;  /* 0x0000008f10001986 */ /* 0x0043e4000c101904 */
[----:B-1----:R-:W-:Y:S01]  /*a2f80*/  IMAD.WIDE R16, R140, 0x4, R4 ;  /* 0x000000048c107825 */ /* 0x002fe200078e0204 */
[----:B------:R-:W-:-:S04]  /*a2f90*/  LOP3.LUT P4, RZ, R173, 0x80000000, RZ, 0xc0, !PT ;  /* 0x80000000adff7812 */ /* 0x000fc8000788c0ff */
[----:B----4-:R1:W-:Y:S02]  /*a2fa0*/  @P2 STG.E desc[UR4][R16.64], R141 ;  /* 0x0000008d10002986 */ /* 0x0103e4000c101904 */
[----:B-1----:R-:W-:-:S05]  /*a2fb0*/  IMAD.WIDE R16, R140, 0x4, R6 ;  /* 0x000000048c107825 */ /* 0x002fca00078e0206 */
[----:B------:R1:W-:Y:S04]  /*a2fc0*/  @P3 STG.E desc[UR4][R16.64], R142 ;  /* 0x0000008e10003986 */ /* 0x0003e8000c101904 */
[----:B-1----:R-:W2:Y:S01]  /*a2fd0*/  LDL.LU R142, [R1+0x1aec] ;  /* 0x001aec00018e7983 */ /* 0x002ea20000300800 */
[----:B------:R-:W-:-:S03]  /*a2fe0*/  IMAD.WIDE R16, R140, 0x4, R8 ;  /* 0x000000048c107825 */ /* 0x000fc600078e0208 */
[----:B------:R-:W3:Y:S04]  /*a2ff0*/  LDL.LU R145, [R1+0x16ec] ;  /* 0x0016ec0001917983 */ /* 0x000ee80000300800 */
[----:B------:R1:W-:Y:S04]  /*a3000*/  @P4 STG.E desc[UR4][R16.64], R139 ;  /* 0x0000008b10004986 */ /* 0x0003e8000c101904 */
[----:B-1----:R-:W4:Y:S01]  /*a3010*/  LDL.LU R139, [R1+0x12ec] ;  /* 0x0012ec00018b7983 */ /* 0x002f220000300800 */
[C---:B------:R-:W-:Y:S02]  /*a3020*/  LOP3.LUT P2, RZ, R155.reuse, 0x4, RZ, 0xc0, !PT ;  /* 0x000000049bff7812 */ /* 0x040fe4000784c0ff */
[C---:B------:R-:W-:Y:S01]  /*a3030*/  LOP3.LUT P5, RZ, R155.reuse, 0x1, RZ, 0xc0, !PT ;  /* 0x000000019bff7812 */ /* 0x040fe200078ac0ff */
[----:B------:R-:W-:Y:S01]  /*a3040*/  IMAD.WIDE R16, R144, 0x4, R2 ;  /* 0x0000000490107825 */ /* 0x000fe200078e0202 */
[----:B------:R-:W-:Y:S01]  /*a3050*/  LOP3.LUT R155, R155, 0xffbfffff, RZ, 0xc0, !PT ;  /* 0xffbfffff9b9b7812 */ /* 0x000fe200078ec0ff */
[----:B------:R-:W4:Y:S08]  /*a3060*/  LDL.LU R146, [R1+0xefc] ;  /* 0x000efc0001927983 */ /* 0x000f300000300800 */
[----:B------:R-:W-:-:S02]  /*a3070*/  @P2 LOP3.LUT R155, R155, 0x400000, RZ, 0xfc, !PT ;  /* 0x004000009b9b2812 */ /* 0x000fc400078efcff */
[----:B------:R1:W-:Y:S02]  /*a3080*/  @P5 STG.E desc[UR4][R16.64], R138 ;  /* 0x0000008a10005986 */ /* 0x0003e4000c101904 */
[C---:B------:R-:W-:Y:S02]  /*a3090*/  LOP3.LUT P5, RZ, R155.reuse, 0x80, RZ, 0xc0, !PT ;  /* 0x000000809bff7812 */ /* 0x040fe400078ac0ff */
[C---:B------:R-:W-:Y:S02]  /*a30a0*/  LOP3.LUT P2, RZ, R155.reuse, 0x2, RZ, 0xc0, !PT ;  /* 0x000000029bff7812 */ /* 0x040fe4000784c0ff */
[C---:B------:R-:W-:Y:S02]  /*a30b0*/  LOP3.LUT P3, RZ, R155.reuse, 0x8, RZ, 0xc0, !PT ;  /* 0x000000089bff7812 */ /* 0x040fe4000786c0ff */
[C---:B------:R-:W-:Y:S02]  /*a30c0*/  LOP3.LUT P4, RZ, R155.reuse, 0x10, RZ, 0xc0, !PT ;  /* 0x000000109bff7812 */ /* 0x040fe4000788c0ff */
[----:B------:R-:W-:Y:S01]  /*a30d0*/  LOP3.LUT R155, R155, 0xffefffff, RZ, 0xc0, !PT ;  /* 0xffefffff9b9b7812 */ /* 0x000fe200078ec0ff */
[----:B-1----:R-:W4:Y:S04]  /*a30e0*/  LDL.LU R138, [R1+0xafc] ;  /* 0x000afc00018a7983 */ /* 0x002f280000300800 */
[----:B------:R-:W-:Y:S01]  /*a30f0*/  @P5 LOP3.LUT R155, R155, 0x100000, RZ, 0xfc, !PT ;  /* 0x001000009b9b5812 */ /* 0x000fe200078efcff */
[----:B------:R-:W4:Y:S03]  /*a3100*/  LDL.LU R150, [R1+0x6fc] ;  /* 0x0006fc0001967983 */ /* 0x000f260000300800 */
[C---:B------:R-:W-:Y:S01]  /*a3110*/  LOP3.LUT P5, RZ, R155.reuse, 0x40, RZ, 0xc0, !PT ;  /* 0x000000409bff7812 */ /* 0x040fe200078ac0ff */
[----:B------:R-:W4:Y:S01]  /*a3120*/  LDL.LU R143, [R1+0x2674] ;  /* 0x00267400018f7983 */ /* 0x000f220000300800 */
[----:B------:R-:W-:Y:S01]  /*a3130*/  LOP3.LUT R155, R155, 0xffdfffff, RZ, 0xc0, !PT ;  /* 0xffdfffff9b9b7812 */ /* 0x000fe200078ec0ff */
[----:B------:R-:W-:-:S02]  /*a3140*/  IMAD.WIDE R16, R144, 0x4, R4 ;  /* 0x0000000490107825 */ /* 0x000fc400078e0204 */
[----:B------:R-:W4:Y:S04]  /*a3150*/  LDL.LU R141, [R1+0x2fc] ;  /* 0x0002fc00018d7983 */ /* 0x000f280000300800 */
[----:B------:R-:W4:Y:S04]  /*a3160*/  LDL.LU R140, [R1+0x2678] ;  /* 0x00267800018c7983 */ /* 0x000f280000300800 */
[----:B------:R-:W-:-:S04]  /*a3170*/  @P5 LOP3.LUT R155, R155, 0x200000, RZ, 0xfc, !PT ;  /* 0x002000009b9b5812 */ /* 0x000fc800078efcff */
[C---:B------:R-:W-:Y:S02]  /*a3180*/  LOP3.LUT P6, RZ, R155.reuse, 0x1000, RZ, 0xc0, !PT ;  /* 0x000010009bff7812 */ /* 0x040fe400078cc0ff */
[C---:B------:R-:W-:Y:S02]  /*a3190*/  LOP3.LUT P5, RZ, R155.reuse, 0x20, RZ, 0xc0, !PT ;  /* 0x000000209bff7812 */ /* 0x040fe400078ac0ff */
[----:B------:R-:W-:-:S09]  /*a31a0*/  LOP3.LUT R155, R155, 0xfffeffff, RZ, 0xc0, !PT ;  /* 0xfffeffff9b9b7812 */ /* 0x000fd200078ec0ff */
[----:B------:R-:W-:-:S04]  /*a31b0*/  @P6 LOP3.LUT R155, R155, 0x10000, RZ, 0xfc, !PT ;  /* 0x000100009b9b6812 */ /* 0x000fc800078efcff */
[C---:B------:R-:W-:Y:S02]  /*a31c0*/  LOP3.LUT P6, RZ, R155.reuse, 0x800, RZ, 0xc0, !PT ;  /* 0x000008009bff7812 */ /* 0x040fe400078cc0ff */
[----:B------:R-:W-:-:S11]  /*a31d0*/  LOP3.LUT R155, R155, 0xfffdffff, RZ, 0xc0, !PT ;  /* 0xfffdffff9b9b7812 */ /* 0x000fd600078ec0ff */
[----:B------:R-:W-:-:S04]  /*a31e0*/  @P6 LOP3.LUT R155, R155, 0x20000, RZ, 0xfc, !PT ;  /* 0x000200009b9b6812 */ /* 0x000fc800078efcff */
[C---:B------:R-:W-:Y:S02]  /*a31f0*/  LOP3.LUT P6, RZ, R155.reuse, 0x400, RZ, 0xc0, !PT ;  /* 0x000004009bff7812 */ /* 0x040fe400078cc0ff */
[----:B------:R-:W-:-:S11]  /*a3200*/  LOP3.LUT R155, R155, 0xfffbffff, RZ, 0xc0, !PT ;  /* 0xfffbffff9b9b7812 */ /* 0x000fd600078ec0ff */
[----:B------:R-:W-:-:S04]  /*a3210*/  @P6 LOP3.LUT R155, R155, 0x40000, RZ, 0xfc, !PT ;  /* 0x000400009b9b6812 */ /* 0x000fc800078efcff */
[C---:B------:R-:W-:Y:S02]  /*a3220*/  LOP3.LUT P6, RZ, R155.reuse, 0x200, RZ, 0xc0, !PT ;  /* 0x000002009bff7812 */ /* 0x040fe400078cc0ff */
[----:B------:R-:W-:-:S11]  /*a3230*/  LOP3.LUT R155, R155, 0xfff7ffff, RZ, 0xc0, !PT ;  /* 0xfff7ffff9b9b7812 */ /* 0x000fd600078ec0ff */
[----:B------:R-:W-:Y:S01]  /*a3240*/  @P6 LOP3.LUT R155, R155, 0x80000, RZ, 0xfc, !PT ;  /* 0x000800009b9b6812 */ /* 0x000fe200078efcff */
[----:B--2---:R1:W-:Y:S04]  /*a3250*/  @P2 STG.E desc[UR4][R16.64], R142 ;  /* 0x0000008e10002986 */ /* 0x0043e8000c101904 */
[----:B-1----:R-:W2:Y:S04]  /*a3260*/  LDL.LU R142, [R1+0x1ff0] ;  /* 0x001ff000018e7983 */ /* 0x002ea80000300800 */
[----:B------:R-:W2:Y:S01]  /*a3270*/  LDL.LU R148, [R1+0x1af0] ;  /* 0x001af00001947983 */ /* 0x000ea20000300800 */
[----:B------:R-:W-:Y:S01]  /*a3280*/  LOP3.LUT P2, RZ, R155, 0x400000, RZ, 0xc0, !PT ;  /* 0x004000009bff7812 */ /* 0x000fe2000784c0ff */
[----:B------:R-:W-:-:S02]  /*a3290*/  IMAD.WIDE R16, R144, 0x4, R6 ;  /* 0x0000000490107825 */ /* 0x000fc400078e0206 */
[----:B------:R-:W2:Y:S10]  /*a32a0*/  LDL.LU R147, [R1+0x16f0] ;  /* 0x0016f00001937983 */ /* 0x000eb40000300800 */
[----:B---3--:R1:W-:Y:S02]  /*a32b0*/  @P2 STG.E desc[UR4][R16.64], R145 ;  /* 0x0000009110002986 */ /* 0x0083e4000c101904 */
[----:B-1----:R-:W-:-:S05]  /*a32c0*/  IMAD.WIDE R16, R144, 0x4, R8 ;  /* 0x0000000490107825 */ /* 0x002fca00078e0208 */
[----:B----4-:R1:W-:Y:S04]  /*a32d0*/  @P3 STG.E desc[UR4][R16.64], R139 ;  /* 0x0000008b10003986 */ /* 0x0103e8000c101904 */
[----:B-1----:R-:W3:Y:S01]  /*a32e0*/  LDL.LU R139, [R1+0x12f0] ;  /* 0x0012f000018b7983 */ /* 0x002ee20000300800 */
[----:B------:R-:W-:Y:S01]  /*a32f0*/  IMAD.WIDE R16, R143, 0x4, R2 ;  /* 0x000000048f107825 */ /* 0x000fe200078e0202 */
[----:B------:R-:W-:Y:S02]  /*a3300*/  LOP3.LUT P6, RZ, R155, 0x100, RZ, 0xc0, !PT ;  /* 0x000001009bff7812 */ /* 0x000fe400078cc0ff */
[----:B------:R-:W4:Y:S04]  /*a3310*/  LDL.LU R144, [R1+0x267c] ;  /* 0x00267c0001907983 */ /* 0x000f280000300800 */
[----:B------:R1:W-:Y:S04]  /*a3320*/  @P4 STG.E desc[UR4][R16.64], R146 ;  /* 0x0000009210004986 */ /* 0x0003e8000c101904 */
[----:B------:R-:W4:Y:S04]  /*a3330*/  LDL.LU R145, [R1+0xf00] ;  /* 0x000f000001917983 */ /* 0x000f280000300800 */
[----:B------:R-:W4:Y:S01]  /*a3340*/  LDL.LU R15, [R1+0x2e00] ;  /* 0x002e0000010f7983 */ /* 0x000f220000300800 */
[----:B-1----:R-:W-:-:S03]  /*a3350*/  IMAD.WIDE R16, R143, 0x4, R4 ;  /* 0x000000048f107825 */ /* 0x002fc600078e0204 */
[----:B------:R-:W4:Y:S04]  /*a3360*/  LDL.LU R146, [R1+0xb00] ;  /* 0x000b000001927983 */ /* 0x000f280000300800 */
[----:B------:R1:W-:Y:S01]  /*a3370*/  @P5 STG.E desc[UR4][R16.64], R138 ;  /* 0x0000008a10005986 */ /* 0x0003e2000c101904 */
[----:B------:R-:W-:Y:S01]  /*a3380*/  LOP3.LUT P5, RZ, R155, 0x200000, RZ, 0xc0, !PT ;  /* 0x002000009bff7812 */ /* 0x000fe200078ac0ff */
[----:B-1----:R-:W-:Y:S02]  /*a3390*/  IMAD.WIDE R16, R143, 0x4, R6 ;  /* 0x000000048f107825 */ /* 0x002fe400078e0206 */
[----:B------:R-:W4:Y:S10]  /*a33a0*/  LDL R138, [R1+0x2680] ;  /* 0x00268000018a7983 */ /* 0x000f340000100800 */
[----:B------:R1:W-:Y:S01]  /*a33b0*/  @P5 STG.E desc[UR4][R16.64], R150 ;  /* 0x0000009610005986 */ /* 0x0003e2000c101904 */
[----:B------:R-:W-:Y:S01]  /*a33c0*/  LOP3.LUT P5, RZ, R155, 0x100000, RZ, 0xc0, !PT ;  /* 0x001000009bff7812 */ /* 0x000fe200078ac0ff */
[----:B-1----:R-:W-:-:S02]  /*a33d0*/  IMAD.WIDE R16, R143, 0x4, R8 ;  /* 0x000000048f107825 */ /* 0x002fc400078e0208 */
[----:B------:R-:W4:Y:S10]  /*a33e0*/  LDL.LU R143, [R1+0x700] ;  /* 0x00070000018f7983 */ /* 0x000f340000300800 */
[----:B------:R1:W-:Y:S02]  /*a33f0*/  @P5 STG.E desc[UR4][R16.64], R141 ;  /* 0x0000008d10005986 */ /* 0x0003e4000c101904 */
[----:B-1----:R-:W-:-:S02]  /*a3400*/  IMAD.WIDE R16, R140, 0x4, R2 ;  /* 0x000000048c107825 */ /* 0x002fc400078e0202 */
[----:B------:R-:W4:Y:S04]  /*a3410*/  LDL.LU R141, [R1+0x300] ;  /* 0x00030000018d7983 */ /* 0x000f280000300800 */
[----:B--2---:R1:W-:Y:S01]  /*a3420*/  @P6 STG.E desc[UR4][R16.64], R142 ;  /* 0x0000008e10006986 */ /* 0x0043e2000c101904 */
[C---:B------:R-:W-:Y:S01]  /*a3430*/  LOP3.LUT P6, RZ, R155.reuse, 0x80000, RZ, 0xc0, !PT ;  /* 0x000800009bff7812 */ /* 0x040fe200078cc0ff */
[C---:B-1----:R-:W-:Y:S02]  /*a3440*/  IMAD.WIDE R16, R140.reuse, 0x4, R4 ;  /* 0x000000048c107825 */ /* 0x042fe400078e0204 */
[----:B------:R-:W2:Y:S10]  /*a3450*/  LDL.LU R142, [R1+0x1ff4] ;  /* 0x001ff400018e7983 */ /* 0x000eb40000300800 */
[----:B------:R1:W-:Y:S01]  /*a3460*/  @P6 STG.E desc[UR4][R16.64], R148 ;  /* 0x0000009410006986 */ /* 0x0003e2000c101904 */
[----:B------:R-:W-:Y:S01]  /*a3470*/  LOP3.LUT P6, RZ, R155, 0x40000, RZ, 0xc0, !PT ;  /* 0x000400009bff7812 */ /* 0x000fe200078cc0ff */
[----:B-1----:R-:W-:-:S12]  /*a3480*/  IMAD.WIDE R16, R140, 0x4, R6 ;  /* 0x000000048c107825 */ /* 0x002fd800078e0206 */
[----:B------:R1:W-:Y:S01]  /*a3490*/  @P6 STG.E desc[UR4][R16.64], R147 ;  /* 0x0000009310006986 */ /* 0x0003e2000c101904 */
[C---:B------:R-:W-:Y:S01]  /*a34a0*/  LOP3.LUT P6, RZ, R155.reuse, 0x20000, RZ, 0xc0, !PT ;  /* 0x000200009bff7812 */ /* 0x040fe200078cc0ff */
[----:B-1----:R-:W-:Y:S02]  /*a34b0*/  IMAD.WIDE R16, R140, 0x4, R8 ;  /* 0x000000048c107825 */ /* 0x002fe400078e0208 */
[----:B------:R-:W2:Y:S10]  /*a34c0*/  LDL.LU R140, [R1+0x1af4] ;  /* 0x001af400018c7983 */ /* 0x000eb40000300800 */
[----:B---3--:R1:W-:Y:S04]  /*a34d0*/  @P6 STG.E desc[UR4][R16.64], R139 ;  /* 0x0000008b10006986 */ /* 0x0083e8000c101904 */
[----:B-1----:R-:W3:Y:S01]  /*a34e0*/  LDL.LU R139, [R1+0x16f4] ;  /* 0x0016f400018b7983 */ /* 0x002ee20000300800 */
[----:B------:R-:W-:-:S02]  /*a34f0*/  LOP3.LUT P6, RZ, R155, 0x10000, RZ, 0xc0, !PT ;  /* 0x000100009bff7812 */ /* 0x000fc400078cc0ff */
[C---:B------:R-:W-:Y:S01]  /*a3500*/  LOP3.LUT P0, RZ, R155.reuse, 0x2000, RZ, 0xc0, !PT ;  /* 0x000020009bff7812 */ /* 0x040fe2000780c0ff */
[----:B----4-:R-:W-:Y:S01]  /*a3510*/  IMAD.WIDE R16, R144, 0x4, R2 ;  /* 0x0000000490107825 */ /* 0x010fe200078e0202 */
[----:B------:R-:W-:-:S03]  /*a3520*/  LOP3.LUT P2, RZ, R155, 0x4000, RZ, 0xc0, !PT ;  /* 0x000040009bff7812 */ /* 0x000fc6000784c0ff */
[----:B------:R-:W-:-:S04]  /*a3530*/  IMAD.WIDE R18, R144, 0x4, R4 ;  /* 0x0000000490127825 */ /* 0x000fc800078e0204 */
[----:B------:R-:W-:Y:S02]  /*a3540*/  VIADD R0, R10, 0x183 ;  /* 0x000001830a007836 */ /* 0x000fe40000000000 */
[----:B------:R1:W-:Y:S04]  /*a3550*/  @P6 STG.E desc[UR4][R16.64], R145 ;  /* 0x0000009110006986 */ /* 0x0003e8000c101904 */
[----:B------:R4:W-:Y:S01]  /*a3560*/  @P0 STG.E desc[UR4][R18.64], R146 ;  /* 0x0000009212000986 */ /* 0x0009e2000c101904 */
[----:B------:R-:W-:Y:S01]  /*a3570*/  ISETP.GE.AND P0, PT, R0, UR7, PT ;  /* 0x0000000700007c0c */ /* 0x000fe2000bf06270 */
[----:B------:R-:W-:Y:S01]  /*a3580*/  VIADD R0, R10, 0x184 ;  /* 0x000001840a007836 */ /* 0x000fe20000000000 */
[C---:B------:R-:W-:Y:S01]  /*a3590*/  LOP3.LUT P1, RZ, R153.reuse, 0x4, RZ, 0xc0, !PT ;  /* 0x0000000499ff7812 */ /* 0x040fe2000782c0ff */
[----:B-1----:R-:W-:Y:S01]  /*a35a0*/  IMAD.WIDE R16, R144, 0x4, R6 ;  /* 0x0000000490107825 */ /* 0x002fe200078e0206 */
[----:B------:R-:W-:-:S02]  /*a35b0*/  LOP3.LUT R153, R153, 0xfffffffd, RZ, 0xc0, !PT ;  /* 0xfffffffd99997812 */ /* 0x000fc400078ec0ff */
[----:B------:R-:W-:Y:S01]  /*a35c0*/  ISETP.LT.AND P1, PT, R13, R15, !P1 ;  /* 0x0000000f0d00720c */ /* 0x000fe20004f21270 */
[----:B------:R-:W-:-:S06]  /*a35d0*/  VIADD R15, R10, 0x185 ;  /* 0x000001850a0f7836 */ /* 0x000fcc0000000000 */
[----:B------:R-:W-:Y:S01]  /*a35e0*/  @P0 LOP3.LUT R153, R153, 0x2, RZ, 0xfc, !PT ;  /* 0x0000000299990812 */ /* 0x000fe200078efcff */
[----:B------:R1:W-:Y:S01]  /*a35f0*/  @P2 STG.E desc[UR4][R16.64], R143 ;  /* 0x0000008f10002986 */ /* 0x0003e2000c101904 */
[----:B------:R-:W-:Y:S02]  /*a3600*/  ISETP.GE.AND P2, PT, R0, UR7, PT ;  /* 0x0000000700007c0c */ /* 0x000fe4000bf46270 */
[----:B------:R-:W-:Y:S01]  /*a3610*/  ISETP.GE.AND P0, PT, R15, UR7, PT ;  /* 0x000000070f007c0c */ /* 0x000fe2000bf06270 */
[----:B------:R-:W-:Y:S01]  /*a3620*/  VIADD R15, R10, 0x186 ;  /* 0x000001860a0f7836 */ /* 0x000fe20000000000 */
[----:B------:R-:W-:Y:S02]  /*a3630*/  LOP3.LUT R153, R153, 0xfffffffe, RZ, 0xc0, !PT ;  /* 0xfffffffe99997812 */ /* 0x000fe400078ec0ff */
[----:B------:R-:W-:-:S07]  /*a3640*/  LOP3.LUT P3, RZ, R155, 0x8000, RZ, 0xc0, !PT ;  /* 0x000080009bff7812 */ /* 0x000fce000786c0ff */
[----:B------:R-:W-:Y:S02]  /*a3650*/  @P2 LOP3.LUT R153, R153, 0x1, RZ, 0xfc, !PT ;  /* 0x0000000199992812 */ /* 0x000fe400078efcff */
[----:B------:R-:W-:Y:S02]  /*a3660*/  ISETP.GE.AND P2, PT, R15, UR7, PT ;  /* 0x000000070f007c0c */ /* 0x000fe4000bf46270 */
[C---:B------:R-:W-:Y:S02]  /*a3670*/  LOP3.LUT P4, RZ, R157.reuse, 0x2000, RZ, 0xc0, !PT ;  /* 0x000020009dff7812 */ /* 0x040fe4000788c0ff */
[----:B------:R-:W-:Y:S01]  /*a3680*/  LOP3.LUT P5, RZ, R157, 0x40000, RZ, 0xc0, !PT ;  /* 0x000400009dff7812 */ /* 0x000fe200078ac0ff */
[----:B------:R-:W-:Y:S01]  /*a3690*/  VIADD R0, R10, 0x187 ;  /* 0x000001870a007836 */ /* 0x000fe20000000000 */
[----:B------:R-:W-:Y:S01]  /*a36a0*/  LOP3.LUT R153, R153, 0xfffffff7, RZ, 0xc0, !PT ;  /* 0xfffffff799997812 */ /* 0x000fe200078ec0ff */
[----:B----4-:R-:W-:-:S04]  /*a36b0*/  IMAD.WIDE R18, R144, 0x4, R8 ;  /* 0x0000000490127825 */ /* 0x010fc800078e0208 */
[----:B------:R-:W-:Y:S02]  /*a36c0*/  IMAD.WIDE R20, R138, 0x4, R2 ;  /* 0x000000048a147825 */ /* 0x000fe400078e0202 */
[----:B------:R-:W-:Y:S01]  /*a36d0*/  @P2 LOP3.LUT R153, R153, 0x8, RZ, 0xfc, !PT ;  /* 0x0000000899992812 */ /* 0x000fe200078efcff */
[----:B------:R4:W-:Y:S01]  /*a36e0*/  @P3 STG.E desc[UR4][R18.64], R141 ;  /* 0x0000008d12003986 */ /* 0x0009e2000c101904 */
[----:B------:R-:W-:Y:S01]  /*a36f0*/  ISETP.GE.AND P2, PT, R0, UR7, PT ;  /* 0x0000000700007c0c */ /* 0x000fe2000bf46270 */
[----:B-1----:R-:W-:-:S04]  /*a3700*/  IMAD.WIDE R16, R138, 0x4, R4 ;  /* 0x000000048a107825 */ /* 0x002fc800078e0204 */
[----:B------:R-:W-:Y:S02]  /*a3710*/  VIADD R15, R10, 0x188 ;  /* 0x000001880a0f7836 */ /* 0x000fe40000000000 */
[----:B----4-:R-:W-:Y:S01]  /*a3720*/  IMAD.WIDE R18, R138, 0x4, R6 ;  /* 0x000000048a127825 */ /* 0x010fe200078e0206 */
[----:B------:R-:W-:-:S05]  /*a3730*/  LOP3.LUT R153, R153, 0xffffffef, RZ, 0xc0, !PT ;  /* 0xffffffef99997812 */ /* 0x000fca00078ec0ff */
[----:B------:R-:W-:Y:S01]  /*a3740*/  @P2 LOP3.LUT R153, R153, 0x10, RZ, 0xfc, !PT ;  /* 0x0000001099992812 */ /* 0x000fe200078efcff */
[----:B------:R-:W-:-:S03]  /*a3750*/  VIADD R31, R10, 0x189 ;  /* 0x000001890a1f7836 */ /* 0x000fc60000000000 */
[----:B------:R-:W-:Y:S01]  /*a3760*/  LOP3.LUT R153, R153, 0xffffffdf, RZ, 0xc0, !PT ;  /* 0xffffffdf99997812 */ /* 0x000fe200078ec0ff */
[C---:B------:R-:W-:Y:S02]  /*a3770*/  VIADD R76, R10.reuse, 0x18a ;  /* 0x0000018a0a4c7836 */ /* 0x040fe40000000000 */
[----:B------:R-:W-:-:S03]  /*a3780*/  VIADD R77, R10, 0x18b ;  /* 0x0000018b0a4d7836 */ /* 0x000fc60000000000 */
[----:B------:R-:W-:Y:S02]  /*a3790*/  ISETP.GE.AND P2, PT, R76, UR7, PT ;  /* 0x000000074c007c0c */ /* 0x000fe4000bf46270 */
[----:B------:R-:W-:Y:S01]  /*a37a0*/  ISETP.GE.AND P3, PT, R77, UR7, PT ;  /* 0x000000074d007c0c */ /* 0x000fe2000bf66270 */
[C---:B------:R-:W-:Y:S02]  /*a37b0*/  VIADD R78, R10.reuse, 0x18c ;  /* 0x0000018c0a4e7836 */ /* 0x040fe40000000000 */
[C---:B------:R-:W-:Y:S02]  /*a37c0*/  VIADD R30, R10.reuse, 0x18d ;  /* 0x0000018d0a1e7836 */ /* 0x040fe40000000000 */
[C---:B------:R-:W-:Y:S02]  /*a37d0*/  VIADD R29, R10.reuse, 0x18e ;  /* 0x0000018e0a1d7836 */ /* 0x040fe40000000000 */
[C---:B------:R-:W-:Y:S02]  /*a37e0*/  VIADD R28, R10.reuse, 0x18f ;  /* 0x0000018f0a1c7836 */ /* 0x040fe40000000000 */
[----:B------:R-:W-:-:S02]  /*a37f0*/  VIADD R27, R10, 0x190 ;  /* 0x000001900a1b7836 */ /* 0x000fc40000000000 */
[C---:B------:R-:W-:Y:S02]  /*a3800*/  VIADD R26, R10.reuse, 0x191 ;  /* 0x000001910a1a7836 */ /* 0x040fe40000000000 */
[C---:B------:R-:W-:Y:S02]  /*a3810*/  VIADD R25, R10.reuse, 0x192 ;  /* 0x000001920a197836 */ /* 0x040fe40000000000 */
[C---:B------:R-:W-:Y:S02]  /*a3820*/  VIADD R24, R10.reuse, 0x193 ;  /* 0x000001930a187836 */ /* 0x040fe40000000000 */
[C---:B------:R-:W-:Y:S02]  /*a3830*/  VIADD R23, R10.reuse, 0x194 ;  /* 0x000001940a177836 */ /* 0x040fe40000000000 */
[----:B------:R-:W-:Y:S01]  /*a3840*/  VIADD R22, R10, 0x195 ;  /* 0x000001950a167836 */ /* 0x000fe20000000000 */
[----:B--2---:R1:W-:Y:S04]  /*a3850*/  @P4 STG.E desc[UR4][R20.64], R142 ;  /* 0x0000008e14004986 */ /* 0x0043e8000c101904 */
[----:B------:R2:W-:Y:S04]  /*a3860*/  @P5 STG.E desc[UR4][R16.64], R140 ;  /* 0x0000008c10005986 */ /* 0x0005e8000c101904 */
[----:B---3--:R3:W-:Y:S01]  /*a3870*/  @P1 STG.E desc[UR4][R18.64], R139 ;  /* 0x0000008b12001986 */ /* 0x0087e2000c101904 */
[----:B------:R-:W-:-:S13]  /*a3880*/  ISETP.GE.AND P1, PT, R15, UR7, PT ;  /* 0x000000070f007c0c */ /* 0x000fda000bf26270 */
[----:B------:R-:W-:Y:S02]  /*a3890*/  @P1 LOP3.LUT R153, R153, 0x20, RZ, 0xfc, !PT ;  /* 0x0000002099991812 */ /* 0x000fe400078efcff */
[----:B------:R-:W-:Y:S02]  /*a38a0*/  ISETP.GE.AND P1, PT, R31, UR7, PT ;  /* 0x000000071f007c0c */ /* 0x000fe4000bf26270 */
[----:B------:R-:W-:-:S11]  /*a38b0*/  LOP3.LUT R153, R153, 0xffffffbf, RZ, 0xc0, !PT ;  /* 0xffffffbf99997812 */ /* 0x000fd600078ec0ff */
[----:B------:R-:W-:-:S04]  /*a38c0*/  @P1 LOP3.LUT R153, R153, 0x40, RZ, 0xfc, !PT ;  /* 0x0000004099991812 */ /* 0x000fc800078efcff */
[----:B------:R-:W-:-:S04]  /*a38d0*/  LOP3.LUT R153, R153, 0xffffff7f, RZ, 0xc0, !PT ;  /* 0xffffff7f99997812 */ /* 0x000fc800078ec0ff */
[----:B------:R-:W-:Y:S02]  /*a38e0*/  @P2 LOP3.LUT R153, R153, 0x80, RZ, 0xfc, !PT ;  /* 0x0000008099992812 */ /* 0x000fe400078efcff */
[----:B------:R-:W-:Y:S02]  /*a38f0*/  ISETP.GE.AND P1, PT, R78, UR7, PT ;  /* 0x000000074e007c0c */ /* 0x000fe4000bf26270 */
        /* <DEDUP_REMOVED lines=27> */
[----:B------:R-:W-:Y:S01]  /*a3ab0*/  LOP3.LUT R153, R153, 0xfffdffff, RZ, 0xc0, !PT ;  /* 0xfffdffff99997812 */ /* 0x000fe200078ec0ff */
[----:B-1----:R-:W-:-:S03]  /*a3ac0*/  VIADD R21, R10, 0x196 ;  /* 0x000001960a157836 */ /* 0x002fc60000000000 */
[----:B------:R-:W-:Y:S02]  /*a3ad0*/  @P3 LOP3.LUT R153, R153, 0x20000, RZ, 0xfc, !PT ;  /* 0x0002000099993812 */ /* 0x000fe400078efcff */
[----:B------:R-:W-:Y:S02]  /*a3ae0*/  ISETP.GE.AND P2, PT, R21, UR7, PT ;  /* 0x0000000715007c0c */ /* 0x000fe4000bf46270 */
[----:B------:R-:W-:Y:S01]  /*a3af0*/  LOP3.LUT R153, R153, 0xfffbffff, RZ, 0xc0, !PT ;  /* 0xfffbffff99997812 */ /* 0x000fe200078ec0ff */
[----:B------:R-:W-:-:S03]  /*a3b00*/  VIADD R20, R10, 0x197 ;  /* 0x000001970a147836 */ /* 0x000fc60000000000 */
[----:B------:R-:W-:Y:S02]  /*a3b10*/  @P1 LOP3.LUT R153, R153, 0x40000, RZ, 0xfc, !PT ;  /* 0x0004000099991812 */ /* 0x000fe400078efcff */
[----:B------:R-:W-:Y:S02]  /*a3b20*/  ISETP.GE.AND P3, PT, R20, UR7, PT ;  /* 0x0000000714007c0c */ /* 0x000fe4000bf66270 */
[----:B------:R-:W-:-:S04]  /*a3b30*/  LOP3.LUT R153, R153, 0xfff7ffff, RZ, 0xc0, !PT ;  /* 0xfff7ffff99997812 */ /* 0x000fc800078ec0ff */
[----:B------:R-:W-:Y:S01]  /*a3b40*/  @P2 LOP3.LUT R153, R153, 0x80000, RZ, 0xfc, !PT ;  /* 0x0008000099992812 */ /* 0x000fe200078efcff */
[C---:B------:R-:W-:Y:S02]  /*a3b50*/  VIADD R0, R10.reuse, 0x19d ;  /* 0x0000019d0a007836 */ /* 0x040fe40000000000 */
[C---:B------:R-:W-:Y:S01]  /*a3b60*/  VIADD R15, R10.reuse, 0x19c ;  /* 0x0000019c0a0f7836 */ /* 0x040fe20000000000 */
[----:B------:R-:W-:Y:S01]  /*a3b70*/  LOP3.LUT R153, R153, 0xffefffff, RZ, 0xc0, !PT ;  /* 0xffefffff99997812 */ /* 0x000fe200078ec0ff */
[C---:B--2---:R-:W-:Y:S02]  /*a3b80*/  VIADD R16, R10.reuse, 0x19b ;  /* 0x0000019b0a107836 */ /* 0x044fe40000000000 */
[C---:B------:R-:W-:Y:S02]  /*a3b90*/  VIADD R17, R10.reuse, 0x19a ;  /* 0x0000019a0a117836 */ /* 0x040fe40000000000 */
[C---:B---3--:R-:W-:Y:S02]  /*a3ba0*/  VIADD R18, R10.reuse, 0x199 ;  /* 0x000001990a127836 */ /* 0x048fe40000000000 */
[----:B------:R-:W-:Y:S01]  /*a3bb0*/  VIADD R19, R10, 0x198 ;  /* 0x000001980a137836 */ /* 0x000fe20000000000 */
[----:B------:R-:W-:-:S02]  /*a3bc0*/  @P3 LOP3.LUT R153, R153, 0x100000, RZ, 0xfc, !PT ;  /* 0x0010000099993812 */ /* 0x000fc400078efcff */
[----:B------:R-:W-:Y:S02]  /*a3bd0*/  ISETP.GE.AND P2, PT, R18, UR7, PT ;  /* 0x0000000712007c0c */ /* 0x000fe4000bf46270 */
[----:B------:R-:W-:Y:S02]  /*a3be0*/  ISETP.GE.AND P1, PT, R19, UR7, PT ;  /* 0x0000000713007c0c */ /* 0x000fe4000bf26270 */
[----:B------:R-:W-:Y:S02]  /*a3bf0*/  ISETP.GE.AND P3, PT, R17, UR7, PT ;  /* 0x0000000711007c0c */ /* 0x000fe4000bf66270 */
[----:B------:R-:W-:Y:S02]  /*a3c00*/  ISETP.GE.AND P4, PT, R16, UR7, PT ;  /* 0x0000000710007c0c */ /* 0x000fe4000bf86270 */
[----:B------:R-:W-:Y:S02]  /*a3c10*/  ISETP.GE.AND P5, PT, R15, UR7, PT ;  /* 0x000000070f007c0c */ /* 0x000fe4000bfa6270 */
[----:B------:R-:W-:Y:S01]  /*a3c20*/  ISETP.GE.AND P6, PT, R0, UR7, PT ;  /* 0x0000000700007c0c */ /* 0x000fe2000bfc6270 */
[----:B------:R-:W2:Y:S04]  /*a3c30*/  LDL.LU R144, [R1+0x12f4] ;  /* 0x0012f40001907983 */ /* 0x000ea80000300800 */
[----:B------:R-:W3:Y:S04]  /*a3c40*/  LDL.LU R143, [R1+0xf04] ;  /* 0x000f0400018f7983 */ /* 0x000ee80000300800 */
[----:B------:R-:W4:Y:S04]  /*a3c50*/  LDL.LU R142, [R1+0xb04] ;  /* 0x000b0400018e7983 */ /* 0x000f280000300800 */
[----:B------:R-:W4:Y:S04]  /*a3c60*/  LDL.LU R141, [R1+0x704] ;  /* 0x00070400018d7983 */ /* 0x000f280000300800 */
[----:B------:R-:W3:Y:S04]  /*a3c70*/  LDL.LU R140, [R1+0x2684] ;  /* 0x00268400018c7983 */ /* 0x000ee80000300800 */
[----:B------:R-:W4:Y:S01]  /*a3c80*/  LDL.LU R148, [R1+0x304] ;  /* 0x0003040001947983 */ /* 0x000f220000300800 */
[----:B------:R-:W-:-:S03]  /*a3c90*/  LOP3.LUT R155, R155, 0xfff7ffff, RZ, 0xc0, !PT ;  /* 0xfff7ffff9b9b7812 */ /* 0x000fc600078ec0ff */
[----:B------:R-:W4:Y:S01]  /*a3ca0*/  LDL.LU R147, [R1+0x1ff8] ;  /* 0x001ff80001937983 */ /* 0x000f220000300800 */
[----:B------:R-:W-:-:S03]  /*a3cb0*/  @P3 LOP3.LUT R155, R155, 0x80000, RZ, 0xfc, !PT ;  /* 0x000800009b9b3812 */ /* 0x000fc600078efcff */
[----:B------:R-:W4:Y:S01]  /*a3cc0*/  LDL.LU R139, [R1+0x1af8] ;  /* 0x001af800018b7983 */ /* 0x000f220000300800 */
[----:B------:R-:W-:-:S03]  /*a3cd0*/  LOP3.LUT R155, R155, 0xfffbffff, RZ, 0xc0, !PT ;  /* 0xfffbffff9b9b7812 */ /* 0x000fc600078ec0ff */
[----:B------:R-:W4:Y:S01]  /*a3ce0*/  LDL.LU R146, [R1+0x2688] ;  /* 0x0026880001927983 */ /* 0x000f220000300800 */
[----:B------:R-:W-:Y:S01]  /*a3cf0*/  @P4 LOP3.LUT R155, R155, 0x40000, RZ, 0xfc, !PT ;  /* 0x000400009b9b4812 */ /* 0x000fe200078efcff */
[----:B------:R-:W-:Y:S01]  /*a3d00*/  IMAD.WIDE R16, R138, 0x4, R8 ;  /* 0x000000048a107825 */ /* 0x000fe200078e0208 */
[----:B------:R-:W-:Y:S01]  /*a3d10*/  LOP3.LUT P3, RZ, R153, 0x2, RZ, 0xc0, !PT ;  /* 0x0000000299ff7812 */ /* 0x000fe2000786c0ff */
[----:B------:R-:W4:Y:S01]  /*a3d20*/  LDL.LU R145, [R1+0x16f8] ;  /* 0x0016f80001917983 */ /* 0x000f220000300800 */
[----:B------:R-:W-:Y:S02]  /*a3d30*/  LOP3.LUT R155, R155, 0xfffdffff, RZ, 0xc0, !PT ;  /* 0xfffdffff9b9b7812 */ /* 0x000fe400078ec0ff */
[----:B------:R-:W-:Y:S01]  /*a3d40*/  LOP3.LUT P4, RZ, R153, 0x1, RZ, 0xc0, !PT ;  /* 0x0000000199ff7812 */ /* 0x000fe2000788c0ff */
[----:B------:R-:W4:Y:S01]  /*a3d50*/  LDL.LU R138, [R1+0x268c] ;  /* 0x00268c00018a7983 */ /* 0x000f220000300800 */
[----:B------:R-:W-:Y:S02]  /*a3d60*/  @P5 LOP3.LUT R155, R155, 0x20000, RZ, 0xfc, !PT ;  /* 0x000200009b9b5812 */ /* 0x000fe400078efcff */
[----:B------:R-:W-:-:S02]  /*a3d70*/  LOP3.LUT P5, RZ, R153, 0x4, RZ, 0xc0, !PT ;  /* 0x0000000499ff7812 */ /* 0x000fc400078ac0ff */
[----:B------:R-:W-:Y:S02]  /*a3d80*/  LOP3.LUT R155, R155, 0xfffeffff, RZ, 0xc0, !PT ;  /* 0xfffeffff9b9b7812 */ /* 0x000fe400078ec0ff */
[----:B------:R-:W-:Y:S02]  /*a3d90*/  ISETP.LT.AND P5, PT, R14, UR6, !P5 ;  /* 0x000000060e007c0c */ /* 0x000fe4000efa1270 */
[----:B------:R-:W-:-:S11]  /*a3da0*/  @P6 LOP3.LUT R155, R155, 0x10000, RZ, 0xfc, !PT ;  /* 0x000100009b9b6812 */ /* 0x000fd600078efcff */
[----:B--2---:R1:W-:Y:S01]  /*a3db0*/  @P5 STG.E desc[UR4][R16.64], R144 ;  /* 0x0000009010005986 */ /* 0x0043e2000c101904 */
[----:B------:R-:W-:-:S03]  /*a3dc0*/  ISETP.LT.AND P5, PT, R11, UR6, !P3 ;  /* 0x000000060b007c0c */ /* 0x000fc6000dfa1270 */
[----:B-1----:R-:W2:Y:S01]  /*a3dd0*/  LDL.LU R144, [R1+0x12f8] ;  /* 0x0012f80001907983 */ /* 0x002ea20000300800 */
[----:B---3--:R-:W-:-:S09]  /*a3de0*/  IMAD.WIDE R16, R140, 0x4, R2 ;  /* 0x000000048c107825 */ /* 0x008fd200078e0202 */
[----:B------:R1:W-:Y:S01]  /*a3df0*/  @P5 STG.E desc[UR4][R16.64], R143 ;  /* 0x0000008f10005986 */ /* 0x0003e2000c101904 */
[----:B------:R-:W-:Y:S01]  /*a3e00*/  ISETP.LT.AND P5, PT, R12, UR6, !P3 ;  /* 0x000000060c007c0c */ /* 0x000fe2000dfa1270 */
[----:B-1----:R-:W-:-:S12]  /*a3e10*/  IMAD.WIDE R16, R140, 0x4, R4 ;  /* 0x000000048c107825 */ /* 0x002fd800078e0204 */
[----:B----4-:R1:W-:Y:S04]  /*a3e20*/  @P5 STG.E desc[UR4][R16.64], R142 ;  /* 0x0000008e10005986 */ /* 0x0103e8000c101904 */
[----:B-1----:R-:W3:Y:S01]  /*a3e30*/  LDL.LU R142, [R1+0xf08] ;  /* 0x000f0800018e7983 */ /* 0x002ee20000300800 */
[----:B------:R-:W-:-:S03]  /*a3e40*/  ISETP.LT.AND P5, PT, R13, UR6, !P3 ;  /* 0x000000060d007c0c */ /* 0x000fc6000dfa1270 */
[----:B------:R-:W4:Y:S01]  /*a3e50*/  LDL.LU R143, [R1+0xb08] ;  /* 0x000b0800018f7983 */ /* 0x000f220000300800 */
[----:B------:R-:W-:-:S09]  /*a3e60*/  IMAD.WIDE R16, R140, 0x4, R6 ;  /* 0x000000048c107825 */ /* 0x000fd200078e0206 */
[----:B------:R1:W-:Y:S02]  /*a3e70*/  @P5 STG.E desc[UR4][R16.64], R141 ;  /* 0x0000008d10005986 */ /* 0x0003e4000c101904 */
[----:B-1----:R-:W-:Y:S02]  /*a3e80*/  IMAD.WIDE R16, R140, 0x4, R8 ;  /* 0x000000048c107825 */ /* 0x002fe400078e0208 */
[----:B------:R-:W4:Y:S01]  /*a3e90*/  LDL.LU R140, [R1+0x708] ;  /* 0x00070800018c7983 */ /* 0x000f220000300800 */
[----:B------:R-:W-:-:S03]  /*a3ea0*/  ISETP.LT.AND P5, PT, R14, UR6, !P3 ;  /* 0x000000060e007c0c */ /* 0x000fc6000dfa1270 */
[----:B------:R-:W4:Y:S10]  /*a3eb0*/  LDL.LU R141, [R1+0x2690] ;  /* 0x00269000018d7983 */ /* 0x000f340000300800 */
[----:B------:R1:W-:Y:S01]  /*a3ec0*/  @P5 STG.E desc[UR4][R16.64], R148 ;  /* 0x0000009410005986 */ /* 0x0003e2000c101904 */
[----:B------:R-:W-:Y:S01]  /*a3ed0*/  ISETP.LT.AND P5, PT, R11, UR6, !P4 ;  /* 0x000000060b007c0c */ /* 0x000fe2000e7a1270 */
[----:B-1----:R-:W-:-:S12]  /*a3ee0*/  IMAD.WIDE R16, R146, 0x4, R2 ;  /* 0x0000000492107825 */ /* 0x002fd800078e0202 */
[----:B------:R1:W-:Y:S01]  /*a3ef0*/  @P5 STG.E desc[UR4][R16.64], R147 ;  /* 0x0000009310005986 */ /* 0x0003e2000c101904 */
[----:B------:R-:W-:-:S03]  /*a3f00*/  ISETP.LT.AND P5, PT, R12, UR6, !P4 ;  /* 0x000000060c007c0c */ /* 0x000fc6000e7a1270 */
[----:B-1----:R-:W4:Y:S01]  /*a3f10*/  LDL.LU R147, [R1+0x308] ;  /* 0x0003080001937983 */ /* 0x002f220000300800 */
[----:B------:R-:W-:-:S09]  /*a3f20*/  IMAD.WIDE R16, R146, 0x4, R4 ;  /* 0x0000000492107825 */ /* 0x000fd200078e0204 */
[----:B------:R1:W-:Y:S01]  /*a3f30*/  @P5 STG.E desc[UR4][R16.64], R139 ;  /* 0x0000008b10005986 */ /* 0x0003e2000c101904 */
[----:B------:R-:W-:-:S03]  /*a3f40*/  ISETP.LT.AND P5, PT, R13, UR6, !P4 ;  /* 0x000000060d007c0c */ /* 0x000fc6000e7a1270 */
[----:B-1----:R-:W4:Y:S01]  /*a3f50*/  LDL.LU R139, [R1+0x1ffc] ;  /* 0x001ffc00018b7983 */ /* 0x002f220000300800 */
[----:B------:R-:W-:Y:S01]  /*a3f60*/  IMAD.WIDE R16, R146, 0x4, R6 ;  /* 0x0000000492107825 */ /* 0x000fe200078e0206 */
[----:B------:R-:W-:-:S08]  /*a3f70*/  ISETP.LT.AND P4, PT, R14, UR6, !P4 ;  /* 0x000000060e007c0c */ /* 0x000fd0000e781270 */
[----:B------:R1:W-:Y:S04]  /*a3f80*/  @P5 STG.E desc[UR4][R16.64], R145 ;  /* 0x0000009110005986 */ /* 0x0003e8000c101904 */
[----:B-1----:R-:W4:Y:S01]  /*a3f90*/  LDL.LU R145, [R1+0x1afc] ;  /* 0x001afc0001917983 */ /* 0x002f220000300800 */
[----:B------:R-:W-:-:S03]  /*a3fa0*/  IMAD.WIDE R16, R146, 0x4, R8 ;  /* 0x0000000492107825 */ /* 0x000fc600078e0208 */
[----:B------:R-:W4:Y:S04]  /*a3fb0*/  LDL.LU R146, [R1+0x16fc] ;  /* 0x0016fc0001927983 */ /* 0x000f280000300800 */
[----:B------:R-:W4:Y:S04]  /*a3fc0*/  LDL.LU R148, [R1+0x2694] ;  /* 0x0026940001947983 */ /* 0x000f280000300800 */
[----:B--2---:R1:W-:Y:S01]  /*a3fd0*/  @P4 STG.E desc[UR4][R16.64], R144 ;  /* 0x0000009010004986 */ /* 0x0043e2000c101904 */
[----:B------:R-:W-:Y:S01]  /*a3fe0*/  ISETP.LT.AND P4, PT, R11, UR6, !P0 ;  /* 0x000000060b007c0c */ /* 0x000fe2000c781270 */
[----:B-1----:R-:W-:-:S12]  /*a3ff0*/  IMAD.WIDE R16, R138, 0x4, R2 ;  /* 0x000000048a107825 */ /* 0x002fd800078e0202 */
[----:B---3--:R1:W-:Y:S04]  /*a4000*/  @P4 STG.E desc[UR4][R16.64], R142 ;  /* 0x0000008e10004986 */ /* 0x0083e8000c101904 */
[----:B-1----:R-:W2:Y:S01]  /*a4010*/  LDL.LU R142, [R1+0x12fc] ;  /* 0x0012fc00018e7983 */ /* 0x002ea20000300800 */
[----:B------:R-:W-:Y:S01]  /*a4020*/  ISETP.LT.AND P4, PT, R12, UR6, !P0 ;  /* 0x000000060c007c0c */ /* 0x000fe2000c781270 */
[C---:B------:R-:W-:Y:S02]  /*a4030*/  IMAD.WIDE R16, R138.reuse, 0x4, R4 ;  /* 0x000000048a107825 */ /* 0x040fe400078e0204 */
[----:B------:R-:W3:Y:S10]  /*a4040*/  LDL.LU R144, [R1+0xf0c] ;  /* 0x000f0c0001907983 */ /* 0x000ef40000300800 */
[----:B----4-:R1:W-:Y:S01]  /*a4050*/  @P4 STG.E desc[UR4][R16.64], R143 ;  /* 0x0000008f10004986 */ /* 0x0103e2000c101904 */
[----:B------:R-:W-:Y:S01]  /*a4060*/  ISETP.LT.AND P4, PT, R13, UR6, !P0 ;  /* 0x000000060d007c0c */ /* 0x000fe2000c781270 */
[----:B-1----:R-:W-:-:S12]  /*a4070*/  IMAD.WIDE R16, R138, 0x4, R6 ;  /* 0x000000048a107825 */ /* 0x002fd800078e0206 */
[----:B------:R1:W-:Y:S04]  /*a4080*/  @P4 STG.E desc[UR4][R16.64], R140 ;  /* 0x0000008c10004986 */ /* 0x0003e8000c101904 */
[----:B-1----:R-:W4:Y:S04]  /*a4090*/  LDL.LU R140, [R1+0xb0c] ;  /* 0x000b0c00018c7983 */ /* 0x002f280000300800 */
[----:B------:R-:W4:Y:S01]  /*a40a0*/  LDL.LU R143, [R1+0x70c] ;  /* 0x00070c00018f7983 */ /* 0x000f220000300800 */
[----:B------:R-:W-:Y:S01]  /*a40b0*/  ISETP.LT.AND P0, PT, R14, UR6, !P0 ;  /* 0x000000060e007c0c */ /* 0x000fe2000c701270 */
[----:B------:R-:W-:Y:S01]  /*a40c0*/  IMAD.WIDE R16, R138, 0x4, R8 ;  /* 0x000000048a107825 */ /* 0x000fe200078e0208 */
[----:B------:R-:W-:Y:S01]  /*a40d0*/  LOP3.LUT P3, RZ, R153, 0x8, RZ, 0xc0, !PT ;  /* 0x0000000899ff7812 */ /* 0x000fe2000786c0ff */
        /* <DEDUP_REMOVED lines=16> */
[----:B------:R-:W-:-:S08]  /*a41e0*/  LOP3.LUT P5, RZ, R153, 0x10, RZ, 0xc0, !PT ;  /* 0x0000001099ff7812 */ /* 0x000fd000078ac0ff */
[----:B--2---:R1:W-:Y:S04]  /*a41f0*/  @P0 STG.E desc[UR4][R16.64], R142 ;  /* 0x0000008e10000986 */ /* 0x0043e8000c101904 */
[----:B-1----:R-:W2:Y:S01]  /*a4200*/  LDL.LU R142, [R1+0x1b00] ;  /* 0x001b0000018e7983 */ /* 0x002ea20000300800 */
[----:B------:R-:W-:-:S03]  /*a4210*/  ISETP.LT.AND P0, PT, R11, UR6, !P5 ;  /* 0x000000060b007c0c */ /* 0x000fc6000ef01270 */
[----:B------:R-:W2:Y:S04]  /*a4220*/  LDL.LU R141, [R1+0x269c] ;  /* 0x00269c00018d7983 */ /* 0x000ea80000300800 */
[----:B------:R-:W2:Y:S01]  /*a4230*/  LDL.LU R147, [R1+0x1700] ;  /* 0x0017000001937983 */ /* 0x000ea20000300800 */
[----:B------:R-:W-:-:S05]  /*a4240*/  IMAD.WIDE R16, R148, 0x4, R2 ;  /* 0x0000000494107825 */ /* 0x000fca00078e0202 */
[----:B---3--:R1:W-:Y:S01]  /*a4250*/  @P0 STG.E desc[UR4][R16.64], R144 ;  /* 0x0000009010000986 */ /* 0x0083e2000c101904 */
[----:B------:R-:W-:-:S03]  /*a4260*/  ISETP.LT.AND P0, PT, R12, UR6, !P5 ;  /* 0x000000060c007c0c */ /* 0x000fc6000ef01270 */
[----:B-1----:R-:W3:Y:S01]  /*a4270*/  LDL.LU R144, [R1+0x1300] ;  /* 0x0013000001907983 */ /* 0x002ee20000300800 */
[----:B------:R-:W-:-:S09]  /*a4280*/  IMAD.WIDE R16, R148, 0x4, R4 ;  /* 0x0000000494107825 */ /* 0x000fd200078e0204 */
[----:B----4-:R1:W-:Y:S04]  /*a4290*/  @P0 STG.E desc[UR4][R16.64], R140 ;  /* 0x0000008c10000986 */ /* 0x0103e8000c101904 */
[----:B-1----:R-:W4:Y:S01]  /*a42a0*/  LDL.LU R140, [R1+0xf10] ;  /* 0x000f1000018c7983 */ /* 0x002f220000300800 */
[----:B------:R-:W-:Y:S01]  /*a42b0*/  ISETP.LT.AND P0, PT, R13, UR6, !P5 ;  /* 0x000000060d007c0c */ /* 0x000fe2000ef01270 */
[----:B------:R-:W-:-:S12]  /*a42c0*/  IMAD.WIDE R16, R148, 0x4, R6 ;  /* 0x0000000494107825 */ /* 0x000fd800078e0206 */
[----:B------:R1:W-:Y:S04]  /*a42d0*/  @P0 STG.E desc[UR4][R16.64], R143 ;  /* 0x0000008f10000986 */ /* 0x0003e8000c101904 */
[----:B-1----:R-:W4:Y:S01]  /*a42e0*/  LDL.LU R143, [R1+0xb10] ;  /* 0x000b1000018f7983 */ /* 0x002f220000300800 */
[----:B------:R-:W-:Y:S01]  /*a42f0*/  ISETP.LT.AND P0, PT, R14, UR6, !P5 ;  /* 0x000000060e007c0c */ /* 0x000fe2000ef01270 */
[----:B------:R-:W-:Y:S01]  /*a4300*/  IMAD.WIDE R16, R148, 0x4, R8 ;  /* 0x0000000494107825 */ /* 0x000fe200078e0208 */
[----:B------:R-:W-:-:S11]  /*a4310*/  LOP3.LUT P6, RZ, R153, 0x20, RZ, 0xc0, !PT ;  /* 0x0000002099ff7812 */ /* 0x000fd600078cc0ff */
[----:B------:R1:W-:Y:S01]  /*a4320*/  @P0 STG.E desc[UR4][R16.64], R139 ;  /* 0x0000008b10000986 */ /* 0x0003e2000c101904 */
[----:B------:R-:W-:-:S03]  /*a4330*/  ISETP.LT.AND P0, PT, R11, UR6, !P6 ;  /* 0x000000060b007c0c */ /* 0x000fc6000f701270 */
[----:B-1----:R-:W4:Y:S04]  /*a4340*/  LDL.LU R139, [R1+0x26a0] ;  /* 0x0026a000018b7983 */ /* 0x002f280000300800 */
[----:B------:R-:W4:Y:S01]  /*a4350*/  LDL.LU R148, [R1+0x710] ;  /* 0x0007100001947983 */ /* 0x000f220000300800 */
[----:B------:R-:W-:-:S05]  /*a4360*/  IMAD.WIDE R16, R138, 0x4, R2 ;  /* 0x000000048a107825 */ /* 0x000fca00078e0202 */
        /* <DEDUP_REMOVED lines=9> */
[----:B--2---:R1:W-:Y:S01]  /*a4400*/  @P0 STG.E desc[UR4][R16.64], R142 ;  /* 0x0000008e10000986 */ /* 0x0043e2000c101904 */
[----:B------:R-:W-:Y:S01]  /*a4410*/  ISETP.LT.AND P0, PT, R14, UR6, !P6 ;  /* 0x000000060e007c0c */ /* 0x000fe2000f701270 */
[----:B-1----:R-:W-:Y:S02]  /*a4420*/  IMAD.WIDE R16, R138, 0x4, R8 ;  /* 0x000000048a107825 */ /* 0x002fe400078e0208 */
[----:B------:R-:W2:Y:S10]  /*a4430*/  LDL.LU R142, [R1+0x1b04] ;  /* 0x001b0400018e7983 */ /* 0x000eb40000300800 */
[----:B------:R1:W-:Y:S01]  /*a4440*/  @P0 STG.E desc[UR4][R16.64], R147 ;  /* 0x0000009310000986 */ /* 0x0003e2000c101904 */
[----:B------:R-:W-:-:S03]  /*a4450*/  ISETP.LT.AND P0, PT, R11, UR6, !P4 ;  /* 0x000000060b007c0c */ /* 0x000fc6000e701270 */
[----:B------:R-:W2:Y:S01]  /*a4460*/  LDL.LU R138, [R1+0x26a4] ;  /* 0x0026a400018a7983 */ /* 0x000ea20000300800 */
[----:B-1----:R-:W-:-:S03]  /*a4470*/  IMAD.WIDE R16, R141, 0x4, R2 ;  /* 0x000000048d107825 */ /* 0x002fc600078e0202 */
[----:B------:R-:W2:Y:S06]  /*a4480*/  LDL.LU R147, [R1+0x1704] ;  /* 0x0017040001937983 */ /* 0x000eac0000300800 */
[----:B---3--:R1:W-:Y:S01]  /*a4490*/  @P0 STG.E desc[UR4][R16.64], R144 ;  /* 0x0000009010000986 */ /* 0x0083e2000c101904 */
[----:B------:R-:W-:Y:S01]  /*a44a0*/  ISETP.LT.AND P0, PT, R12, UR6, !P4 ;  /* 0x000000060c007c0c */ /* 0x000fe2000e701270 */
[----:B-1----:R-:W-:-:S12]  /*a44b0*/  IMAD.WIDE R16, R141, 0x4, R4 ;  /* 0x000000048d107825 */ /* 0x002fd800078e0204 */
[----:B----4-:R1:W-:Y:S04]  /*a44c0*/  @P0 STG.E desc[UR4][R16.64], R140 ;  /* 0x0000008c10000986 */ /* 0x0103e8000c101904 */
[----:B-1----:R-:W3:Y:S01]  /*a44d0*/  LDL.LU R140, [R1+0x1304] ;  /* 0x00130400018c7983 */ /* 0x002ee20000300800 */
[----:B------:R-:W-:-:S03]  /*a44e0*/  ISETP.LT.AND P0, PT, R13, UR6, !P4 ;  /* 0x000000060d007c0c */ /* 0x000fc6000e701270 */
[----:B------:R-:W4:Y:S01]  /*a44f0*/  LDL.LU R144, [R1+0xf14] ;  /* 0x000f140001907983 */ /* 0x000f220000300800 */
[----:B------:R-:W-:-:S09]  /*a4500*/  IMAD.WIDE R16, R141, 0x4, R6 ;  /* 0x000000048d107825 */ /* 0x000fd200078e0206 */
[----:B------:R1:W-:Y:S04]  /*a4510*/  @P0 STG.E desc[UR4][R16.64], R143 ;  /* 0x0000008f10000986 */ /* 0x0003e8000c101904 */
[----:B-1----:R-:W4:Y:S01]  /*a4520*/  LDL.LU R143, [R1+0xb14] ;  /* 0x000b1400018f7983 */ /* 0x002f220000300800 */
[----:B------:R-:W-:Y:S01]  /*a4530*/  ISETP.LT.AND P0, PT, R14, UR6, !P4 ;  /* 0x000000060e007c0c */ /* 0x000fe2000e701270 */
[----:B------:R-:W-:Y:S01]  /*a4540*/  IMAD.WIDE R16, R141, 0x4, R8 ;  /* 0x000000048d107825 */ /* 0x000fe200078e0208 */
[----:B------:R-:W-:Y:S01]  /*a4550*/  LOP3.LUT P3, RZ, R153, 0x80, RZ, 0xc0, !PT ;  /* 0x0000008099ff7812 */ /* 0x000fe2000786c0ff */
[----:B------:R-:W4:Y:S10]  /*a4560*/  LDL.LU R141, [R1+0x26a8] ;  /* 0x0026a800018d7983 */ /* 0x000f340000300800 */
[----:B------:R1:W-:Y:S01]  /*a4570*/  @P0 STG.E desc[UR4][R16.64], R148 ;  /* 0x0000009410000986 */ /* 0x0003e2000c101904 */
[----:B------:R-:W-:Y:S01]  /*a4580*/  ISETP.LT.AND P0, PT, R11, UR6, !P3 ;  /* 0x000000060b007c0c */ /* 0x000fe2000df01270 */
[----:B-1----:R-:W-:-:S02]  /*a4590*/  IMAD.WIDE R16, R139, 0x4, R2 ;  /* 0x000000048b107825 */ /* 0x002fc400078e0202 */
[----:B------:R-:W4:Y:S10]  /*a45a0*/  LDL.LU R148, [R1+0x714] ;  /* 0x0007140001947983 */ /* 0x000f340000300800 */
[----:B------:R1:W-:Y:S01]  /*a45b0*/  @P0 STG.E desc[UR4][R16.64], R145 ;  /* 0x0000009110000986 */ /* 0x0003e2000c101904 */
[----:B------:R-:W-:Y:S01]  /*a45c0*/  ISETP.LT.AND P0, PT, R12, UR6, !P3 ;  /* 0x000000060c007c0c */ /* 0x000fe2000df01270 */
[----:B-1----:R-:W-:-:S12]  /*a45d0*/  IMAD.WIDE R16, R139, 0x4, R4 ;  /* 0x000000048b107825 */ /* 0x002fd800078e0204 */
[----:B------:R1:W-:Y:S04]  /*a45e0*/  @P0 STG.E desc[UR4][R16.64], R146 ;  /* 0x0000009210000986 */ /* 0x0003e8000c101904 */
[----:B-1----:R-:W4:Y:S01]  /*a45f0*/  LDL.LU R146, [R1+0x2018] ;  /* 0x0020180001927983 */ /* 0x002f220000300800 */
[----:B------:R-:W-:-:S03]  /*a4600*/  ISETP.LT.AND P0, PT, R13, UR6, !P3 ;  /* 0x000000060d007c0c */ /* 0x000fc6000df01270 */
[----:B------:R-:W4:Y:S01]  /*a4610*/  LDL.LU R145, [R1+0x2008] ;  /* 0x0020080001917983 */ /* 0x000f220000300800 */
[----:B------:R-:W-:Y:S01]  /*a4620*/  IMAD.WIDE R16, R139, 0x4, R6 ;  /* 0x000000048b107825 */ /* 0x000fe200078e0206 */
[----:B------:R-:W-:-:S08]  /*a4630*/  LOP3.LUT P5, RZ, R153, 0x100, RZ, 0xc0, !PT ;  /* 0x0000010099ff7812 */ /* 0x000fd000078ac0ff */
[----:B--2---:R1:W-:Y:S01]  /*a4640*/  @P0 STG.E desc[UR4][R16.64], R142 ;  /* 0x0000008e10000986 */ /* 0x0043e2000c101904 */
[----:B------:R-:W-:-:S03]  /*a4650*/  ISETP.LT.AND P0, PT, R14, UR6, !P3 ;  /* 0x000000060e007c0c */ /* 0x000fc6000df01270 */
[----:B-1----:R-:W2:Y:S01]  /*a4660*/  LDL.LU R142, [R1+0x1b08] ;  /* 0x001b0800018e7983 */ /* 0x002ea20000300800 */
[----:B------:R-:W-:-:S03]  /*a4670*/  IMAD.WIDE R16, R139, 0x4, R8 ;  /* 0x000000048b107825 */ /* 0x000fc600078e0208 */
[----:B------:R-:W2:Y:S06]  /*a4680*/  LDL.LU R139, [R1+0x26ac] ;  /* 0x0026ac00018b7983 */ /* 0x000eac0000300800 */
[----:B------:R1:W-:Y:S01]  /*a4690*/  @P0 STG.E desc[UR4][R16.64], R147 ;  /* 0x0000009310000986 */ /* 0x0003e2000c101904 */
[----:B------:R-:W-:Y:S01]  /*a46a0*/  ISETP.LT.AND P0, PT, R11, UR6, !P5 ;  /* 0x000000060b007c0c */ /* 0x000fe2000ef01270 */
[----:B-1----:R-:W-:-:S12]  /*a46b0*/  IMAD.WIDE R16, R138, 0x4, R2 ;  /* 0x000000048a107825 */ /* 0x002fd800078e0202 */
[----:B---3--:R1:W-:Y:S04]  /*a46c0*/  @P0 STG.E desc[UR4][R16.64], R140 ;  /* 0x0000008c10000986 */ /* 0x0083e8000c101904 */
[----:B-1----:R-:W3:Y:S01]  /*a46d0*/  LDL.LU R140, [R1+0x1708] ;  /* 0x00170800018c7983 */ /* 0x002ee20000300800 */
[----:B------:R-:W-:-:S03]  /*a46e0*/  ISETP.LT.AND P0, PT, R12, UR6, !P5 ;  /* 0x000000060c007c0c */ /* 0x000fc6000ef01270 */
[----:B------:R-:W3:Y:S01]  /*a46f0*/  LDL.LU R147, [R1+0x1308] ;  /* 0x0013080001937983 */ /* 0x000ee20000300800 */
[----:B------:R-:W-:-:S09]  /*a4700*/  IMAD.WIDE R16, R138, 0x4, R4 ;  /* 0x000000048a107825 */ /* 0x000fd200078e0204 */
[----:B----4-:R1:W-:Y:S01]  /*a4710*/  @P0 STG.E desc[UR4][R16.64], R144 ;  /* 0x0000009010000986 */ /* 0x0103e2000c101904 */
[----:B------:R-:W-:-:S03]  /*a4720*/  ISETP.LT.AND P0, PT, R13, UR6, !P5 ;  /* 0x000000060d007c0c */ /* 0x000fc6000ef01270 */
[----:B-1----:R-:W4:Y:S01]  /*a4730*/  LDL.LU R144, [R1+0xf18] ;  /* 0x000f180001907983 */ /* 0x002f220000300800 */
        /* <DEDUP_REMOVED lines=22> */
[----:B------:R-:W2:Y:S01]  /*a48a0*/  LDL.LU R148, [R1+0x1b0c] ;  /* 0x001b0c0001947983 */ /* 0x000ea20000300800 */
[----:B------:R-:W-:-:S03]  /*a48b0*/  IMAD.WIDE R16, R141, 0x4, R8 ;  /* 0x000000048d107825 */ /* 0x000fc600078e0208 */
[----:B------:R-:W2:Y:S06]  /*a48c0*/  LDL.LU R141, [R1+0x26b4] ;  /* 0x0026b400018d7983 */ /* 0x000eac0000300800 */
[----:B---3--:R1:W-:Y:S01]  /*a48d0*/  @P0 STG.E desc[UR4][R16.64], R140 ;  /* 0x0000008c10000986 */ /* 0x0083e2000c101904 */
[----:B------:R-:W-:-:S03]  /*a48e0*/  ISETP.LT.AND P0, PT, R11, UR6, !P3 ;  /* 0x000000060b007c0c */ /* 0x000fc6000df01270 */
[----:B-1----:R-:W3:Y:S01]  /*a48f0*/  LDL.LU R140, [R1+0x170c] ;  /* 0x00170c00018c7983 */ /* 0x002ee20000300800 */
[----:B------:R-:W-:-:S09]  /*a4900*/  IMAD.WIDE R16, R139, 0x4, R2 ;  /* 0x000000048b107825 */ /* 0x000fd200078e0202 */
[----:B------:R1:W-:Y:S01]  /*a4910*/  @P0 STG.E desc[UR4][R16.64], R147 ;  /* 0x0000009310000986 */ /* 0x0003e2000c101904 */
[----:B------:R-:W-:-:S03]  /*a4920*/  ISETP.LT.AND P0, PT, R12, UR6, !P3 ;  /* 0x000000060c007c0c */ /* 0x000fc6000df01270 */
[----:B-1----:R-:W3:Y:S01]  /*a4930*/  LDL.LU R147, [R1+0x130c] ;  /* 0x00130c0001937983 */ /* 0x002ee20000300800 */
        /* <DEDUP_REMOVED lines=17> */
[----:B-1----:R-:W-:-:S02]  /*a4a50*/  IMAD.WIDE R16, R138, 0x4, R4 ;  /* 0x000000048a107825 */ /* 0x002fc400078e0204 */
[----:B------:R-:W4:Y:S01]  /*a4a60*/  LDL.LU R145, [R1+0x2020] ;  /* 0x0020200001917983 */ /* 0x000f220000300800 */
[----:B------:R-:W-:-:S09]  /*a4a70*/  LOP3.LUT P5, RZ, R153, 0x1000, RZ, 0xc0, !PT ;  /* 0x0000100099ff7812 */ /* 0x000fd200078ac0ff */
[----:B--2---:R1:W-:Y:S01]  /*a4a80*/  @P0 STG.E desc[UR4][R16.64], R142 ;  /* 0x0000008e10000986 */ /* 0x0043e2000c101904 */
[----:B------:R-:W-:Y:S01]  /*a4a90*/  ISETP.LT.AND P0, PT, R13, UR6, !P6 ;  /* 0x000000060d007c0c */ /* 0x000fe2000f701270 */
[----:B-1----:R-:W-:Y:S02]  /*a4aa0*/  IMAD.WIDE R16, R138, 0x4, R6 ;  /* 0x000000048a107825 */ /* 0x002fe400078e0206 */
[----:B------:R-:W2:Y:S10]  /*a4ab0*/  LDL.LU R142, [R1+0x1b10] ;  /* 0x001b1000018e7983 */ /* 0x000eb40000300800 */
[----:B------:R1:W-:Y:S01]  /*a4ac0*/  @P0 STG.E desc[UR4][R16.64], R148 ;  /* 0x0000009410000986 */ /* 0x0003e2000c101904 */
[----:B------:R-:W-:Y:S01]  /*a4ad0*/  ISETP.LT.AND P0, PT, R14, UR6, !P6 ;  /* 0x000000060e007c0c */ /* 0x000fe2000f701270 */
[----:B-1----:R-:W-:-:S02]  /*a4ae0*/  IMAD.WIDE R16, R138, 0x4, R8 ;  /* 0x000000048a107825 */ /* 0x002fc400078e0208 */
[----:B------:R-:W2:Y:S10]  /*a4af0*/  LDL.LU R138, [R1+0x1710] ;  /* 0x00171000018a7983 */ /* 0x000eb40000300800 */
[----:B---3--:R1:W-:Y:S01]  /*a4b00*/  @P0 STG.E desc[UR4][R16.64], R140 ;  /* 0x0000008c10000986 */ /* 0x0083e2000c101904 */
[----:B------:R-:W-:Y:S01]  /*a4b10*/  ISETP.LT.AND P0, PT, R11, UR6, !P5 ;  /* 0x000000060b007c0c */ /* 0x000fe2000ef01270 */
[----:B-1----:R-:W-:-:S02]  /*a4b20*/  IMAD.WIDE R16, R141, 0x4, R2 ;  /* 0x000000048d107825 */ /* 0x002fc400078e0202 */
[----:B------:R-:W3:Y:S04]  /*a4b30*/  LDL.LU R140, [R1+0x26bc] ;  /* 0x0026bc00018c7983 */ /* 0x000ee80000300800 */
[----:B------:R-:W3:Y:S06]  /*a4b40*/  LDL.LU R148, [R1+0x1310] ;  /* 0x0013100001947983 */ /* 0x000eec0000300800 */
[----:B------:R1:W-:Y:S01]  /*a4b50*/  @P0 STG.E desc[UR4][R16.64], R147 ;  /* 0x0000009310000986 */ /* 0x0003e2000c101904 */
[----:B------:R-:W-:Y:S01]  /*a4b60*/  ISETP.LT.AND P0, PT, R12, UR6, !P5 ;  /* 0x000000060c007c0c */ /* 0x000fe2000ef01270 */
[----:B-1----:R-:W-:-:S12]  /*a4b70*/  IMAD.WIDE R16, R141, 0x4, R4 ;  /* 0x000000048d107825 */ /* 0x002fd800078e0204 */
[----:B----4-:R1:W-:Y:S01]  /*a4b80*/  @P0 STG.E desc[UR4][R16.64], R144 ;  /* 0x0000009010000986 */ /* 0x0103e2000c101904 */
[----:B------:R-:W-:-:S03]  /*a4b90*/  ISETP.LT.AND P0, PT, R13, UR6, !P5 ;  /* 0x000000060d007c0c */ /* 0x000fc6000ef01270 */
[----:B-1----:R-:W4:Y:S01]  /*a4ba0*/  LDL.LU R144, [R1+0xf20] ;  /* 0x000f200001907983 */ /* 0x002f220000300800 */
[----:B------:R-:W-:-:S09]  /*a4bb0*/  IMAD.WIDE R16, R141, 0x4, R6 ;  /* 0x000000048d107825 */ /* 0x000fd200078e0206 */
[----:B------:R1:W-:Y:S04]  /*a4bc0*/  @P0 STG.E desc[UR4][R16.64], R143 ;  /* 0x0000008f10000986 */ /* 0x0003e8000c101904 */
[----:B-1----:R-:W4:Y:S01]  /*a4bd0*/  LDL.LU R143, [R1+0x720] ;  /* 0x00072000018f7983 */ /* 0x002f220000300800 */
[----:B------:R-:W-:-:S03]  /*a4be0*/  IMAD.WIDE R16, R141, 0x4, R8 ;  /* 0x000000048d107825 */ /* 0x000fc600078e0208 */
[----:B------:R-:W4:Y:S01]  /*a4bf0*/  LDL.LU R141, [R1+0x320] ;  /* 0x00032000018d7983 */ /* 0x000f220000300800 */
[----:B------:R-:W-:Y:S02]  /*a4c00*/  ISETP.LT.AND P0, PT, R14, UR6, !P5 ;  /* 0x000000060e007c0c */ /* 0x000fe4000ef01270 */
[----:B------:R-:W-:-:S11]  /*a4c10*/  LOP3.LUT P4, RZ, R153, 0x2000, RZ, 0xc0, !PT ;  /* 0x0000200099ff7812 */ /* 0x000fd6000788c0ff */
[----:B------:R1:W-:Y:S01]  /*a4c20*/  @P0 STG.E desc[UR4][R16.64], R146 ;  /* 0x0000009210000986 */ /* 0x0003e2000c101904 */
[----:B------:R-:W-:Y:S01]  /*a4c30*/  ISETP.LT.AND P0, PT, R11, UR6, !P4 ;  /* 0x000000060b007c0c */ /* 0x000fe2000e701270 */
[C---:B-1----:R-:W-:Y:S02]  /*a4c40*/  IMAD.WIDE R16, R139.reuse, 0x4, R2 ;  /* 0x000000048b107825 */ /* 0x042fe400078e0202 */
[----:B------:R-:W4:Y:S04]  /*a4c50*/  LDL.LU R146, [R1+0x26c0] ;  /* 0x0026c00001927983 */ /* 0x000f280000300800 */
[----:B------:R-:W4:Y:S06]  /*a4c60*/  LDL.LU R147, [R1+0x310] ;  /* 0x0003100001937983 */ /* 0x000f2c0000300800 */
[----:B------:R1:W-:Y:S01]  /*a4c70*/  @P0 STG.E desc[UR4][R16.64], R145 ;  /* 0x0000009110000986 */ /* 0x0003e2000c101904 */
[----:B------:R-:W-:Y:S01]  /*a4c80*/  ISETP.LT.AND P0, PT, R12, UR6, !P4 ;  /* 0x000000060c007c0c */ /* 0x000fe2000e701270 */
[----:B-1----:R-:W-:-:S02]  /*a4c90*/  IMAD.WIDE R16, R139, 0x4, R4 ;  /* 0x000000048b107825 */ /* 0x002fc400078e0204 */
[----:B------:R-:W4:Y:S01]  /*a4ca0*/  LDL.LU R145, [R1+0x2024] ;  /* 0x0020240001917983 */ /* 0x000f220000300800 */
[----:B------:R-:W-:-:S09]  /*a4cb0*/  LOP3.LUT P3, RZ, R153, 0x4000, RZ, 0xc0, !PT ;  /* 0x0000400099ff7812 */ /* 0x000fd2000786c0ff */
[----:B--2---:R1:W-:Y:S01]  /*a4cc0*/  @P0 STG.E desc[UR4][R16.64], R142 ;  /* 0x0000008e10000986 */ /* 0x0043e2000c101904 */
[----:B------:R-:W-:Y:S01]  /*a4cd0*/  ISETP.LT.AND P0, PT, R13, UR6, !P4 ;  /* 0x000000060d007c0c */ /* 0x000fe2000e701270 */
[----:B-1----:R-:W-:-:S12]  /*a4ce0*/  IMAD.WIDE R16, R139, 0x4, R6 ;  /* 0x000000048b107825 */ /* 0x002fd800078e0206 */
[----:B------:R1:W-:Y:S01]  /*a4cf0*/  @P0 STG.E desc[UR4][R16.64], R138 ;  /* 0x0000008a10000986 */ /* 0x0003e2000c101904 */
[----:B------:R-:W-:-:S03]  /*a4d00*/  ISETP.LT.AND P0, PT, R14, UR6, !P4 ;  /* 0x000000060e007c0c */ /* 0x000fc6000e701270 */
[----:B-1----:R-:W2:Y:S01]  /*a4d10*/  LDL.LU R138, [R1+0x1b14] ;  /* 0x001b1400018a7983 */ /* 0x002ea20000300800 */
[----:B------:R-:W-:-:S03]  /*a4d20*/  IMAD.WIDE R16, R139, 0x4, R8 ;  /* 0x000000048b107825 */ /* 0x000fc600078e0208 */
[----:B------:R-:W2:Y:S04]  /*a4d30*/  LDL.LU R139, [R1+0x1714] ;  /* 0x00171400018b7983 */ /* 0x000ea80000300800 */
[----:B------:R-:W2:Y:S04]  /*a4d40*/  LDL.LU R142, [R1+0x26c4] ;  /* 0x0026c400018e7983 */ /* 0x000ea80000300800 */
[----:B---3--:R1:W-:Y:S01]  /*a4d50*/  @P0 STG.E desc[UR4][R16.64], R148 ;  /* 0x0000009410000986 */ /* 0x0083e2000c101904 */
[----:B------:R-:W-:Y:S01]  /*a4d60*/  ISETP.LT.AND P0, PT, R11, UR6, !P3 ;  /* 0x000000060b007c0c */ /* 0x000fe2000df01270 */
[----:B-1----:R-:W-:-:S02]  /*a4d70*/  IMAD.WIDE R16, R140, 0x4, R2 ;  /* 0x000000048c107825 */ /* 0x002fc400078e0202 */
[----:B------:R-:W3:Y:S10]  /*a4d80*/  LDL.LU R148, [R1+0x1314] ;  /* 0x0013140001947983 */ /* 0x000ef40000300800 */
[----:B----4-:R1:W-:Y:S01]  /*a4d90*/  @P0 STG.E desc[UR4][R16.64], R144 ;  /* 0x0000009010000986 */ /* 0x0103e2000c101904 */
[----:B------:R-:W-:Y:S01]  /*a4da0*/  ISETP.LT.AND P0, PT, R12, UR6, !P3 ;  /* 0x000000060c007c0c */ /* 0x000fe2000df01270 */
[----:B-1----:R-:W-:-:S02]  /*a4db0*/  IMAD.WIDE R16, R140, 0x4, R4 ;  /* 0x000000048c107825 */ /* 0x002fc400078e0204 */
[----:B------:R-:W4:Y:S10]  /*a4dc0*/  LDL.LU R144, [R1+0xf24] ;  /* 0x000f240001907983 */ /* 0x000f340000300800 */
[----:B------:R1:W-:Y:S01]  /*a4dd0*/  @P0 STG.E desc[UR4][R16.64], R143 ;  /* 0x0000008f10000986 */ /* 0x0003e2000c101904 */
        /* <DEDUP_REMOVED lines=15> */
[----:B------:R-:W-:Y:S01]  /*a4ed0*/  IMAD.WIDE R16, R146, 0x4, R4 ;  /* 0x0000000492107825 */ /* 0x000fe200078e0204 */
[----:B------:R-:W-:-:S08]  /*a4ee0*/  LOP3.LUT P6, RZ, R153, 0x10000, RZ, 0xc0, !PT ;  /* 0x0001000099ff7812 */ /* 0x000fd000078cc0ff */
[----:B--2---:R1:W-:Y:S01]  /*a4ef0*/  @P0 STG.E desc[UR4][R16.64], R138 ;  /* 0x0000008a10000986 */ /* 0x0043e2000c101904 */
[----:B------:R-:W-:-:S03]  /*a4f00*/  ISETP.LT.AND P0, PT, R13, UR6, !P5 ;  /* 0x000000060d007c0c */ /* 0x000fc6000ef01270 */
[----:B-1----:R-:W2:Y:S01]  /*a4f10*/  LDL.LU R138, [R1+0x2028] ;  /* 0x00202800018a7983 */ /* 0x002ea20000300800 */
[----:B------:R-:W-:-:S09]  /*a4f20*/  IMAD.WIDE R16, R146, 0x4, R6 ;  /* 0x0000000492107825 */ /* 0x000fd200078e0206 */
[----:B------:R1:W-:Y:S01]  /*a4f30*/  @P0 STG.E desc[UR4][R16.64], R139 ;  /* 0x0000008b10000986 */ /* 0x0003e2000c101904 */
[----:B------:R-:W-:-:S03]  /*a4f40*/  ISETP.LT.AND P0, PT, R14, UR6, !P5 ;  /* 0x000000060e007c0c */ /* 0x000fc6000ef01270 */
[----:B-1----:R-:W2:Y:S01]  /*a4f50*/  LDL.LU R139, [R1+0x1b18] ;  /* 0x001b1800018b7983 */ /* 0x002ea20000300800 */
[----:B------:R-:W-:-:S03]  /*a4f60*/  IMAD.WIDE R16, R146, 0x4, R8 ;  /* 0x0000000492107825 */ /* 0x000fc600078e0208 */
[----:B------:R-:W2:Y:S06]  /*a4f70*/  LDL.LU R146, [R1+0x1718] ;  /* 0x0017180001927983 */ /* 0x000eac0000300800 */
[----:B---3--:R1:W-:Y:S01]  /*a4f80*/  @P0 STG.E desc[UR4][R16.64], R148 ;  /* 0x0000009410000986 */ /* 0x0083e2000c101904 */
[----:B------:R-:W-:-:S03]  /*a4f90*/  ISETP.LT.AND P0, PT, R11, UR6, !P6 ;  /* 0x000000060b007c0c */ /* 0x000fc6000f701270 */
[----:B------:R-:W3:Y:S01]  /*a4fa0*/  LDL.LU R147, [R1+0x26cc] ;  /* 0x0026cc0001937983 */ /* 0x000ee20000300800 */
[----:B-1----:R-:W-:-:S09]  /*a4fb0*/  IMAD.WIDE R16, R142, 0x4, R2 ;  /* 0x000000048e107825 */ /* 0x002fd200078e0202 */
[----:B----4-:R1:W-:Y:S01]  /*a4fc0*/  @P0 STG.E desc[UR4][R16.64], R144 ;  /* 0x0000009010000986 */ /* 0x0103e2000c101904 */
[----:B------:R-:W-:-:S03]  /*a4fd0*/  ISETP.LT.AND P0, PT, R12, UR6, !P6 ;  /* 0x000000060c007c0c */ /* 0x000fc6000f701270 */
[----:B-1----:R-:W4:Y:S01]  /*a4fe0*/  LDL.LU R144, [R1+0x1318] ;  /* 0x0013180001907983 */ /* 0x002f220000300800 */
[----:B------:R-:W-:-:S09]  /*a4ff0*/  IMAD.WIDE R16, R142, 0x4, R4 ;  /* 0x000000048e107825 */ /* 0x000fd200078e0204 */
[----:B------:R1:W-:Y:S04]  /*a5000*/  @P0 STG.E desc[UR4][R16.64], R141 ;  /* 0x0000008d10000986 */ /* 0x0003e8000c101904 */
[----:B-1----:R-:W3:Y:S01]  /*a5010*/  LDL.LU R141, [R1+0xf28] ;  /* 0x000f2800018d7983 */ /* 0x002ee20000300800 */
[----:B------:R-:W-:-:S03]  /*a5020*/  ISETP.LT.AND P0, PT, R13, UR6, !P6 ;  /* 0x000000060d007c0c */ /* 0x000fc6000f701270 */
[----:B------:R-:W3:Y:S01]  /*a5030*/  LDL.LU R148, [R1+0x728] ;  /* 0x0007280001947983 */ /* 0x000ee20000300800 */
[----:B------:R-:W-:-:S09]  /*a5040*/  IMAD.WIDE R16, R142, 0x4, R6 ;  /* 0x000000048e107825 */ /* 0x000fd200078e0206 */
[----:B------:R1:W-:Y:S02]  /*a5050*/  @P0 STG.E desc[UR4][R16.64], R143 ;  /* 0x0000008f10000986 */ /* 0x0003e4000c101904 */
[----:B-1----:R-:W-:Y:S02]  /*a5060*/  IMAD.WIDE R16, R142, 0x4, R8 ;  /* 0x000000048e107825 */ /* 0x002fe400078e0208 */
[----:B------:R-:W3:Y:S01]  /*a5070*/  LDL.LU R142, [R1+0x328] ;  /* 0x00032800018e7983 */ /* 0x000ee20000300800 */
[----:B------:R-:W-:Y:S02]  /*a5080*/  ISETP.LT.AND P0, PT, R14, UR6, !P6 ;  /* 0x000000060e007c0c */ /* 0x000fe4000f701270 */
[----:B------:R-:W-:Y:S01]  /*a5090*/  LOP3.LUT P3, RZ, R153, 0x20000, RZ, 0xc0, !PT ;  /* 0x0002000099ff7812 */ /* 0x000fe2000786c0ff */
[----:B------:R-:W3:Y:S10]  /*a50a0*/  LDL.LU R143, [R1+0x26d0] ;  /* 0x0026d000018f7983 */ /* 0x000ef40000300800 */
[----:B------:R1:W-:Y:S01]  /*a50b0*/  @P0 STG.E desc[UR4][R16.64], R145 ;  /* 0x0000009110000986 */ /* 0x0003e2000c101904 */
[----:B------:R-:W-:Y:S01]  /*a50c0*/  ISETP.LT.AND P0, PT, R11, UR6, !P3 ;  /* 0x000000060b007c0c */ /* 0x000fe2000df01270 */
[----:B-1----:R-:W-:Y:S01]  /*a50d0*/  IMAD.WIDE R16, R140, 0x4, R2 ;  /* 0x000000048c107825 */ /* 0x002fe200078e0202 */
[----:B------:R-:W-:-:S11]  /*a50e0*/  LOP3.LUT P4, RZ, R153, 0x40000, RZ, 0xc0, !PT ;  /* 0x0004000099ff7812 */ /* 0x000fd6000788c0ff */
        /* <DEDUP_REMOVED lines=9> */
[----:B------:R1:W-:Y:S01]  /*a5180*/  @P0 STG.E desc[UR4][R16.64], R146 ;  /* 0x0000009210000986 */ /* 0x0003e2000c101904 */
[----:B------:R-:W-:Y:S01]  /*a5190*/  ISETP.LT.AND P0, PT, R14, UR6, !P3 ;  /* 0x000000060e007c0c */ /* 0x000fe2000df01270 */
[----:B-1----:R-:W-:Y:S02]  /*a51a0*/  IMAD.WIDE R16, R140, 0x4, R8 ;  /* 0x000000048c107825 */ /* 0x002fe400078e0208 */
[----:B------:R-:W2:Y:S04]  /*a51b0*/  LDL.LU R146, [R1+0x171c] ;  /* 0x00171c0001927983 */ /* 0x000ea80000300800 */
[----:B------:R-:W2:Y:S06]  /*a51c0*/  LDL.LU R140, [R1+0x26d4] ;  /* 0x0026d400018c7983 */ /* 0x000eac0000300800 */
[----:B----4-:R3:W-:Y:S01]  /*a51d0*/  @P0 STG.E desc[UR4][R16.64], R144 ;  /* 0x0000009010000986 */ /* 0x0107e2000c101904 */
[----:B------:R-:W-:Y:S01]  /*a51e0*/  ISETP.LT.AND P0, PT, R11, UR6, !P4 ;  /* 0x000000060b007c0c */ /* 0x000fe2000e701270 */
[----:B---3--:R-:W-:-:S02]  /*a51f0*/  IMAD.WIDE R16, R147, 0x4, R2 ;  /* 0x0000000493107825 */ /* 0x008fc400078e0202 */
[----:B------:R-:W3:Y:S10]  /*a5200*/  LDL.LU R144, [R1+0x131c] ;  /* 0x00131c0001907983 */ /* 0x000ef40000300800 */
        /* <DEDUP_REMOVED lines=9> */
[----:B------:R-:W-:Y:S01]  /*a52a0*/  ISETP.LT.AND P0, PT, R14, UR6, !P4 ;  /* 0x000000060e007c0c */ /* 0x000fe2000e701270 */
[----:B------:R-:W-:Y:S01]  /*a52b0*/  IMAD.WIDE R16, R147, 0x4, R8 ;  /* 0x0000000493107825 */ /* 0x000fe200078e0208 */
[C---:B------:R-:W-:Y:S01]  /*a52c0*/  LOP3.LUT P5, RZ, R153.reuse, 0x80000, RZ, 0xc0, !PT ;  /* 0x0008000099ff7812 */ /* 0x040fe200078ac0ff */
[----:B------:R-:W4:Y:S01]  /*a52d0*/  LDL.LU R147, [R1+0x32c] ;  /* 0x00032c0001937983 */ /* 0x000f220000300800 */
[----:B------:R-:W-:-:S09]  /*a52e0*/  LOP3.LUT P6, RZ, R153, 0x100000, RZ, 0xc0, !PT ;  /* 0x0010000099ff7812 */ /* 0x000fd200078cc0ff */
[----:B--2---:R1:W-:Y:S01]  /*a52f0*/  @P0 STG.E desc[UR4][R16.64], R138 ;  /* 0x0000008a10000986 */ /* 0x0043e2000c101904 */
[----:B------:R-:W-:Y:S01]  /*a5300*/  ISETP.LT.AND P0, PT, R11, UR6, !P5 ;  /* 0x000000060b007c0c */ /* 0x000fe2000ef01270 */
[C---:B-1----:R-:W-:Y:S02]  /*a5310*/  IMAD.WIDE R16, R143.reuse, 0x4, R2 ;  /* 0x000000048f107825 */ /* 0x042fe400078e0202 */
[----:B------:R-:W2:Y:S10]  /*a5320*/  LDL.LU R138, [R1+0x31c] ;  /* 0x00031c00018a7983 */ /* 0x000eb40000300800 */
[----:B------:R1:W-:Y:S01]  /*a5330*/  @P0 STG.E desc[UR4][R16.64], R139 ;  /* 0x0000008b10000986 */ /* 0x0003e2000c101904 */
[----:B------:R-:W-:Y:S01]  /*a5340*/  ISETP.LT.AND P0, PT, R12, UR6, !P5 ;  /* 0x000000060c007c0c */ /* 0x000fe2000ef01270 */
[----:B-1----:R-:W-:-:S02]  /*a5350*/  IMAD.WIDE R16, R143, 0x4, R4 ;  /* 0x000000048f107825 */ /* 0x002fc400078e0204 */
        /* <DEDUP_REMOVED lines=8> */
[----:B------:R-:W2:Y:S04]  /*a53e0*/  LDL.LU R146, [R1+0x1b20] ;  /* 0x001b200001927983 */ /* 0x000ea80000300800 */
[----:B------:R-:W2:Y:S06]  /*a53f0*/  LDL.LU R143, [R1+0x1720] ;  /* 0x00172000018f7983 */ /* 0x000eac0000300800 */
[----:B---3--:R1:W-:Y:S01]  /*a5400*/  @P0 STG.E desc[UR4][R16.64], R144 ;  /* 0x0000009010000986 */ /* 0x0083e2000c101904 */
[----:B------:R-:W-:Y:S01]  /*a5410*/  ISETP.LT.AND P0, PT, R11, UR6, !P6 ;  /* 0x000000060b007c0c */ /* 0x000fe2000f701270 */
[----:B-1----:R-:W-:-:S12]  /*a5420*/  IMAD.WIDE R16, R140, 0x4, R2 ;  /* 0x000000048c107825 */ /* 0x002fd800078e0202 */
[----:B----4-:R1:W-:Y:S01]  /*a5430*/  @P0 STG.E desc[UR4][R16.64], R141 ;  /* 0x0000008d10000986 */ /* 0x0103e2000c101904 */
[----:B------:R-:W-:-:S03]  /*a5440*/  ISETP.LT.AND P0, PT, R12, UR6, !P6 ;  /* 0x000000060c007c0c */ /* 0x000fc6000f701270 */
[----:B-1----:R-:W3:Y:S01]  /*a5450*/  LDL.LU R141, [R1+0x1320] ;  /* 0x00132000018d7983 */ /* 0x002ee20000300800 */
[----:B------:R-:W-:-:S03]  /*a5460*/  IMAD.WIDE R16, R140, 0x4, R4 ;  /* 0x000000048c107825 */ /* 0x000fc600078e0204 */
[----:B------:R-:W4:Y:S06]  /*a5470*/  LDL.LU R144, [R1+0x26dc] ;  /* 0x0026dc0001907983 */ /* 0x000f2c0000300800 */
[----:B------:R1:W-:Y:S04]  /*a5480*/  @P0 STG.E desc[UR4][R16.64], R142 ;  /* 0x0000008e10000986 */ /* 0x0003e8000c101904 */
[----:B-1----:R-:W4:Y:S01]  /*a5490*/  LDL.LU R142, [R1+0xf30] ;  /* 0x000f3000018e7983 */ /* 0x002f220000300800 */
[----:B------:R-:W-:Y:S01]  /*a54a0*/  ISETP.LT.AND P0, PT, R13, UR6, !P6 ;  /* 0x000000060d007c0c */ /* 0x000fe2000f701270 */
[----:B------:R-:W-:-:S02]  /*a54b0*/  IMAD.WIDE R16, R140, 0x4, R6 ;  /* 0x000000048c107825 */ /* 0x000fc400078e0206 */
[----:B------:R-:W4:Y:S10]  /*a54c0*/  LDL.LU R148, [R1+0xb20] ;  /* 0x000b200001947983 */ /* 0x000f340000300800 */
[----:B------:R1:W-:Y:S01]  /*a54d0*/  @P0 STG.E desc[UR4][R16.64], R147 ;  /* 0x0000009310000986 */ /* 0x0003e2000c101904 */
[----:B------:R-:W-:Y:S01]  /*a54e0*/  ISETP.LT.AND P0, PT, R14, UR6, !P6 ;  /* 0x000000060e007c0c */ /* 0x000fe2000f701270 */
[----:B-1----:R-:W-:-:S02]  /*a54f0*/  IMAD.WIDE R16, R140, 0x4, R8 ;  /* 0x000000048c107825 */ /* 0x002fc400078e0208 */
[----:B------:R-:W4:Y:S04]  /*a5500*/  LDL.LU R147, [R1+0x730] ;  /* 0x0007300001937983 */ /* 0x000f280000300800 */
[----:B------:R-:W4:Y:S06]  /*a5510*/  LDL.LU R140, [R1+0x330] ;  /* 0x00033000018c7983 */ /* 0x000f2c0000300800 */
[----:B--2---:R1:W-:Y:S01]  /*a5520*/  @P0 STG.E desc[UR4][R16.64], R138 ;  /* 0x0000008a10000986 */ /* 0x0043e2000c101904 */
[----:B------:R-:W-:-:S03]  /*a5530*/  ISETP.LT.AND P0, PT, R11, UR6, !P1 ;  /* 0x000000060b007c0c */ /* 0x000fc6000cf01270 */
[----:B-1----:R-:W2:Y:S01]  /*a5540*/  LDL.LU R138, [R1+0x26e0] ;  /* 0x0026e000018a7983 */ /* 0x002ea20000300800 */
[----:B------:R-:W-:-:S09]  /*a5550*/  IMAD.WIDE R16, R139, 0x4, R2 ;  /* 0x000000048b107825 */ /* 0x000fd200078e0202 */
[----:B------:R1:W-:Y:S01]  /*a5560*/  @P0 STG.E desc[UR4][R16.64], R145 ;  /* 0x0000009110000986 */ /* 0x0003e2000c101904 */
[----:B------:R-:W-:Y:S01]  /*a5570*/  ISETP.LT.AND P0, PT, R12, UR6, !P1 ;  /* 0x000000060c007c0c */ /* 0x000fe2000cf01270 */
[----:B-1----:R-:W-:Y:S02]  /*a5580*/  IMAD.WIDE R16, R139, 0x4, R4 ;  /* 0x000000048b107825 */ /* 0x002fe400078e0204 */
[----:B------:R-:W2:Y:S10]  /*a5590*/  LDL.LU R145, [R1+0x2034] ;  /* 0x0020340001917983 */ /* 0x000eb40000300800 */
[----:B------:R1:W-:Y:S01]  /*a55a0*/  @P0 STG.E desc[UR4][R16.64], R146 ;  /* 0x0000009210000986 */ /* 0x0003e2000c101904 */
[----:B------:R-:W-:-:S02]  /*a55b0*/  ISETP.LT.AND P0, PT, R13, UR6, !P1 ;  /* 0x000000060d007c0c */ /* 0x000fc4000cf01270 */
[----:B------:R-:W-:Y:S01]  /*a55c0*/  ISETP.LT.AND P1, PT, R14, UR6, !P1 ;  /* 0x000000060e007c0c */ /* 0x000fe2000cf21270 */
[----:B-1----:R-:W-:Y:S01]  /*a55d0*/  IMAD.WIDE R16, R139, 0x4, R6 ;  /* 0x000000048b107825 */ /* 0x002fe200078e0206 */
[----:B------:R-:W2:Y:S09]  /*a55e0*/  LDL.LU R146, [R1+0x1b24] ;  /* 0x001b240001927983 */ /* 0x000eb20000300800 */
[----:B------:R1:W-:Y:S01]  /*a55f0*/  @P0 STG.E desc[UR4][R16.64], R143 ;  /* 0x0000008f10000986 */ /* 0x0003e2000c101904 */
[----:B------:R-:W-:Y:S01]  /*a5600*/  ISETP.LT.AND P0, PT, R11, UR6, !P2 ;  /* 0x000000060b007c0c */ /* 0x000fe2000d701270 */
[----:B-1----:R-:W-:-:S02]  /*a5610*/  IMAD.WIDE R16, R139, 0x4, R8 ;  /* 0x000000048b107825 */ /* 0x002fc400078e0208 */
[----:B------:R-:W2:Y:S04]  /*a5620*/  LDL.LU R143, [R1+0x1724] ;  /* 0x00172400018f7983 */ /* 0x000ea80000300800 */
[----:B------:R-:W2:Y:S04]  /*a5630*/  LDL.LU R139, [R1+0x26e4] ;  /* 0x0026e400018b7983 */ /* 0x000ea80000300800 */
[----:B---3--:R1:W-:Y:S01]  /*a5640*/  @P1 STG.E desc[UR4][R16.64], R141 ;  /* 0x0000008d10001986 */ /* 0x0083e2000c101904 */
[----:B----4-:R-:W-:-:S03]  /*a5650*/  IMAD.WIDE R18, R144, 0x4, R2 ;  /* 0x0000000490127825 */ /* 0x010fc600078e0202 */
[----:B-1----:R-:W3:Y:S04]  /*a5660*/  LDL.LU R141, [R1+0x1324] ;  /* 0x00132400018d7983 */ /* 0x002ee80000300800 */
[----:B------:R1:W-:Y:S04]  /*a5670*/  @P0 STG.E desc[UR4][R18.64], R142 ;  /* 0x0000008e12000986 */ /* 0x0003e8000c101904 */
[----:B-1----:R-:W4:Y:S01]  /*a5680*/  LDL.LU R142, [R1+0xf34] ;  /* 0x000f3400018e7983 */ /* 0x002f220000300800 */
[----:B------:R-:W-:Y:S01]  /*a5690*/  ISETP.LT.AND P1, PT, R12, UR6, !P2 ;  /* 0x000000060c007c0c */ /* 0x000fe2000d721270 */
[----:B------:R-:W-:Y:S01]  /*a56a0*/  IMAD.WIDE R16, R144, 0x4, R4 ;  /* 0x0000000490107825 */ /* 0x000fe200078e0204 */
[----:B------:R-:W-:-:S02]  /*a56b0*/  ISETP.LT.AND P0, PT, R13, UR6, !P2 ;  /* 0x000000060d007c0c */ /* 0x000fc4000d701270 */
[----:B------:R-:W-:Y:S02]  /*a56c0*/  LOP3.LUT P3, RZ, R155, 0x80000, RZ, 0xc0, !PT ;  /* 0x000800009bff7812 */ /* 0x000fe4000786c0ff */
[----:B------:R-:W-:Y:S01]  /*a56d0*/  ISETP.LT.AND P2, PT, R14, UR6, !P2 ;  /* 0x000000060e007c0c */ /* 0x000fe2000d741270 */
[----:B------:R-:W-:-:S06]  /*a56e0*/  IMAD.WIDE R18, R144, 0x4, R6 ;  /* 0x0000000490127825 */ /* 0x000fcc00078e0206 */
[----:B------:R1:W-:Y:S01]  /*a56f0*/  @P1 STG.E desc[UR4][R16.64], R148 ;  /* 0x0000009410001986 */ /* 0x0003e2000c101904 */
[----:B------:R-:W-:Y:S01]  /*a5700*/  ISETP.LT.AND P1, PT, R11, UR6, !P3 ;  /* 0x000000060b007c0c */ /* 0x000fe2000df21270 */
[----:B------:R-:W-:Y:S02]  /*a5710*/  IMAD.WIDE R20, R144, 0x4, R8 ;  /* 0x0000000490147825 */ /* 0x000fe400078e0208 */
[----:B------:R-:W4:Y:S04]  /*a5720*/  LDL.LU R144, [R1+0x26e8] ;  /* 0x0026e80001907983 */ /* 0x000f280000300800 */
[----:B------:R-:W-:Y:S01]  /*a5730*/  @P0 STG.E desc[UR4][R18.64], R147 ;  /* 0x0000009312000986 */ /* 0x000fe2000c101904 */
[----:B------:R-:W-:-:S03]  /*a5740*/  ISETP.LT.AND P0, PT, R12, UR6, !P3 ;  /* 0x000000060c007c0c */ /* 0x000fc6000df01270 */
[----:B------:R-:W4:Y:S01]  /*a5750*/  LDL.LU R150, [R1+0xb24] ;  /* 0x000b240001967983 */ /* 0x000f220000300800 */
[----:B------:R-:W-:-:S03]  /*a5760*/  LOP3.LUT P4, RZ, R155, 0x40000, RZ, 0xc0, !PT ;  /* 0x000400009bff7812 */ /* 0x000fc6000788c0ff */
[----:B------:R1:W-:Y:S01]  /*a5770*/  @P2 STG.E desc[UR4][R20.64], R140 ;  /* 0x0000008c14002986 */ /* 0x0003e2000c101904 */
[----:B------:R-:W-:Y:S02]  /*a5780*/  ISETP.LT.AND P2, PT, R13, UR6, !P3 ;  /* 0x000000060d007c0c */ /* 0x000fe4000df41270 */
[----:B------:R-:W-:Y:S01]  /*a5790*/  ISETP.LT.AND P3, PT, R14, UR6, !P3 ;  /* 0x000000060e007c0c */ /* 0x000fe2000df61270 */
[----:B-1----:R-:W4:Y:S04]  /*a57a0*/  LDL.LU R148, [R1+0x734] ;  /* 0x0007340001947983 */ /* 0x002f280000300800 */
[----:B------:R-:W4:Y:S04]  /*a57b0*/  LDL.LU R140, [R1+0x334] ;  /* 0x00033400018c7983 */ /* 0x000f280000300800 */
[----:B------:R-:W4:Y:S01]  /*a57c0*/  LDL.LU R147, [R1+0x2038] ;  /* 0x0020380001937983 */ /* 0x000f220000300800 */
[----:B--2---:R-:W-:-:S04]  /*a57d0*/  IMAD.WIDE R16, R138, 0x4, R2 ;  /* 0x000000048a107825 */ /* 0x004fc800078e0202 */
[----:B------:R-:W-:-:S04]  /*a57e0*/  IMAD.WIDE R18, R138, 0x4, R4 ;  /* 0x000000048a127825 */ /* 0x000fc800078e0204 */
[C---:B------:R-:W-:Y:S01]  /*a57f0*/  IMAD.WIDE R20, R138.reuse, 0x4, R6 ;  /* 0x000000048a147825 */ /* 0x040fe200078e0206 */
[----:B------:R1:W-:Y:S01]  /*a5800*/  @P1 STG.E desc[UR4][R16.64], R145 ;  /* 0x0000009110001986 */ /* 0x0003e2000c101904 */
[----:B------:R-:W-:Y:S02]  /*a5810*/  ISETP.LT.AND P1, PT, R11, UR6, !P4 ;  /* 0x000000060b007c0c */ /* 0x000fe4000e721270 */
[----:B-1----:R-:W-:Y:S01]  /*a5820*/  IMAD.WIDE R16, R138, 0x4, R8 ;  /* 0x000000048a107825 */ /* 0x002fe200078e0208 */
[----:B------:R1:W-:Y:S04]  /*a5830*/  @P0 STG.E desc[UR4][R18.64], R146 ;  /* 0x0000009212000986 */ /* 0x0003e8000c101904 */
[----:B-1----:R-:W2:Y:S04]  /*a5840*/  LDL.LU R146, [R1+0x1b28] ;  /* 0x001b280001927983 */ /* 0x002ea80000300800 */
[----:B------:R-:W2:Y:S01]  /*a5850*/  LDL.LU R138, [R1+0x26ec] ;  /* 0x0026ec00018a7983 */ /* 0x000ea20000300800 */
[----:B------:R-:W-:-:S03]  /*a5860*/  IMAD.WIDE R18, R139, 0x4, R2 ;  /* 0x000000048b127825 */ /* 0x000fc600078e0202 */
[----:B------:R1:W-:Y:S04]  /*a5870*/  @P2 STG.E desc[UR4][R20.64], R143 ;  /* 0x0000008f14002986 */ /* 0x0003e8000c101904 */
[----:B-1----:R-:W2:Y:S01]  /*a5880*/  LDL.LU R143, [R1+0x1728] ;  /* 0x00172800018f7983 */ /* 0x002ea20000300800 */
[----:B------:R-:W-:-:S03]  /*a5890*/  IMAD.WIDE R20, R139, 0x4, R8 ;  /* 0x000000048b147825 */ /* 0x000fc600078e0208 */
[----:B---3--:R1:W-:Y:S04]  /*a58a0*/  @P3 STG.E desc[UR4][R16.64], R141 ;  /* 0x0000008d10003986 */ /* 0x0083e8000c101904 */
[----:B-1----:R-:W3:Y:S01]  /*a58b0*/  LDL.LU R141, [R1+0x1328] ;  /* 0x00132800018d7983 */ /* 0x002ee20000300800 */
[----:B------:R-:W-:-:S03]  /*a58c0*/  IMAD.WIDE R16, R139, 0x4, R4 ;  /* 0x000000048b107825 */ /* 0x000fc600078e0204 */
[----:B----4-:R1:W-:Y:S02]  /*a58d0*/  @P1 STG.E desc[UR4][R18.64], R142 ;  /* 0x0000008e12001986 */ /* 0x0103e4000c101904 */
[----:B-1----:R-:W-:Y:S02]  /*a58e0*/  IMAD.WIDE R18, R139, 0x4, R6 ;  /* 0x000000048b127825 */ /* 0x002fe400078e0206 */
[----:B------:R-:W4:Y:S04]  /*a58f0*/  LDL.LU R142, [R1+0xf38] ;  /* 0x000f3800018e7983 */ /* 0x000f280000300800 */
[----:B------:R-:W4:Y:S01]  /*a5900*/  LDL.LU R139, [R1+0xb28] ;  /* 0x000b2800018b7983 */ /* 0x000f220000300800 */
[----:B------:R-:W-:Y:S02]  /*a5910*/  ISETP.LT.AND P2, PT, R12, UR6, !P4 ;  /* 0x000000060c007c0c */ /* 0x000fe4000e741270 */
[----:B------:R-:W-:Y:S01]  /*a5920*/  ISETP.LT.AND P0, PT, R13, UR6, !P4 ;  /* 0x000000060d007c0c */ /* 0x000fe2000e701270 */
[----:B------:R-:W4:Y:S01]  /*a5930*/  LDL.LU R145, [R1+0x26f0] ;  /* 0x0026f00001917983 */ /* 0x000f220000300800 */
[----:B------:R-:W-:-:S02]  /*a5940*/  ISETP.LT.AND P4, PT, R14, UR6, !P4 ;  /* 0x000000060e007c0c */ /* 0x000fc4000e781270 */
[----:B------:R-:W-:-:S04]  /*a5950*/  LOP3.LUT P5, RZ, R155, 0x20000, RZ, 0xc0, !PT ;  /* 0x000200009bff7812 */ /* 0x000fc800078ac0ff */
[----:B------:R-:W-:-:S03]  /*a5960*/  ISETP.LT.AND P1, PT, R11, UR6, !P5 ;  /* 0x000000060b007c0c */ /* 0x000fc6000ef21270 */
[----:B------:R1:W-:Y:S01]  /*a5970*/  @P2 STG.E desc[UR4][R16.64], R150 ;  /* 0x0000009610002986 */ /* 0x0003e2000c101904 */
[----:B------:R-:W-:Y:S02]  /*a5980*/  ISETP.LT.AND P2, PT, R12, UR6, !P5 ;  /* 0x000000060c007c0c */ /* 0x000fe4000ef41270 */
[----:B------:R-:W-:Y:S01]  /*a5990*/  LOP3.LUT P6, RZ, R155, 0x10000, RZ, 0xc0, !PT ;  /* 0x000100009bff7812 */ /* 0x000fe200078cc0ff */
[----:B------:R1:W-:Y:S01]  /*a59a0*/  @P0 STG.E desc[UR4][R18.64], R148 ;  /* 0x0000009412000986 */ /* 0x0003e2000c101904 */
[----:B------:R-:W-:Y:S02]  /*a59b0*/  ISETP.LT.AND P0, PT, R13, UR6, !P5 ;  /* 0x000000060d007c0c */ /* 0x000fe4000ef01270 */
[----:B------:R-:W-:Y:S01]  /*a59c0*/  ISETP.LT.AND P5, PT, R14, UR6, !P5 ;  /* 0x000000060e007c0c */ /* 0x000fe2000efa1270 */
[----:B------:R-:W-:Y:S01]  /*a59d0*/  VIADD R0, R10, 0x19e ;  /* 0x0000019e0a007836 */ /* 0x000fe20000000000 */
[----:B------:R-:W4:Y:S01]  /*a59e0*/  LDS.128 R152, [R154] ;  /* 0x000000009a987984 */ /* 0x000f220000000c00 */
[----:B------:R-:W-:-:S03]  /*a59f0*/  ISETP.LT.AND P3, PT, R12, UR6, !P6 ;  /* 0x000000060c007c0c */ /* 0x000fc6000f761270 */
[----:B------:R1:W-:Y:S02]  /*a5a00*/  @P4 STG.E desc[UR4][R20.64], R140 ;  /* 0x0000008c14004986 */ /* 0x0003e4000c101904 */
[----:B-1----:R-:W-:Y:S01]  /*a5a10*/  IMAD.WIDE R16, R144, 0x4, R2 ;  /* 0x0000000490107825 */ /* 0x002fe200078e0202 */
[----:B------:R-:W-:-:S03]  /*a5a20*/  ISETP.LT.AND P4, PT, R11, UR6, !P6 ;  /* 0x000000060b007c0c */ /* 0x000fc6000f781270 */
[C---:B------:R-:W-:Y:S01]  /*a5a30*/  IMAD.WIDE R18, R144.reuse, 0x4, R4 ;  /* 0x0000000490127825 */ /* 0x040fe200078e0204 */
[----:B------:R1:W-:Y:S04]  /*a5a40*/  @P1 STG.E desc[UR4][R16.64], R147 ;  /* 0x0000009310001986 */ /* 0x0003e8000c101904 */
[----:B------:R-:W4:Y:S04]  /*a5a50*/  LDL.LU R140, [R1+0x738] ;  /* 0x00073800018c7983 */ /* 0x000f280000300800 */
[----:B------:R-:W4:Y:S01]  /*a5a60*/  LDL.LU R149, [R1+0x338] ;  /* 0x0003380001957983 */ /* 0x000f220000300800 */
[----:B-1----:R-:W-:-:S03]  /*a5a70*/  IMAD.WIDE R16, R144, 0x4, R6 ;  /* 0x0000000490107825 */ /* 0x002fc600078e0206 */
[----:B------:R-:W4:Y:S04]  /*a5a80*/  LDL.LU R150, [R1+0x203c] ;  /* 0x00203c0001967983 */ /* 0x000f280000300800 */
[----:B------:R-:W4:Y:S04]  /*a5a90*/  LDL.LU R148, [R1+0x1b2c] ;  /* 0x001b2c0001947983 */ /* 0x000f280000300800 */
[----:B------:R-:W4:Y:S04]  /*a5aa0*/  LDL.LU R147, [R1+0x172c] ;  /* 0x00172c0001937983 */ /* 0x000f280000300800 */
[----:B--2---:R1:W-:Y:S01]  /*a5ab0*/  @P2 STG.E desc[UR4][R18.64], R146 ;  /* 0x0000009212002986 */ /* 0x0043e2000c101904 */
[----:B------:R-:W-:-:S04]  /*a5ac0*/  IMAD.WIDE R20, R138, 0x4, R2 ;  /* 0x000000048a147825 */ /* 0x000fc800078e0202 */
[----:B------:R-:W-:-:S04]  /*a5ad0*/  IMAD.WIDE R22, R138, 0x4, R4 ;  /* 0x000000048a167825 */ /* 0x000fc800078e0204 */
[----:B-1----:R-:W-:Y:S01]  /*a5ae0*/  IMAD.WIDE R18, R144, 0x4, R8 ;  /* 0x0000000490127825 */ /* 0x002fe200078e0208 */
[----:B------:R-:W2:Y:S04]  /*a5af0*/  LDL.LU R146, [R1+0x26f8] ;  /* 0x0026f80001927983 */ /* 0x000ea80000300800 */
[----:B------:R-:W-:Y:S04]  /*a5b00*/  @P0 STG.E desc[UR4][R16.64], R143 ;  /* 0x0000008f10000986 */ /* 0x000fe8000c101904 */
[----:B---3--:R-:W-:Y:S04]  /*a5b10*/  @P5 STG.E desc[UR4][R18.64], R141 ;  /* 0x0000008d12005986 */ /* 0x008fe8000c101904 */
[----:B----4-:R-:W-:Y:S04]  /*a5b20*/  @P4 STG.E desc[UR4][R20.64], R142 ;  /* 0x0000008e14004986 */ /* 0x010fe8000c101904 */
[----:B------:R1:W-:Y:S04]  /*a5b30*/  @P3 STG.E desc[UR4][R22.64], R139 ;  /* 0x0000008b16003986 */ /* 0x0003e8000c101904 */
[----:B-1----:R-:W3:Y:S04]  /*a5b40*/  LDL.LU R139, [R1+0x132c] ;  /* 0x00132c00018b7983 */ /* 0x002ee80000300800 */
[----:B------:R-:W4:Y:S04]  /*a5b50*/  LDL.LU R144, [R1+0xf3c] ;  /* 0x000f3c0001907983 */ /* 0x000f280000300800 */
[----:B------:R-:W2:Y:S01]  /*a5b60*/  LDL.LU R142, [R1+0x26f4] ;  /* 0x0026f400018e7983 */ /* 0x000ea20000300800 */
[----:B------:R-:W-:-:S02]  /*a5b70*/  ISETP.LT.AND P2, PT, R13, UR6, !P6 ;  /* 0x000000060d007c0c */ /* 0x000fc4000f741270 */
[----:B------:R-:W-:Y:S01]  /*a5b80*/  ISETP.GE.AND P1, PT, R0, UR7, PT ;  /* 0x0000000700007c0c */ /* 0x000fe2000bf26270 */
[----:B------:R-:W-:Y:S01]  /*a5b90*/  IMAD.WIDE R16, R138, 0x4, R6 ;  /* 0x000000048a107825 */ /* 0x000fe200078e0206 */
[----:B------:R-:W-:Y:S01]  /*a5ba0*/  ISETP.LT.AND P6, PT, R14, UR6, !P6 ;  /* 0x000000060e007c0c */ /* 0x000fe2000f7c1270 */
[----:B------:R-:W4:Y:S01]  /*a5bb0*/  LDL.LU R143, [R1+0xb2c] ;  /* 0x000b2c00018f7983 */ /* 0x000f220000300800 */
[----:B------:R-:W-:Y:S01]  /*a5bc0*/  ISETP.LT.AND P5, PT, R11, UR6, !P1 ;  /* 0x000000060b007c0c */ /* 0x000fe2000cfa1270 */
[----:B------:R-:W-:Y:S02]  /*a5bd0*/  VIADD R0, R10, 0x19f ;  /* 0x0000019f0a007836 */ /* 0x000fe40000000000 */
[----:B------:R-:W4:Y:S01]  /*a5be0*/  LDL.LU R141, [R1+0x73c] ;  /* 0x00073c00018d7983 */ /* 0x000f220000300800 */
[----:B------:R-:W-:Y:S01]  /*a5bf0*/  IMAD.WIDE R18, R145, 0x4, R2 ;  /* 0x0000000491127825 */ /* 0x000fe200078e0202 */
[----:B------:R-:W-:Y:S02]  /*a5c00*/  ISETP.LT.AND P3, PT, R12, UR6, !P1 ;  /* 0x000000060c007c0c */ /* 0x000fe4000cf61270 */
[----:B------:R1:W-:Y:S01]  /*a5c10*/  @P2 STG.E desc[UR4][R16.64], R140 ;  /* 0x0000008c10002986 */ /* 0x0003e2000c101904 */
[----:B------:R-:W-:-:S02]  /*a5c20*/  ISETP.GE.AND P0, PT, R0, UR7, PT ;  /* 0x0000000700007c0c */ /* 0x000fc4000bf06270 */
[----:B------:R-:W-:Y:S01]  /*a5c30*/  ISETP.LT.AND P4, PT, R13, UR6, !P1 ;  /* 0x000000060d007c0c */ /* 0x000fe2000cf81270 */
[----:B-1----:R-:W-:Y:S02]  /*a5c40*/  IMAD.WIDE R16, R138, 0x4, R8 ;  /* 0x000000048a107825 */ /* 0x002fe400078e0208 */
[----:B------:R-:W4:Y:S01]  /*a5c50*/  LDL.LU R138, [R1+0x33c] ;  /* 0x00033c00018a7983 */ /* 0x000f220000300800 */
[----:B------:R-:W-:-:S03]  /*a5c60*/  ISETP.LT.AND P1, PT, R14, UR6, !P1 ;  /* 0x000000060e007c0c */ /* 0x000fc6000cf21270 */
[----:B------:R-:W4:Y:S04]  /*a5c70*/  LDL.LU R140, [R1+0x1730] ;  /* 0x00173000018c7983 */ /* 0x000f280000300800 */
[----:B------:R-:W-:Y:S04]  /*a5c80*/  @P6 STG.E desc[UR4][R16.64], R149 ;  /* 0x0000009510006986 */ /* 0x000fe8000c101904 */
[----:B------:R1:W-:Y:S01]  /*a5c90*/  @P5 STG.E desc[UR4][R18.64], R150 ;  /* 0x0000009612005986 */ /* 0x0003e2000c101904 */
[----:B------:R-:W-:Y:S01]  /*a5ca0*/  ISETP.LT.AND P5, PT, R11, UR6, !P0 ;  /* 0x000000060b007c0c */ /* 0x000fe2000c7a1270 */
[----:B------:R-:W-:-:S04]  /*a5cb0*/  IMAD.WIDE R20, R145, 0x4, R4 ;  /* 0x0000000491147825 */ /* 0x000fc800078e0204 */
[C---:B------:R-:W-:Y:S01]  /*a5cc0*/  IMAD.WIDE R22, R145.reuse, 0x4, R6 ;  /* 0x0000000491167825 */ /* 0x040fe200078e0206 */
[----:B------:R1:W-:Y:S03]  /*a5cd0*/  @P3 STG.E desc[UR4][R20.64], R148 ;  /* 0x0000009414003986 */ /* 0x0003e6000c101904 */
[----:B-1----:R-:W-:Y:S01]  /*a5ce0*/  IMAD.WIDE R18, R145, 0x4, R8 ;  /* 0x0000000491127825 */ /* 0x002fe200078e0208 */
[----:B------:R1:W-:Y:S04]  /*a5cf0*/  @P4 STG.E desc[UR4][R22.64], R147 ;  /* 0x0000009316004986 */ /* 0x0003e8000c101904 */
[----:B------:R-:W4:Y:S04]  /*a5d00*/  LDL.LU R148, [R1+0x2040] ;  /* 0x0020400001947983 */ /* 0x000f280000300800 */
[----:B-1----:R-:W4:Y:S04]  /*a5d10*/  LDL.LU R147, [R1+0x1b30] ;  /* 0x001b300001937983 */ /* 0x002f280000300800 */
[----:B---3--:R1:W-:Y:S01]  /*a5d20*/  @P1 STG.E desc[UR4][R18.64], R139 ;  /* 0x0000008b12001986 */ /* 0x0083e2000c101904 */
[----:B--2---:R-:W-:-:S03]  /*a5d30*/  IMAD.WIDE R16, R142, 0x4, R2 ;  /* 0x000000048e107825 */ /* 0x004fc600078e0202 */
[----:B-1----:R-:W2:Y:S01]  /*a5d40*/  LDL.LU R139, [R1+0x26fc] ;  /* 0x0026fc00018b7983 */ /* 0x002ea20000300800 */
[----:B------:R-:W-:-:S03]  /*a5d50*/  IMAD.WIDE R20, R142, 0x4, R4 ;  /* 0x000000048e147825 */ /* 0x000fc600078e0204 */
[----:B----4-:R1:W-:Y:S01]  /*a5d60*/  @P5 STG.E desc[UR4][R16.64], R144 ;  /* 0x0000009010005986 */ /* 0x0103e2000c101904 */
[----:B------:R-:W-:-:S04]  /*a5d70*/  IMAD.WIDE R18, R142, 0x4, R6 ;  /* 0x000000048e127825 */ /* 0x000fc800078e0206 */
[----:B-1----:R-:W-:Y:S02]  /*a5d80*/  IMAD.WIDE R16, R142, 0x4, R8 ;  /* 0x000000048e107825 */ /* 0x002fe400078e0208 */
[----:B------:R-:W3:Y:S02]  /*a5d90*/  LDL.LU R142, [R1+0x1330] ;  /* 0x00133000018e7983 */ /* 0x000ee40000300800 */
[----:B------:R-:W-:Y:S01]  /*a5da0*/  VIADD R15, R10, 0x1a0 ;  /* 0x000001a00a0f7836 */ /* 0x000fe20000000000 */
[----:B------:R-:W-:Y:S01]  /*a5db0*/  ISETP.LT.AND P4, PT, R12, UR6, !P0 ;  /* 0x000000060c007c0c */ /* 0x000fe2000c781270 */
[----:B------:R-:W4:Y:S01]  /*a5dc0*/  LDL.LU R145, [R1+0xf40] ;  /* 0x000f400001917983 */ /* 0x000f220000300800 */
[----:B------:R-:W-:Y:S02]  /*a5dd0*/  ISETP.LT.AND P3, PT, R13, UR6, !P0 ;  /* 0x000000060d007c0c */ /* 0x000fe4000c761270 */
[----:B------:R-:W-:Y:S01]  /*a5de0*/  ISETP.LT.AND P0, PT, R14, UR6, !P0 ;  /* 0x000000060e007c0c */ /* 0x000fe2000c701270 */
[----:B------:R-:W4:Y:S01]  /*a5df0*/  LDL.LU R144, [R1+0xb30] ;  /* 0x000b300001907983 */ /* 0x000f220000300800 */
[----:B------:R-:W-:-:S04]  /*a5e00*/  ISETP.GE.AND P2, PT, R15, UR7, PT ;  /* 0x000000070f007c0c */ /* 0x000fc8000bf46270 */
[----:B------:R-:W-:-:S03]  /*a5e10*/  ISETP.LT.AND P6, PT, R11, UR6, !P2 ;  /* 0x000000060b007c0c */ /* 0x000fc6000d7c1270 */
[----:B------:R1:W-:Y:S04]  /*a5e20*/  @P4 STG.E desc[UR4][R20.64], R143 ;  /* 0x0000008f14004986 */ /* 0x0003e8000c101904 */
[----:B------:R-:W-:Y:S04]  /*a5e30*/  @P3 STG.E desc[UR4][R18.64], R141 ;  /* 0x0000008d12003986 */ /* 0x000fe8000c101904 */
[----:B------:R1:W-:Y:S02]  /*a5e40*/  @P0 STG.E desc[UR4][R16.64], R138 ;  /* 0x0000008a10000986 */ /* 0x0003e4000c101904 */
[----:B-1----:R-:W-:Y:S01]  /*a5e50*/  IMAD.WIDE R20, R146, 0x4, R2 ;  /* 0x0000000492147825 */ /* 0x002fe200078e0202 */
[----:B------:R-:W-:Y:S01]  /*a5e60*/  ISETP.LT.AND P4, PT, R12, UR6, !P2 ;  /* 0x000000060c007c0c */ /* 0x000fe2000d781270 */
[----:B------:R-:W4:Y:S04]  /*a5e70*/  LDL.LU R138, [R1+0x2700] ;  /* 0x00270000018a7983 */ /* 0x000f280000300800 */
[----:B------:R-:W4:Y:S04]  /*a5e80*/  LDL.LU R143, [R1+0x340] ;  /* 0x00034000018f7983 */ /* 0x000f280000300800 */
[----:B------:R1:W-:Y:S04]  /*a5e90*/  @P6 STG.E desc[UR4][R20.64], R140 ;  /* 0x0000008c14006986 */ /* 0x0003e8000c101904 */
[----:B------:R-:W4:Y:S01]  /*a5ea0*/  LDL.LU R141, [R1+0x740] ;  /* 0x00074000018d7983 */ /* 0x000f220000300800 */
[----:B------:R-:W-:-:S02]  /*a5eb0*/  ISETP.LT.AND P3, PT, R13, UR6, !P2 ;  /* 0x000000060d007c0c */ /* 0x000fc4000d761270 */
[----:B------:R-:W-:Y:S01]  /*a5ec0*/  ISETP.LT.AND P2, PT, R14, UR6, !P2 ;  /* 0x000000060e007c0c */ /* 0x000fe2000d741270 */
[----:B-1----:R-:W4:Y:S01]  /*a5ed0*/  LDL.LU R140, [R1+0x1734] ;  /* 0x00173400018c7983 */ /* 0x002f220000300800 */
[----:B------:R-:W-:-:S04]  /*a5ee0*/  IMAD.WIDE R16, R146, 0x4, R4 ;  /* 0x0000000492107825 */ /* 0x000fc800078e0204 */
[C---:B------:R-:W-:Y:S01]  /*a5ef0*/  IMAD.WIDE R18, R146.reuse, 0x4, R6 ;  /* 0x0000000492127825 */ /* 0x040fe200078e0206 */
[----:B------:R1:W-:Y:S04]  /*a5f00*/  @P4 STG.E desc[UR4][R16.64], R148 ;  /* 0x0000009410004986 */ /* 0x0003e8000c101904 */
[----:B------:R-:W-:Y:S01]  /*a5f10*/  @P3 STG.E desc[UR4][R18.64], R147 ;  /* 0x0000009312003986 */ /* 0x000fe2000c101904 */
[----:B-1----:R-:W-:-:S03]  /*a5f20*/  IMAD.WIDE R16, R146, 0x4, R8 ;  /* 0x0000000492107825 */ /* 0x002fc600078e0208 */
[----:B------:R-:W4:Y:S04]  /*a5f30*/  LDL.LU R146, [R1+0x2704] ;  /* 0x0027040001927983 */ /* 0x000f280000300800 */
[----:B------:R-:W4:Y:S04]  /*a5f40*/  LDL.LU R150, [R1+0x2044] ;  /* 0x0020440001967983 */ /* 0x000f280000300800 */
[----:B------:R-:W4:Y:S04]  /*a5f50*/  LDL.LU R148, [R1+0x1b34] ;  /* 0x001b340001947983 */ /* 0x000f280000300800 */
[----:B---3--:R1:W-:Y:S04]  /*a5f60*/  @P2 STG.E desc[UR4][R16.64], R142 ;  /* 0x0000008e10002986 */ /* 0x0083e8000c101904 */
[----:B-1----:R-:W3:Y:S01]  /*a5f70*/  LDL.LU R142, [R1+0x1334] ;  /* 0x00133400018e7983 */ /* 0x002ee20000300800 */
[----:B------:R-:W-:-:S02]  /*a5f80*/  VIADD R0, R10, 0x1a1 ;  /* 0x000001a10a007836 */ /* 0x000fc40000000000 */
[----:B------:R-:W-:Y:S01]  /*a5f90*/  VIADD R15, R10, 0x1a2 ;  /* 0x000001a20a0f7836 */ /* 0x000fe20000000000 */
[----:B------:R-:W3:Y:S02]  /*a5fa0*/  LDL.LU R147, [R1+0xf44] ;  /* 0x000f440001937983 */ /* 0x000ee40000300800 */
[----:B------:R-:W-:-:S04]  /*a5fb0*/  ISETP.GE.AND P1, PT, R0, UR7, PT ;  /* 0x0000000700007c0c */ /* 0x000fc8000bf26270 */
[----:B------:R-:W-:Y:S02]  /*a5fc0*/  ISETP.LT.AND P5, PT, R11, UR6, !P1 ;  /* 0x000000060b007c0c */ /* 0x000fe4000cfa1270 */
[----:B------:R-:W-:Y:S02]  /*a5fd0*/  ISETP.LT.AND P6, PT, R12, UR6, !P1 ;  /* 0x000000060c007c0c */ /* 0x000fe4000cfc1270 */
[----:B------:R-:W-:Y:S02]  /*a5fe0*/  ISETP.GE.AND P0, PT, R15, UR7, PT ;  /* 0x000000070f007c0c */ /* 0x000fe4000bf06270 */
[----:B------:R-:W-:Y:S01]  /*a5ff0*/  ISETP.LT.AND P3, PT, R13, UR6, !P1 ;  /* 0x000000060d007c0c */ /* 0x000fe2000cf61270 */
[----:B--2---:R-:W-:Y:S01]  /*a6000*/  IMAD.WIDE R18, R139, 0x4, R2 ;  /* 0x000000048b127825 */ /* 0x004fe200078e0202 */
[----:B------:R-:W-:Y:S02]  /*a6010*/  ISETP.LT.AND P1, PT, R14, UR6, !P1 ;  /* 0x000000060e007c0c */ /* 0x000fe4000cf21270 */
[----:B------:R-:W-:Y:S01]  /*a6020*/  ISETP.LT.AND P2, PT, R11, UR6, !P0 ;  /* 0x000000060b007c0c */ /* 0x000fe2000c741270 */
[----:B------:R-:W-:-:S02]  /*a6030*/  IMAD.WIDE R20, R139, 0x4, R4 ;  /* 0x000000048b147825 */ /* 0x000fc400078e0204 */
[----:B----4-:R1:W-:Y:S02]  /*a6040*/  @P5 STG.E desc[UR4][R18.64], R145 ;  /* 0x0000009112005986 */ /* 0x0103e4000c101904 */
[----:B------:R-:W-:Y:S02]  /*a6050*/  IMAD.WIDE R16, R138, 0x4, R2 ;  /* 0x000000048a107825 */ /* 0x000fe400078e0202 */
[----:B------:R2:W-:Y:S02]  /*a6060*/  @P6 STG.E desc[UR4][R20.64], R144 ;  /* 0x0000009014006986 */ /* 0x0005e4000c101904 */
[C---:B-1----:R-:W-:Y:S02]  /*a6070*/  IMAD.WIDE R18, R139.reuse, 0x4, R6 ;  /* 0x000000048b127825 */ /* 0x042fe400078e0206 */
[----:B------:R-:W4:Y:S02]  /*a6080*/  LDL.LU R145, [R1+0xb34] ;  /* 0x000b340001917983 */ /* 0x000f240000300800 */
[----:B--2---:R-:W-:-:S02]  /*a6090*/  IMAD.WIDE R20, R139, 0x4, R8 ;  /* 0x000000048b147825 */ /* 0x004fc400078e0208 */
[----:B------:R-:W2:Y:S04]  /*a60a0*/  LDL.LU R139, [R1+0x2708] ;  /* 0x00270800018b7983 */ /* 0x000ea80000300800 */
[----:B------:R1:W-:Y:S04]  /*a60b0*/  @P3 STG.E desc[UR4][R18.64], R143 ;  /* 0x0000008f12003986 */ /* 0x0003e8000c101904 */
[----:B------:R-:W2:Y:S04]  /*a60c0*/  LDL.LU R144, [R1+0x344] ;  /* 0x0003440001907983 */ /* 0x000ea80000300800 */
[----:B------:R1:W-:Y:S04]  /*a60d0*/  @P1 STG.E desc[UR4][R20.64], R141 ;  /* 0x0000008d14001986 */ /* 0x0003e8000c101904 */
[----:B-1----:R-:W2:Y:S01]  /*a60e0*/  LDL.LU R143, [R1+0x744] ;  /* 0x00074400018f7983 */ /* 0x002ea20000300800 */
[----:B------:R-:W-:-:S03]  /*a60f0*/  ISETP.LT.AND P6, PT, R12, UR6, !P0 ;  /* 0x000000060c007c0c */ /* 0x000fc6000c7c1270 */
[----:B------:R1:W-:Y:S04]  /*a6100*/  @P2 STG.E desc[UR4][R16.64], R140 ;  /* 0x0000008c10002986 */ /* 0x0003e8000c101904 */
[----:B------:R-:W2:Y:S01]  /*a6110*/  LDL.LU R141, [R1+0x1738] ;  /* 0x00173800018d7983 */ /* 0x000ea20000300800 */
[----:B------:R-:W-:Y:S02]  /*a6120*/  ISETP.LT.AND P5, PT, R13, UR6, !P0 ;  /* 0x000000060d007c0c */ /* 0x000fe4000c7a1270 */
[----:B------:R-:W-:Y:S01]  /*a6130*/  ISETP.LT.AND P0, PT, R14, UR6, !P0 ;  /* 0x000000060e007c0c */ /* 0x000fe2000c701270 */
[----:B-1----:R-:W2:Y:S01]  /*a6140*/  LDL.LU R140, [R1+0x2048] ;  /* 0x00204800018c7983 */ /* 0x002ea20000300800 */
[----:B------:R-:W-:-:S04]  /*a6150*/  IMAD.WIDE R18, R138, 0x4, R4 ;  /* 0x000000048a127825 */ /* 0x000fc800078e0204 */
[C---:B------:R-:W-:Y:S01]  /*a6160*/  IMAD.WIDE R16, R138.reuse, 0x4, R6 ;  /* 0x000000048a107825 */ /* 0x040fe200078e0206 */
[----:B------:R-:W-:Y:S03]  /*a6170*/  @P6 STG.E desc[UR4][R18.64], R150 ;  /* 0x0000009612006986 */ /* 0x000fe6000c101904 */
[----:B------:R-:W-:Y:S01]  /*a6180*/  IMAD.WIDE R20, R138, 0x4, R8 ;  /* 0x000000048a147825 */ /* 0x000fe200078e0208 */
[----:B------:R-:W-:Y:S04]  /*a6190*/  @P5 STG.E desc[UR4][R16.64], R148 ;  /* 0x0000009410005986 */ /* 0x000fe8000c101904 */
[----:B------:R-:W2:Y:S04]  /*a61a0*/  LDL.LU R138, [R1+0x270c] ;  /* 0x00270c00018a7983 */ /* 0x000ea80000300800 */
[----:B---3--:R1:W-:Y:S04]  /*a61b0*/  @P0 STG.E desc[UR4][R20.64], R142 ;  /* 0x0000008e14000986 */ /* 0x0083e8000c101904 */
[----:B-1----:R-:W3:Y:S01]  /*a61c0*/  LDL.LU R142, [R1+0x1b38] ;  /* 0x001b3800018e7983 */ /* 0x002ee20000300800 */
[----:B------:R-:W-:-:S02]  /*a61d0*/  VIADD R0, R10, 0x1a3 ;  /* 0x000001a30a007836 */ /* 0x000fc40000000000 */
[----:B------:R-:W-:Y:S01]  /*a61e0*/  IMAD.WIDE R16, R146, 0x4, R2 ;  /* 0x0000000492107825 */ /* 0x000fe200078e0202 */
[----:B------:R-:W3:Y:S02]  /*a61f0*/  LDL.LU R149, [R1+0x1338] ;  /* 0x0013380001957983 */ /* 0x000ee40000300800 */
[----:B------:R-:W-:Y:S01]  /*a6200*/  ISETP.GE.AND P4, PT, R0, UR7, PT ;  /* 0x0000000700007c0c */ /* 0x000fe2000bf86270 */
[----:B------:R-:W-:Y:S01]  /*a6210*/  VIADD R0, R10, 0x1a4 ;  /* 0x000001a40a007836 */ /* 0x000fe20000000000 */
[----:B------:R-:W3:Y:S02]  /*a6220*/  LDL.LU R150, [R1+0xf48] ;  /* 0x000f480001967983 */ /* 0x000ee40000300800 */
[----:B------:R-:W-:Y:S02]  /*a6230*/  ISETP.LT.AND P1, PT, R11, UR6, !P4 ;  /* 0x000000060b007c0c */ /* 0x000fe4000e721270 */
[----:B------:R-:W-:Y:S01]  /*a6240*/  ISETP.LT.AND P2, PT, R12, UR6, !P4 ;  /* 0x000000060c007c0c */ /* 0x000fe2000e741270 */
[----:B------:R-:W-:Y:S01]  /*a6250*/  IMAD.WIDE R18, R146, 0x4, R4 ;  /* 0x0000000492127825 */ /* 0x000fe200078e0204 */
[----:B------:R-:W-:Y:S01]  /*a6260*/  ISETP.GE.AND P3, PT, R0, UR7, PT ;  /* 0x0000000700007c0c */ /* 0x000fe2000bf66270 */
[----:B------:R-:W3:Y:S01]  /*a6270*/  LDL.LU R148, [R1+0xb38] ;  /* 0x000b380001947983 */ /* 0x000ee20000300800 */
[----:B------:R-:W-:-:S02]  /*a6280*/  ISETP.LT.AND P0, PT, R13, UR6, !P4 ;  /* 0x000000060d007c0c */ /* 0x000fc4000e701270 */
[----:B------:R-:W-:Y:S02]  /*a6290*/  ISETP.LT.AND P4, PT, R14, UR6, !P4 ;  /* 0x000000060e007c0c */ /* 0x000fe4000e781270 */
[----:B------:R-:W-:Y:S02]  /*a62a0*/  ISETP.LT.AND P6, PT, R11, UR6, !P3 ;  /* 0x000000060b007c0c */ /* 0x000fe4000dfc1270 */
[----:B------:R-:W-:Y:S01]  /*a62b0*/  ISETP.LT.AND P5, PT, R12, UR6, !P3 ;  /* 0x000000060c007c0c */ /* 0x000fe2000dfa1270 */
[----:B------:R1:W-:Y:S04]  /*a62c0*/  @P1 STG.E desc[UR4][R16.64], R147 ;  /* 0x0000009310001986 */ /* 0x0003e8000c101904 */
[----:B----4-:R4:W-:Y:S01]  /*a62d0*/  @P2 STG.E desc[UR4][R18.64], R145 ;  /* 0x0000009112002986 */ /* 0x0109e2000c101904 */
[----:B--2---:R-:W-:-:S04]  /*a62e0*/  IMAD.WIDE R20, R139, 0x4, R2 ;  /* 0x000000048b147825 */ /* 0x004fc800078e0202 */
[----:B-1----:R-:W-:-:S04]  /*a62f0*/  IMAD.WIDE R16, R146, 0x4, R6 ;  /* 0x0000000492107825 */ /* 0x002fc800078e0206 */
[----:B----4-:R-:W-:Y:S01]  /*a6300*/  IMAD.WIDE R18, R146, 0x4, R8 ;  /* 0x0000000492127825 */ /* 0x010fe200078e0208 */
[----:B------:R-:W-:Y:S03]  /*a6310*/  @P0 STG.E desc[UR4][R16.64], R144 ;  /* 0x0000009010000986 */ /* 0x000fe6000c101904 */
[----:B------:R-:W-:Y:S01]  /*a6320*/  IMAD.WIDE R22, R139, 0x4, R4 ;  /* 0x000000048b167825 */ /* 0x000fe200078e0204 */
[----:B------:R-:W2:Y:S04]  /*a6330*/  LDL.LU R145, [R1+0x348] ;  /* 0x0003480001917983 */ /* 0x000ea80000300800 */
[----:B------:R-:W-:Y:S04]  /*a6340*/  @P4 STG.E desc[UR4][R18.64], R143 ;  /* 0x0000008f12004986 */ /* 0x000fe8000c101904 */
[----:B------:R-:W4:Y:S04]  /*a6350*/  LDL.LU R147, [R1+0x2714] ;  /* 0x0027140001937983 */ /* 0x000f280000300800 */
[----:B------:R-:W-:Y:S04]  /*a6360*/  @P6 STG.E desc[UR4][R20.64], R141 ;  /* 0x0000008d14006986 */ /* 0x000fe8000c101904 */
[----:B------:R-:W4:Y:S04]  /*a6370*/  LDL.LU R146, [R1+0x748] ;  /* 0x0007480001927983 */ /* 0x000f280000300800 */
[----:B------:R1:W-:Y:S01]  /*a6380*/  @P5 STG.E desc[UR4][R22.64], R140 ;  /* 0x0000008c16005986 */ /* 0x0003e2000c101904 */
[----:B------:R-:W-:-:S03]  /*a6390*/  ISETP.LT.AND P2, PT, R13, UR6, !P3 ;  /* 0x000000060d007c0c */ /* 0x000fc6000df41270 */
[----:B-1----:R-:W4:Y:S04]  /*a63a0*/  LDL.LU R140, [R1+0x173c] ;  /* 0x00173c00018c7983 */ /* 0x002f280000300800 */
[----:B------:R-:W4:Y:S01]  /*a63b0*/  LDL.LU R144, [R1+0x2710] ;  /* 0x0027100001907983 */ /* 0x000f220000300800 */
[----:B------:R-:W-:-:S03]  /*a63c0*/  IMAD.WIDE R16, R139, 0x4, R6 ;  /* 0x000000048b107825 */ /* 0x000fc600078e0206 */
[----:B------:R-:W4:Y:S04]  /*a63d0*/  LDL.LU R143, [R1+0x204c] ;  /* 0x00204c00018f7983 */ /* 0x000f280000300800 */
[----:B------:R-:W4:Y:S04]  /*a63e0*/  LDL.LU R141, [R1+0x1b3c] ;  /* 0x001b3c00018d7983 */ /* 0x000f280000300800 */
[----:B---3--:R1:W-:Y:S02]  /*a63f0*/  @P2 STG.E desc[UR4][R16.64], R142 ;  /* 0x0000008e10002986 */ /* 0x0083e4000c101904 */
[----:B-1----:R-:W-:-:S02]  /*a6400*/  IMAD.WIDE R16, R139, 0x4, R8 ;  /* 0x000000048b107825 */ /* 0x002fc400078e0208 */
[----:B------:R-:W3:Y:S04]  /*a6410*/  LDL.LU R142, [R1+0x133c] ;  /* 0x00133c00018e7983 */ /* 0x000ee80000300800 */
[----:B------:R-:W3:Y:S01]  /*a6420*/  LDL.LU R139, [R1+0xf4c] ;  /* 0x000f4c00018b7983 */ /* 0x000ee20000300800 */
[----:B------:R-:W-:Y:S01]  /*a6430*/  VIADD R0, R10, 0x1a5 ;  /* 0x000001a50a007836 */ /* 0x000fe20000000000 */
[----:B------:R-:W-:-:S04]  /*a6440*/  ISETP.LT.AND P3, PT, R14, UR6, !P3 ;  /* 0x000000060e007c0c */ /* 0x000fc8000df61270 */
[----:B------:R-:W-:Y:S01]  /*a6450*/  ISETP.GE.AND P1, PT, R0, UR7, PT ;  /* 0x0000000700007c0c */ /* 0x000fe2000bf26270 */
[----:B------:R-:W-:-:S03]  /*a6460*/  VIADD R0, R10, 0x1a6 ;  /* 0x000001a60a007836 */ /* 0x000fc60000000000 */
[----:B------:R-:W-:Y:S02]  /*a6470*/  ISETP.LT.AND P6, PT, R11, UR6, !P1 ;  /* 0x000000060b007c0c */ /* 0x000fe4000cfc1270 */
[----:B------:R-:W-:Y:S02]  /*a6480*/  ISETP.LT.AND P4, PT, R12, UR6, !P1 ;  /* 0x000000060c007c0c */ /* 0x000fe4000cf81270 */
[----:B------:R-:W-:Y:S02]  /*a6490*/  ISETP.LT.AND P5, PT, R13, UR6, !P1 ;  /* 0x000000060d007c0c */ /* 0x000fe4000cfa1270 */
[----:B------:R-:W-:Y:S01]  /*a64a0*/  ISETP.GE.AND P0, PT, R0, UR7, PT ;  /* 0x0000000700007c0c */ /* 0x000fe2000bf06270 */
[----:B------:R-:W-:Y:S01]  /*a64b0*/  IMAD.WIDE R18, R138, 0x4, R2 ;  /* 0x000000048a127825 */ /* 0x000fe200078e0202 */
[----:B------:R-:W-:Y:S01]  /*a64c0*/  ISETP.LT.AND P1, PT, R14, UR6, !P1 ;  /* 0x000000060e007c0c */ /* 0x000fe2000cf21270 */
[----:B------:R-:W-:Y:S01]  /*a64d0*/  @P3 STG.E desc[UR4][R16.64], R149 ;  /* 0x0000009510003986 */ /* 0x000fe2000c101904 */
[----:B------:R-:W-:Y:S01]  /*a64e0*/  ISETP.LT.AND P3, PT, R11, UR6, !P0 ;  /* 0x000000060b007c0c */ /* 0x000fe2000c761270 */
[----:B------:R-:W-:-:S04]  /*a64f0*/  IMAD.WIDE R20, R138, 0x4, R4 ;  /* 0x000000048a147825 */ /* 0x000fc800078e0204 */
[----:B------:R-:W-:Y:S01]  /*a6500*/  IMAD.WIDE R22, R138, 0x4, R6 ;  /* 0x000000048a167825 */ /* 0x000fe200078e0206 */
[----:B------:R1:W-:Y:S03]  /*a6510*/  @P6 STG.E desc[UR4][R18.64], R150 ;  /* 0x0000009612006986 */ /* 0x0003e6000c101904 */
[----:B------:R-:W-:Y:S01]  /*a6520*/  VIADD R15, R10, 0x1a7 ;  /* 0x000001a70a0f7836 */ /* 0x000fe20000000000 */
[----:B------:R1:W-:Y:S04]  /*a6530*/  @P4 STG.E desc[UR4][R20.64], R148 ;  /* 0x0000009414004986 */ /* 0x0003e8000c101904 */
[----:B--2---:R-:W-:Y:S01]  /*a6540*/  @P5 STG.E desc[UR4][R22.64], R145 ;  /* 0x0000009116005986 */ /* 0x004fe2000c101904 */
[----:B------:R-:W-:Y:S01]  /*a6550*/  ISETP.LT.AND P5, PT, R12, UR6, !P0 ;  /* 0x000000060c007c0c */ /* 0x000fe2000c7a1270 */
[----:B-1----:R-:W-:Y:S01]  /*a6560*/  IMAD.WIDE R18, R138, 0x4, R8 ;  /* 0x000000048a127825 */ /* 0x002fe200078e0208 */
[----:B------:R-:W-:Y:S01]  /*a6570*/  ISETP.GE.AND P2, PT, R15, UR7, PT ;  /* 0x000000070f007c0c */ /* 0x000fe2000bf46270 */
[----:B------:R-:W2:Y:S01]  /*a6580*/  LDL.LU R148, [R1+0xb3c] ;  /* 0x000b3c0001947983 */ /* 0x000ea20000300800 */
[----:B------:R-:W-:-:S02]  /*a6590*/  ISETP.LT.AND P4, PT, R13, UR6, !P0 ;  /* 0x000000060d007c0c */ /* 0x000fc4000c781270 */
[----:B------:R-:W-:Y:S01]  /*a65a0*/  ISETP.LT.AND P0, PT, R14, UR6, !P0 ;  /* 0x000000060e007c0c */ /* 0x000fe2000c701270 */
[----:B------:R-:W2:Y:S01]  /*a65b0*/  LDL.LU R138, [R1+0x2718] ;  /* 0x00271800018a7983 */ /* 0x000ea20000300800 */
[----:B------:R-:W-:-:S03]  /*a65c0*/  ISETP.LT.AND P6, PT, R11, UR6, !P2 ;  /* 0x000000060b007c0c */ /* 0x000fc6000d7c1270 */
[----:B----4-:R1:W-:Y:S04]  /*a65d0*/  @P1 STG.E desc[UR4][R18.64], R146 ;  /* 0x0000009212001986 */ /* 0x0103e8000c101904 */
[----:B-1----:R-:W4:Y:S01]  /*a65e0*/  LDL.LU R146, [R1+0x34c] ;  /* 0x00034c0001927983 */ /* 0x002f220000300800 */
[----:B------:R-:W-:-:S05]  /*a65f0*/  IMAD.WIDE R16, R144, 0x4, R2 ;  /* 0x0000000490107825 */ /* 0x000fca00078e0202 */
[----:B------:R1:W-:Y:S01]  /*a6600*/  @P3 STG.E desc[UR4][R16.64], R140 ;  /* 0x0000008c10003986 */ /* 0x0003e2000c101904 */
[----:B------:R-:W-:-:S04]  /*a6610*/  IMAD.WIDE R20, R144, 0x4, R4 ;  /* 0x0000000490147825 */ /* 0x000fc800078e0204 */
[C---:B------:R-:W-:Y:S01]  /*a6620*/  IMAD.WIDE R18, R144.reuse, 0x4, R6 ;  /* 0x0000000490127825 */ /* 0x040fe200078e0206 */
[----:B------:R1:W-:Y:S04]  /*a6630*/  @P5 STG.E desc[UR4][R20.64], R143 ;  /* 0x0000008f14005986 */ /* 0x0003e8000c101904 */
[----:B-1----:R-:W4:Y:S01]  /*a6640*/  LDL.LU R140, [R1+0x74c] ;  /* 0x00074c00018c7983 */ /* 0x002f220000300800 */
[----:B------:R-:W-:-:S03]  /*a6650*/  IMAD.WIDE R16, R144, 0x4, R8 ;  /* 0x0000000490107825 */ /* 0x000fc600078e0208 */
[----:B------:R-:W4:Y:S01]  /*a6660*/  LDL.LU R145, [R1+0x1740] ;  /* 0x0017400001917983 */ /* 0x000f220000300800 */
[----:B------:R-:W-:-:S03]  /*a6670*/  IMAD.WIDE R20, R147, 0x4, R2 ;  /* 0x0000000493147825 */ /* 0x000fc600078e0202 */
[----:B------:R-:W4:Y:S04]  /*a6680*/  LDL.LU R144, [R1+0x2050] ;  /* 0x0020500001907983 */ /* 0x000f280000300800 */
[----:B------:R1:W-:Y:S04]  /*a6690*/  @P4 STG.E desc[UR4][R18.64], R141 ;  /* 0x0000008d12004986 */ /* 0x0003e8000c101904 */
[----:B------:R-:W4:Y:S04]  /*a66a0*/  LDL.LU R143, [R1+0x1b40] ;  /* 0x001b4000018f7983 */ /* 0x000f280000300800 */
[----:B-1----:R-:W4:Y:S04]  /*a66b0*/  LDL.LU R141, [R1+0x1340] ;  /* 0x00134000018d7983 */ /* 0x002f280000300800 */
[----:B---3--:R1:W-:Y:S04]  /*a66c0*/  @P0 STG.E desc[UR4][R16.64], R142 ;  /* 0x0000008e10000986 */ /* 0x0083e8000c101904 */
[----:B------:R3:W-:Y:S04]  /*a66d0*/  @P6 STG.E desc[UR4][R20.64], R139 ;  /* 0x0000008b14006986 */ /* 0x0007e8000c101904 */
[----:B-1----:R-:W4:Y:S04]  /*a66e0*/  LDL.LU R142, [R1+0xf50] ;  /* 0x000f5000018e7983 */ /* 0x002f280000300800 */
[----:B---3--:R-:W3:Y:S01]  /*a66f0*/  LDL.LU R139, [R1+0x271c] ;  /* 0x00271c00018b7983 */ /* 0x008ee20000300800 */
[----:B------:R-:W-:-:S02]  /*a6700*/  ISETP.LT.AND P3, PT, R12, UR6, !P2 ;  /* 0x000000060c007c0c */ /* 0x000fc4000d761270 */
[----:B------:R-:W-:Y:S01]  /*a6710*/  ISETP.LT.AND P4, PT, R13, UR6, !P2 ;  /* 0x000000060d007c0c */ /* 0x000fe2000d781270 */
[----:B------:R-:W-:Y:S01]  /*a6720*/  VIADD R0, R10, 0x1a8 ;  /* 0x000001a80a007836 */ /* 0x000fe20000000000 */
[----:B------:R-:W-:Y:S01]  /*a6730*/  ISETP.LT.AND P2, PT, R14, UR6, !P2 ;  /* 0x000000060e007c0c */ /* 0x000fe2000d741270 */
[C---:B------:R-:W-:Y:S01]  /*a6740*/  IMAD.WIDE R18, R147.reuse, 0x4, R4 ;  /* 0x0000000493127825 */ /* 0x040fe200078e0204 */
[----:B------:R-:W3:Y:S02]  /*a6750*/  LDL.LU R150, [R1+0xb40] ;  /* 0x000b400001967983 */ /* 0x000ee40000300800 */
[----:B------:R-:W-:Y:S01]  /*a6760*/  ISETP.GE.AND P1, PT, R0, UR7, PT ;  /* 0x0000000700007c0c */ /* 0x000fe2000bf26270 */
[----:B------:R-:W-:-:S03]  /*a6770*/  IMAD.WIDE R16, R147, 0x4, R6 ;  /* 0x0000000493107825 */ /* 0x000fc600078e0206 */
[----:B------:R-:W-:Y:S01]  /*a6780*/  ISETP.LT.AND P5, PT, R11, UR6, !P1 ;  /* 0x000000060b007c0c */ /* 0x000fe2000cfa1270 */
[----:B------:R-:W-:Y:S01]  /*a6790*/  VIADD R15, R10, 0x1a9 ;  /* 0x000001a90a0f7836 */ /* 0x000fe20000000000 */
[----:B------:R-:W-:-:S04]  /*a67a0*/  ISETP.LT.AND P6, PT, R12, UR6, !P1 ;  /* 0x000000060c007c0c */ /* 0x000fc8000cfc1270 */
[----:B------:R-:W-:Y:S01]  /*a67b0*/  ISETP.GE.AND P0, PT, R15, UR7, PT ;  /* 0x000000070f007c0c */ /* 0x000fe2000bf06270 */
[----:B--2---:R1:W-:Y:S02]  /*a67c0*/  @P3 STG.E desc[UR4][R18.64], R148 ;  /* 0x0000009412003986 */ /* 0x0043e4000c101904 */
[----:B-1----:R-:W-:Y:S02]  /*a67d0*/  IMAD.WIDE R18, R147, 0x4, R8 ;  /* 0x0000000493127825 */ /* 0x002fe400078e0208 */
[----:B------:R-:W2:Y:S04]  /*a67e0*/  LDL.LU R148, [R1+0x750] ;  /* 0x0007500001947983 */ /* 0x000ea80000300800 */
[----:B----4-:R1:W-:Y:S01]  /*a67f0*/  @P4 STG.E desc[UR4][R16.64], R146 ;  /* 0x0000009210004986 */ /* 0x0103e2000c101904 */
[----:B------:R-:W-:-:S02]  /*a6800*/  ISETP.LT.AND P4, PT, R13, UR6, !P1 ;  /* 0x000000060d007c0c */ /* 0x000fc4000cf81270 */
[----:B------:R-:W-:Y:S01]  /*a6810*/  ISETP.LT.AND P1, PT, R14, UR6, !P1 ;  /* 0x000000060e007c0c */ /* 0x000fe2000cf21270 */
[----:B------:R-:W-:-:S04]  /*a6820*/  IMAD.WIDE R20, R138, 0x4, R4 ;  /* 0x000000048a147825 */ /* 0x000fc800078e0204 */
[----:B-1----:R-:W-:Y:S01]  /*a6830*/  IMAD.WIDE R16, R138, 0x4, R2 ;  /* 0x000000048a107825 */ /* 0x002fe200078e0202 */
[----:B------:R1:W-:Y:S01]  /*a6840*/  @P2 STG.E desc[UR4][R18.64], R140 ;  /* 0x0000008c12002986 */ /* 0x0003e2000c101904 */
[----:B------:R-:W-:-:S03]  /*a6850*/  ISETP.LT.AND P2, PT, R11, UR6, !P0 ;  /* 0x000000060b007c0c */ /* 0x000fc6000c741270 */
[----:B-1----:R-:W4:Y:S04]  /*a6860*/  LDL.LU R140, [R1+0x350] ;  /* 0x00035000018c7983 */ /* 0x002f280000300800 */
[----:B------:R-:W4:Y:S01]  /*a6870*/  LDL.LU R146, [R1+0x2720] ;  /* 0x0027200001927983 */ /* 0x000f220000300800 */
[----:B------:R-:W-:-:S03]  /*a6880*/  IMAD.WIDE R18, R138, 0x4, R6 ;  /* 0x000000048a127825 */ /* 0x000fc600078e0206 */
[----:B------:R1:W-:Y:S04]  /*a6890*/  @P5 STG.E desc[UR4][R16.64], R145 ;  /* 0x0000009110005986 */ /* 0x0003e8000c101904 */
[----:B------:R-:W4:Y:S04]  /*a68a0*/  LDL.LU R147, [R1+0x1744] ;  /* 0x0017440001937983 */ /* 0x000f280000300800 */
[----:B------:R1:W-:Y:S04]  /*a68b0*/  @P6 STG.E desc[UR4][R20.64], R144 ;  /* 0x0000009014006986 */ /* 0x0003e8000c101904 */
[----:B-1----:R-:W4:Y:S04]  /*a68c0*/  LDL.LU R145, [R1+0x2054] ;  /* 0x0020540001917983 */ /* 0x002f280000300800 */
[----:B------:R1:W-:Y:S01]  /*a68d0*/  @P4 STG.E desc[UR4][R18.64], R143 ;  /* 0x0000008f12004986 */ /* 0x0003e2000c101904 */
[----:B------:R-:W-:-:S03]  /*a68e0*/  IMAD.WIDE R20, R138, 0x4, R8 ;  /* 0x000000048a147825 */ /* 0x000fc600078e0208 */
[----:B------:R-:W4:Y:S04]  /*a68f0*/  LDL.LU R138, [R1+0x2724] ;  /* 0x00272400018a7983 */ /* 0x000f280000300800 */
[----:B------:R-:W4:Y:S04]  /*a6900*/  LDL.LU R144, [R1+0x1b44] ;  /* 0x001b440001907983 */ /* 0x000f280000300800 */
[----:B------:R3:W-:Y:S04]  /*a6910*/  @P1 STG.E desc[UR4][R20.64], R141 ;  /* 0x0000008d14001986 */ /* 0x0007e8000c101904 */
[----:B-1----:R-:W4:Y:S01]  /*a6920*/  LDL.LU R143, [R1+0x1344] ;  /* 0x00134400018f7983 */ /* 0x002f220000300800 */
[----:B---3--:R-:W-:-:S04]  /*a6930*/  IMAD.WIDE R16, R139, 0x4, R2 ;  /* 0x000000048b107825 */ /* 0x008fc800078e0202 */
[C---:B------:R-:W-:Y:S01]  /*a6940*/  IMAD.WIDE R18, R139.reuse, 0x4, R4 ;  /* 0x000000048b127825 */ /* 0x040fe200078e0204 */
[----:B------:R1:W-:Y:S03]  /*a6950*/  @P2 STG.E desc[UR4][R16.64], R142 ;  /* 0x0000008e10002986 */ /* 0x0003e6000c101904 */
[----:B------:R-:W-:-:S04]  /*a6960*/  IMAD.WIDE R20, R139, 0x4, R8 ;  /* 0x000000048b147825 */ /* 0x000fc800078e0208 */
[----:B-1----:R-:W-:Y:S01]  /*a6970*/  IMAD.WIDE R16, R139, 0x4, R6 ;  /* 0x000000048b107825 */ /* 0x002fe200078e0206 */
[----:B------:R-:W3:Y:S04]  /*a6980*/  LDL.LU R142, [R1+0xf54] ;  /* 0x000f5400018e7983 */ /* 0x000ee80000300800 */
[----:B------:R-:W3:Y:S01]  /*a6990*/  LDL.LU R139, [R1+0xb44] ;  /* 0x000b4400018b7983 */ /* 0x000ee20000300800 */
[----:B------:R-:W-:Y:S01]  /*a69a0*/  ISETP.LT.AND P6, PT, R12, UR6, !P0 ;  /* 0x000000060c007c0c */ /* 0x000fe2000c7c1270 */
[----:B------:R-:W-:Y:S01]  /*a69b0*/  VIADD R0, R10, 0x1aa ;  /* 0x000001aa0a007836 */ /* 0x000fe20000000000 */
[----:B------:R-:W-:Y:S01]  /*a69c0*/  ISETP.LT.AND P5, PT, R13, UR6, !P0 ;  /* 0x000000060d007c0c */ /* 0x000fe2000c7a1270 */
[----:B------:R-:W3:Y:S01]  /*a69d0*/  LDL.LU R141, [R1+0x2728] ;  /* 0x00272800018d7983 */ /* 0x000ee20000300800 */
[----:B------:R-:W-:-:S02]  /*a69e0*/  ISETP.LT.AND P0, PT, R14, UR6, !P0 ;  /* 0x000000060e007c0c */ /* 0x000fc4000c701270 */
[----:B------:R-:W-:Y:S01]  /*a69f0*/  ISETP.GE.AND P3, PT, R0, UR7, PT ;  /* 0x0000000700007c0c */ /* 0x000fe2000bf66270 */
[----:B------:R-:W-:-:S03]  /*a6a00*/  VIADD R0, R10, 0x1ab ;  /* 0x000001ab0a007836 */ /* 0x000fc60000000000 */
[----:B------:R-:W-:Y:S02]  /*a6a10*/  ISETP.LT.AND P1, PT, R11, UR6, !P3 ;  /* 0x000000060b007c0c */ /* 0x000fe4000df21270 */
[----:B------:R-:W-:Y:S01]  /*a6a20*/  ISETP.LT.AND P2, PT, R12, UR6, !P3 ;  /* 0x000000060c007c0c */ /* 0x000fe2000df41270 */
[----:B------:R-:W-:Y:S01]  /*a6a30*/  @P6 STG.E desc[UR4][R18.64], R150 ;  /* 0x0000009612006986 */ /* 0x000fe2000c101904 */
[----:B------:R-:W-:-:S03]  /*a6a40*/  ISETP.GE.AND P4, PT, R0, UR7, PT ;  /* 0x0000000700007c0c */ /* 0x000fc6000bf86270 */
[----:B--2---:R1:W-:Y:S01]  /*a6a50*/  @P5 STG.E desc[UR4][R16.64], R148 ;  /* 0x0000009410005986 */ /* 0x0043e2000c101904 */
[----:B------:R-:W-:Y:S02]  /*a6a60*/  ISETP.LT.AND P6, PT, R11, UR6, !P4 ;  /* 0x000000060b007c0c */ /* 0x000fe4000e7c1270 */
[----:B------:R-:W-:Y:S01]  /*a6a70*/  ISETP.LT.AND P5, PT, R12, UR6, !P4 ;  /* 0x000000060c007c0c */ /* 0x000fe2000e7a1270 */
[----:B----4-:R2:W-:Y:S01]  /*a6a80*/  @P0 STG.E desc[UR4][R20.64], R140 ;  /* 0x0000008c14000986 */ /* 0x0105e2000c101904 */
[----:B------:R-:W-:Y:S02]  /*a6a90*/  ISETP.LT.AND P0, PT, R13, UR6, !P3 ;  /* 0x000000060d007c0c */ /* 0x000fe4000df01270 */
[----:B------:R-:W-:Y:S01]  /*a6aa0*/  ISETP.LT.AND P3, PT, R14, UR6, !P3 ;  /* 0x000000060e007c0c */ /* 0x000fe2000df61270 */
[----:B-1----:R-:W-:-:S04]  /*a6ab0*/  IMAD.WIDE R16, R146, 0x4, R2 ;  /* 0x0000000492107825 */ /* 0x002fc800078e0202 */
[C---:B------:R-:W-:Y:S01]  /*a6ac0*/  IMAD.WIDE R18, R146.reuse, 0x4, R4 ;  /* 0x0000000492127825 */ /* 0x040fe200078e0204 */
[----:B--2---:R-:W2:Y:S04]  /*a6ad0*/  LDL.LU R140, [R1+0x754] ;  /* 0x00075400018c7983 */ /* 0x004ea80000300800 */
[----:B------:R1:W-:Y:S04]  /*a6ae0*/  @P1 STG.E desc[UR4][R16.64], R147 ;  /* 0x0000009310001986 */ /* 0x0003e8000c101904 */
[----:B------:R4:W-:Y:S04]  /*a6af0*/  @P2 STG.E desc[UR4][R18.64], R145 ;  /* 0x0000009112002986 */ /* 0x0009e8000c101904 */
[----:B------:R-:W2:Y:S01]  /*a6b00*/  LDL.LU R149, [R1+0x354] ;  /* 0x0003540001957983 */ /* 0x000ea20000300800 */
[----:B-1----:R-:W-:-:S03]  /*a6b10*/  IMAD.WIDE R16, R146, 0x4, R6 ;  /* 0x0000000492107825 */ /* 0x002fc600078e0206 */
[----:B------:R-:W2:Y:S01]  /*a6b20*/  LDL.LU R150, [R1+0x1748] ;  /* 0x0017480001967983 */ /* 0x000ea20000300800 */
[----:B----4-:R-:W-:-:S03]  /*a6b30*/  IMAD.WIDE R18, R146, 0x4, R8 ;  /* 0x0000000492127825 */ /* 0x010fc600078e0208 */
[----:B------:R-:W4:Y:S01]  /*a6b40*/  LDL.LU R148, [R1+0x2058] ;  /* 0x0020580001947983 */ /* 0x000f220000300800 */
[----:B------:R-:W-:-:S03]  /*a6b50*/  IMAD.WIDE R20, R138, 0x4, R2 ;  /* 0x000000048a147825 */ /* 0x000fc600078e0202 */
[----:B------:R-:W4:Y:S01]  /*a6b60*/  LDL.LU R145, [R1+0x1b48] ;  /* 0x001b480001917983 */ /* 0x000f220000300800 */
[----:B------:R-:W-:-:S03]  /*a6b70*/  IMAD.WIDE R22, R138, 0x4, R4 ;  /* 0x000000048a167825 */ /* 0x000fc600078e0204 */
[----:B------:R-:W-:Y:S04]  /*a6b80*/  @P0 STG.E desc[UR4][R16.64], R144 ;  /* 0x0000009010000986 */ /* 0x000fe8000c101904 */
[----:B------:R-:W4:Y:S04]  /*a6b90*/  LDL.LU R147, [R1+0x2730] ;  /* 0x0027300001937983 */ /* 0x000f280000300800 */
[----:B------:R1:W-:Y:S04]  /*a6ba0*/  @P3 STG.E desc[UR4][R18.64], R143 ;  /* 0x0000008f12003986 */ /* 0x0003e8000c101904 */
[----:B-1----:R-:W4:Y:S04]  /*a6bb0*/  LDL.LU R143, [R1+0x1348] ;  /* 0x00134800018f7983 */ /* 0x002f280000300800 */
[----:B---3--:R-:W-:Y:S04]  /*a6bc0*/  @P6 STG.E desc[UR4][R20.64], R142 ;  /* 0x0000008e14006986 */ /* 0x008fe8000c101904 */
[----:B------:R1:W-:Y:S04]  /*a6bd0*/  @P5 STG.E desc[UR4][R22.64], R139 ;  /* 0x0000008b16005986 */ /* 0x0003e8000c101904 */
[----:B-1----:R-:W3:Y:S04]  /*a6be0*/  LDL.LU R139, [R1+0xf58] ;  /* 0x000f5800018b7983 */ /* 0x002ee80000300800 */
[----:B------:R-:W3:Y:S04]  /*a6bf0*/  LDL.LU R146, [R1+0x272c] ;  /* 0x00272c0001927983 */ /* 0x000ee80000300800 */
[----:B------:R-:W3:Y:S04]  /*a6c00*/  LDL.LU R144, [R1+0xb48] ;  /* 0x000b480001907983 */ /* 0x000ee80000300800 */
[----:B------:R-:W3:Y:S01]  /*a6c10*/  LDL.LU R142, [R1+0x758] ;  /* 0x00075800018e7983 */ /* 0x000ee20000300800 */
[----:B------:R-:W-:Y:S01]  /*a6c20*/  ISETP.LT.AND P2, PT, R13, UR6, !P4 ;  /* 0x000000060d007c0c */ /* 0x000fe2000e741270 */
[----:B------:R-:W-:Y:S01]  /*a6c30*/  VIADD R0, R10, 0x1ac ;  /* 0x000001ac0a007836 */ /* 0x000fe20000000000 */
[----:B------:R-:W-:Y:S01]  /*a6c40*/  ISETP.LT.AND P4, PT, R14, UR6, !P4 ;  /* 0x000000060e007c0c */ /* 0x000fe2000e781270 */
[----:B------:R-:W-:-:S03]  /*a6c50*/  IMAD.WIDE R16, R138, 0x4, R6 ;  /* 0x000000048a107825 */ /* 0x000fc600078e0206 */
[----:B------:R-:W-:-:S04]  /*a6c60*/  ISETP.GE.AND P1, PT, R0, UR7, PT ;  /* 0x0000000700007c0c */ /* 0x000fc8000bf26270 */
[----:B------:R-:W-:Y:S02]  /*a6c70*/  ISETP.LT.AND P6, PT, R11, UR6, !P1 ;  /* 0x000000060b007c0c */ /* 0x000fe4000cfc1270 */
[----:B------:R-:W-:Y:S01]  /*a6c80*/  ISETP.LT.AND P3, PT, R12, UR6, !P1 ;  /* 0x000000060c007c0c */ /* 0x000fe2000cf61270 */
[----:B------:R-:W-:Y:S01]  /*a6c90*/  VIADD R0, R10, 0x1ad ;  /* 0x000001ad0a007836 */ /* 0x000fe20000000000 */
[----:B------:R-:W-:Y:S02]  /*a6ca0*/  ISETP.LT.AND P5, PT, R13, UR6, !P1 ;  /* 0x000000060d007c0c */ /* 0x000fe4000cfa1270 */
[----:B------:R-:W-:Y:S01]  /*a6cb0*/  ISETP.LT.AND P1, PT, R14, UR6, !P1 ;  /* 0x000000060e007c0c */ /* 0x000fe2000cf21270 */
[----:B------:R-:W-:Y:S01]  /*a6cc0*/  IMAD.WIDE R18, R141, 0x4, R2 ;  /* 0x000000048d127825 */ /* 0x000fe200078e0202 */
[----:B------:R-:W-:-:S03]  /*a6cd0*/  ISETP.GE.AND P0, PT, R0, UR7, PT ;  /* 0x0000000700007c0c */ /* 0x000fc6000bf06270 */
[----:B------:R-:W-:-:S04]  /*a6ce0*/  IMAD.WIDE R20, R141, 0x4, R4 ;  /* 0x000000048d147825 */ /* 0x000fc800078e0204 */
[----:B------:R-:W-:Y:S01]  /*a6cf0*/  IMAD.WIDE R22, R141, 0x4, R6 ;  /* 0x000000048d167825 */ /* 0x000fe200078e0206 */
[----:B--2---:R1:W-:Y:S03]  /*a6d00*/  @P2 STG.E desc[UR4][R16.64], R140 ;  /* 0x0000008c10002986 */ /* 0x0043e6000c101904 */
[----:B-1----:R-:W-:Y:S01]  /*a6d10*/  IMAD.WIDE R16, R138, 0x4, R8 ;  /* 0x000000048a107825 */ /* 0x002fe200078e0208 */
[----:B------:R-:W2:Y:S04]  /*a6d20*/  LDL.LU R140, [R1+0x358] ;  /* 0x00035800018c7983 */ /* 0x000ea80000300800 */
[----:B------:R-:W2:Y:S04]  /*a6d30*/  LDL.LU R138, [R1+0x174c] ;  /* 0x00174c00018a7983 */ /* 0x000ea80000300800 */
[----:B------:R-:W-:Y:S01]  /*a6d40*/  @P4 STG.E desc[UR4][R16.64], R149 ;  /* 0x0000009510004986 */ /* 0x000fe2000c101904 */
[----:B------:R-:W-:-:S03]  /*a6d50*/  ISETP.LT.AND P4, PT, R11, UR6, !P0 ;  /* 0x000000060b007c0c */ /* 0x000fc6000c781270 */
[----:B------:R1:W-:Y:S04]  /*a6d60*/  @P6 STG.E desc[UR4][R18.64], R150 ;  /* 0x0000009612006986 */ /* 0x0003e8000c101904 */
[----:B----4-:R4:W-:Y:S04]  /*a6d70*/  @P3 STG.E desc[UR4][R20.64], R148 ;  /* 0x0000009414003986 */ /* 0x0109e8000c101904 */
[----:B------:R-:W-:Y:S01]  /*a6d80*/  @P5 STG.E desc[UR4][R22.64], R145 ;  /* 0x0000009116005986 */ /* 0x000fe2000c101904 */
[----:B-1----:R-:W-:-:S03]  /*a6d90*/  IMAD.WIDE R18, R141, 0x4, R8 ;  /* 0x000000048d127825 */ /* 0x002fc600078e0208 */
[----:B----4-:R-:W4:Y:S04]  /*a6da0*/  LDL.LU R148, [R1+0x205c] ;  /* 0x00205c0001947983 */ /* 0x010f280000300800 */
[----:B------:R-:W4:Y:S04]  /*a6db0*/  LDL.LU R141, [R1+0x2734] ;  /* 0x00273400018d7983 */ /* 0x000f280000300800 */
[----:B------:R1:W-:Y:S01]  /*a6dc0*/  @P1 STG.E desc[UR4][R18.64], R143 ;  /* 0x0000008f12001986 */ /* 0x0003e2000c101904 */
[----:B------:R-:W-:Y:S02]  /*a6dd0*/  ISETP.LT.AND P5, PT, R12, UR6, !P0 ;  /* 0x000000060c007c0c */ /* 0x000fe4000c7a1270 */
[----:B------:R-:W-:Y:S01]  /*a6de0*/  ISETP.LT.AND P3, PT, R13, UR6, !P0 ;  /* 0x000000060d007c0c */ /* 0x000fe2000c761270 */
[----:B-1----:R-:W4:Y:S01]  /*a6df0*/  LDL.LU R143, [R1+0x1b4c] ;  /* 0x001b4c00018f7983 */ /* 0x002f220000300800 */
[----:B---3--:R-:W-:-:S05]  /*a6e00*/  IMAD.WIDE R16, R146, 0x4, R2 ;  /* 0x0000000492107825 */ /* 0x008fca00078e0202 */
[----:B------:R1:W-:Y:S01]  /*a6e10*/  @P4 STG.E desc[UR4][R16.64], R139 ;  /* 0x0000008b10004986 */ /* 0x0003e2000c101904 */
[----:B------:R-:W-:-:S04]  /*a6e20*/  IMAD.WIDE R20, R146, 0x4, R4 ;  /* 0x0000000492147825 */ /* 0x000fc800078e0204 */
[C---:B------:R-:W-:Y:S01]  /*a6e30*/  IMAD.WIDE R18, R146.reuse, 0x4, R6 ;  /* 0x0000000492127825 */ /* 0x040fe200078e0206 */
[----:B-1----:R-:W3:Y:S04]  /*a6e40*/  LDL.LU R139, [R1+0x134c] ;  /* 0x00134c00018b7983 */ /* 0x002ee80000300800 */
[----:B------:R-:W3:Y:S04]  /*a6e50*/  LDL.LU R145, [R1+0xf5c] ;  /* 0x000f5c0001917983 */ /* 0x000ee80000300800 */
[----:B------:R1:W-:Y:S01]  /*a6e60*/  @P5 STG.E desc[UR4][R20.64], R144 ;  /* 0x0000009014005986 */ /* 0x0003e2000c101904 */
[----:B------:R-:W-:-:S03]  /*a6e70*/  IMAD.WIDE R16, R146, 0x4, R8 ;  /* 0x0000000492107825 */ /* 0x000fc600078e0208 */
[----:B------:R1:W-:Y:S04]  /*a6e80*/  @P3 STG.E desc[UR4][R18.64], R142 ;  /* 0x0000008e12003986 */ /* 0x0003e8000c101904 */
[----:B-1----:R-:W3:Y:S04]  /*a6e90*/  LDL.LU R144, [R1+0xb4c] ;  /* 0x000b4c0001907983 */ /* 0x002ee80000300800 */
[----:B------:R-:W3:Y:S04]  /*a6ea0*/  LDL.LU R146, [R1+0x75c] ;  /* 0x00075c0001927983 */ /* 0x000ee80000300800 */
[----:B------:R-:W3:Y:S01]  /*a6eb0*/  LDL.LU R142, [R1+0x35c] ;  /* 0x00035c00018e7983 */ /* 0x000ee20000300800 */
[----:B------:R-:W-:Y:S01]  /*a6ec0*/  VIADD R15, R10, 0x1ae ;  /* 0x000001ae0a0f7836 */ /* 0x000fe20000000000 */
[----:B------:R-:W-:-:S04]  /*a6ed0*/  ISETP.LT.AND P0, PT, R14, UR6, !P0 ;  /* 0x000000060e007c0c */ /* 0x000fc8000c701270 */
[----:B------:R-:W-:-:S04]  /*a6ee0*/  ISETP.GE.AND P2, PT, R15, UR7, PT ;  /* 0x000000070f007c0c */ /* 0x000fc8000bf46270 */
[----:B------:R-:W-:Y:S01]  /*a6ef0*/  ISETP.LT.AND P6, PT, R11, UR6, !P2 ;  /* 0x000000060b007c0c */ /* 0x000fe2000d7c1270 */
[----:B------:R-:W-:Y:S01]  /*a6f00*/  IMAD.WIDE R20, R147, 0x4, R2 ;  /* 0x0000000493147825 */ /* 0x000fe200078e0202 */
[----:B------:R-:W-:Y:S02]  /*a6f10*/  ISETP.LT.AND P4, PT, R12, UR6, !P2 ;  /* 0x000000060c007c0c */ /* 0x000fe4000d781270 */
[----:B------:R-:W-:Y:S01]  /*a6f20*/  ISETP.LT.AND P3, PT, R13, UR6, !P2 ;  /* 0x000000060d007c0c */ /* 0x000fe2000d761270 */
[----:B--2---:R1:W-:Y:S08]  /*a6f30*/  @P0 STG.E desc[UR4][R16.64], R140 ;  /* 0x0000008c10000986 */ /* 0x0043f0000c101904 */
[----:B------:R2:W-:Y:S01]  /*a6f40*/  @P6 STG.E desc[UR4][R20.64], R138 ;  /* 0x0000008a14006986 */ /* 0x0005e2000c101904 */
[----:B------:R-:W-:-:S03]  /*a6f50*/  VIADD R0, R10, 0x1af ;  /* 0x000001af0a007836 */ /* 0x000fc60000000000 */
[----:B-1----:R-:W3:Y:S04]  /*a6f60*/  LDL.LU R140, [R1+0x1b50] ;  /* 0x001b5000018c7983 */ /* 0x002ee80000300800 */
[----:B--2---:R-:W2:Y:S01]  /*a6f70*/  LDL.LU R138, [R1+0x2738] ;  /* 0x00273800018a7983 */ /* 0x004ea20000300800 */
[----:B------:R-:W-:Y:S01]  /*a6f80*/  IMAD.WIDE R16, R147, 0x4, R4 ;  /* 0x0000000493107825 */ /* 0x000fe200078e0204 */
[----:B------:R-:W-:-:S03]  /*a6f90*/  ISETP.LT.AND P2, PT, R14, UR6, !P2 ;  /* 0x000000060e007c0c */ /* 0x000fc6000d741270 */
[----:B------:R-:W-:Y:S01]  /*a6fa0*/  IMAD.WIDE R18, R147, 0x4, R6 ;  /* 0x0000000493127825 */ /* 0x000fe200078e0206 */
[----:B------:R-:W-:Y:S01]  /*a6fb0*/  ISETP.GE.AND P1, PT, R0, UR7, PT ;  /* 0x0000000700007c0c */ /* 0x000fe2000bf26270 */
[----:B------:R-:W2:Y:S03]  /*a6fc0*/  LDL.LU R150, [R1+0x1750] ;  /* 0x0017500001967983 */ /* 0x000ea60000300800 */
[----:B------:R-:W-:Y:S01]  /*a6fd0*/  ISETP.LT.AND P5, PT, R11, UR6, !P1 ;  /* 0x000000060b007c0c */ /* 0x000fe2000cfa1270 */
[----:B----4-:R1:W-:Y:S01]  /*a6fe0*/  @P4 STG.E desc[UR4][R16.64], R148 ;  /* 0x0000009410004986 */ /* 0x0103e2000c101904 */
[----:B------:R-:W-:-:S03]  /*a6ff0*/  ISETP.LT.AND P6, PT, R12, UR6, !P1 ;  /* 0x000000060c007c0c */ /* 0x000fc6000cfc1270 */
[----:B-1----:R-:W4:Y:S01]  /*a7000*/  LDL.LU R148, [R1+0x2060] ;  /* 0x0020600001947983 */ /* 0x002f220000300800 */
[----:B------:R-:W-:-:S03]  /*a7010*/  IMAD.WIDE R16, R147, 0x4, R8 ;  /* 0x0000000493107825 */ /* 0x000fc600078e0208 */
[----:B------:R1:W-:Y:S01]  /*a7020*/  @P3 STG.E desc[UR4][R18.64], R143 ;  /* 0x0000008f12003986 */ /* 0x0003e2000c101904 */
[----:B------:R-:W-:Y:S02]  /*a7030*/  ISETP.LT.AND P3, PT, R13, UR6, !P1 ;  /* 0x000000060d007c0c */ /* 0x000fe4000cf61270 */
[----:B------:R-:W-:Y:S01]  /*a7040*/  ISETP.LT.AND P1, PT, R14, UR6, !P1 ;  /* 0x000000060e007c0c */ /* 0x000fe2000cf21270 */
[----:B-1----:R-:W4:Y:S01]  /*a7050*/  LDL.LU R143, [R1+0x1350] ;  /* 0x00135000018f7983 */ /* 0x002f220000300800 */
[----:B------:R-:W-:-:S04]  /*a7060*/  IMAD.WIDE R18, R141, 0x4, R2 ;  /* 0x000000048d127825 */ /* 0x000fc800078e0202 */
[C---:B------:R-:W-:Y:S01]  /*a7070*/  IMAD.WIDE R20, R141.reuse, 0x4, R4 ;  /* 0x000000048d147825 */ /* 0x040fe200078e0204 */
[----:B---3--:R1:W-:Y:S04]  /*a7080*/  @P2 STG.E desc[UR4][R16.64], R139 ;  /* 0x0000008b10002986 */ /* 0x0083e8000c101904 */
[----:B------:R3:W-:Y:S04]  /*a7090*/  @P5 STG.E desc[UR4][R18.64], R145 ;  /* 0x0000009112005986 */ /* 0x0007e8000c101904 */
[----:B-1----:R-:W4:Y:S01]  /*a70a0*/  LDL.LU R139, [R1+0x273c] ;  /* 0x00273c00018b7983 */ /* 0x002f220000300800 */
[----:B------:R-:W-:-:S03]  /*a70b0*/  IMAD.WIDE R16, R141, 0x4, R6 ;  /* 0x000000048d107825 */ /* 0x000fc600078e0206 */
[----:B------:R-:W4:Y:S01]  /*a70c0*/  LDL.LU R147, [R1+0xf60] ;  /* 0x000f600001937983 */ /* 0x000f220000300800 */
[----:B---3--:R-:W-:-:S03]  /*a70d0*/  IMAD.WIDE R18, R141, 0x4, R8 ;  /* 0x000000048d127825 */ /* 0x008fc600078e0208 */
[----:B------:R-:W3:Y:S04]  /*a70e0*/  LDL.LU R141, [R1+0xb50] ;  /* 0x000b5000018d7983 */ /* 0x000ee80000300800 */
[----:B------:R1:W-:Y:S04]  /*a70f0*/  @P6 STG.E desc[UR4][R20.64], R144 ;  /* 0x0000009014006986 */ /* 0x0003e8000c101904 */
[----:B------:R1:W-:Y:S04]  /*a7100*/  @P3 STG.E desc[UR4][R16.64], R146 ;  /* 0x0000009210003986 */ /* 0x0003e8000c101904 */
[----:B------:R1:W-:Y:S04]  /*a7110*/  @P1 STG.E desc[UR4][R18.64], R142 ;  /* 0x0000008e12001986 */ /* 0x0003e8000c101904 */
[----:B-1----:R-:W3:Y:S04]  /*a7120*/  LDL.LU R144, [R1+0x2740] ;  /* 0x0027400001907983 */ /* 0x002ee80000300800 */
[----:B------:R-:W3:Y:S04]  /*a7130*/  LDL.LU R145, [R1+0x760] ;  /* 0x0007600001917983 */ /* 0x000ee80000300800 */
[----:B------:R-:W3:Y:S04]  /*a7140*/  LDL.LU R146, [R1+0x360] ;  /* 0x0003600001927983 */ /* 0x000ee80000300800 */
[----:B------:R-:W3:Y:S01]  /*a7150*/  LDL.LU R142, [R1+0x1b54] ;  /* 0x001b5400018e7983 */ /* 0x000ee20000300800 */
[----:B------:R-:W-:-:S05]  /*a7160*/  VIADD R15, R10, 0x1b0 ;  /* 0x000001b00a0f7836 */ /* 0x000fca0000000000 */
[----:B------:R-:W-:-:S04]  /*a7170*/  ISETP.GE.AND P0, PT, R15, UR7, PT ;  /* 0x000000070f007c0c */ /* 0x000fc8000bf06270 */
[----:B------:R-:W-:Y:S02]  /*a7180*/  ISETP.LT.AND P2, PT, R11, UR6, !P0 ;  /* 0x000000060b007c0c */ /* 0x000fe4000c741270 */
[----:B------:R-:W-:Y:S02]  /*a7190*/  ISETP.LT.AND P6, PT, R12, UR6, !P0 ;  /* 0x000000060c007c0c */ /* 0x000fe4000c7c1270 */
[----:B------:R-:W-:Y:S02]  /*a71a0*/  ISETP.LT.AND P5, PT, R13, UR6, !P0 ;  /* 0x000000060d007c0c */ /* 0x000fe4000c7a1270 */
[----:B------:R-:W-:Y:S01]  /*a71b0*/  ISETP.LT.AND P0, PT, R14, UR6, !P0 ;  /* 0x000000060e007c0c */ /* 0x000fe2000c701270 */
[----:B--2---:R-:W-:-:S04]  /*a71c0*/  IMAD.WIDE R20, R138, 0x4, R2 ;  /* 0x000000048a147825 */ /* 0x004fc800078e0202 */
[C---:B------:R-:W-:Y:S02]  /*a71d0*/  IMAD.WIDE R16, R138.reuse, 0x4, R4 ;  /* 0x000000048a107825 */ /* 0x040fe400078e0204 */
[----:B------:R1:W-:Y:S02]  /*a71e0*/  @P2 STG.E desc[UR4][R20.64], R140 ;  /* 0x0000008c14002986 */ /* 0x0003e4000c101904 */
[----:B------:R-:W-:-:S04]  /*a71f0*/  IMAD.WIDE R18, R138, 0x4, R6 ;  /* 0x000000048a127825 */ /* 0x000fc800078e0206 */
[----:B------:R-:W-:Y:S02]  /*a7200*/  VIADD R0, R10, 0x1b1 ;  /* 0x000001b10a007836 */ /* 0x000fe40000000000 */
[----:B-1----:R-:W-:Y:S02]  /*a7210*/  IMAD.WIDE R20, R138, 0x4, R8 ;  /* 0x000000048a147825 */ /* 0x002fe400078e0208 */
[----:B------:R-:W2:Y:S01]  /*a7220*/  LDL.LU R138, [R1+0x1754] ;  /* 0x00175400018a7983 */ /* 0x000ea20000300800 */
[----:B------:R-:W-:Y:S01]  /*a7230*/  ISETP.GE.AND P4, PT, R0, UR7, PT ;  /* 0x0000000700007c0c */ /* 0x000fe2000bf86270 */
[----:B------:R-:W-:Y:S02]  /*a7240*/  VIADD R0, R10, 0x1b2 ;  /* 0x000001b20a007836 */ /* 0x000fe40000000000 */
[----:B------:R-:W-:Y:S01]  /*a7250*/  @P6 STG.E desc[UR4][R16.64], R150 ;  /* 0x0000009610006986 */ /* 0x000fe2000c101904 */
[----:B------:R-:W-:-:S03]  /*a7260*/  ISETP.LT.AND P1, PT, R11, UR6, !P4 ;  /* 0x000000060b007c0c */ /* 0x000fc6000e721270 */
[----:B----4-:R-:W-:Y:S01]  /*a7270*/  @P5 STG.E desc[UR4][R18.64], R148 ;  /* 0x0000009412005986 */ /* 0x010fe2000c101904 */
[----:B------:R-:W-:-:S03]  /*a7280*/  ISETP.LT.AND P2, PT, R12, UR6, !P4 ;  /* 0x000000060c007c0c */ /* 0x000fc6000e741270 */
[----:B------:R-:W4:Y:S01]  /*a7290*/  LDL.LU R140, [R1+0x2744] ;  /* 0x00274400018c7983 */ /* 0x000f220000300800 */
[----:B------:R-:W-:-:S03]  /*a72a0*/  ISETP.GE.AND P3, PT, R0, UR7, PT ;  /* 0x0000000700007c0c */ /* 0x000fc6000bf66270 */
[----:B------:R1:W-:Y:S01]  /*a72b0*/  @P0 STG.E desc[UR4][R20.64], R143 ;  /* 0x0000008f14000986 */ /* 0x0003e2000c101904 */
[----:B------:R-:W-:Y:S02]  /*a72c0*/  ISETP.LT.AND P0, PT, R13, UR6, !P4 ;  /* 0x000000060d007c0c */ /* 0x000fe4000e701270 */
[----:B------:R-:W-:Y:S01]  /*a72d0*/  ISETP.LT.AND P4, PT, R14, UR6, !P4 ;  /* 0x000000060e007c0c */ /* 0x000fe2000e781270 */
[----:B-1----:R-:W4:Y:S01]  /*a72e0*/  LDL.LU R143, [R1+0x2064] ;  /* 0x00206400018f7983 */ /* 0x002f220000300800 */
[----:B------:R-:W-:-:S03]  /*a72f0*/  ISETP.LT.AND P6, PT, R11, UR6, !P3 ;  /* 0x000000060b007c0c */ /* 0x000fc6000dfc1270 */
[----:B------:R-:W4:Y:S04]  /*a7300*/  LDL.LU R149, [R1+0x1354] ;  /* 0x0013540001957983 */ /* 0x000f280000300800 */
[----:B------:R-:W4:Y:S04]  /*a7310*/  LDL.LU R150, [R1+0xf64] ;  /* 0x000f640001967983 */ /* 0x000f280000300800 */
[----:B------:R-:W4:Y:S01]  /*a7320*/  LDL.LU R148, [R1+0xb54] ;  /* 0x000b540001947983 */ /* 0x000f220000300800 */
[----:B------:R-:W-:-:S04]  /*a7330*/  IMAD.WIDE R16, R139, 0x4, R2 ;  /* 0x000000048b107825 */ /* 0x000fc800078e0202 */
[C---:B------:R-:W-:Y:S01]  /*a7340*/  IMAD.WIDE R18, R139.reuse, 0x4, R4 ;  /* 0x000000048b127825 */ /* 0x040fe200078e0204 */
[----:B------:R1:W-:Y:S04]  /*a7350*/  @P1 STG.E desc[UR4][R16.64], R147 ;  /* 0x0000009310001986 */ /* 0x0003e8000c101904 */
[----:B---3--:R3:W-:Y:S01]  /*a7360*/  @P2 STG.E desc[UR4][R18.64], R141 ;  /* 0x0000008d12002986 */ /* 0x0087e2000c101904 */
[----:B-1----:R-:W-:-:S04]  /*a7370*/  IMAD.WIDE R16, R139, 0x4, R6 ;  /* 0x000000048b107825 */ /* 0x002fc800078e0206 */
[----:B---3--:R-:W-:Y:S01]  /*a7380*/  IMAD.WIDE R18, R139, 0x4, R8 ;  /* 0x000000048b127825 */ /* 0x008fe200078e0208 */
[----:B------:R-:W3:Y:S03]  /*a7390*/  LDL.LU R141, [R1+0x764] ;  /* 0x00076400018d7983 */ /* 0x000ee60000300800 */
[----:B------:R-:W-:Y:S01]  /*a73a0*/  IMAD.WIDE R20, R144, 0x4, R2 ;  /* 0x0000000490147825 */ /* 0x000fe200078e0202 */
[----:B------:R-:W3:Y:S04]  /*a73b0*/  LDL.LU R139, [R1+0x274c] ;  /* 0x00274c00018b7983 */ /* 0x000ee80000300800 */
[----:B------:R-:W-:Y:S04]  /*a73c0*/  @P0 STG.E desc[UR4][R16.64], R145 ;  /* 0x0000009110000986 */ /* 0x000fe8000c101904 */
[----:B------:R-:W-:Y:S04]  /*a73d0*/  @P4 STG.E desc[UR4][R18.64], R146 ;  /* 0x0000009212004986 */ /* 0x000fe8000c101904 */
[----:B------:R1:W-:Y:S04]  /*a73e0*/  @P6 STG.E desc[UR4][R20.64], R142 ;  /* 0x0000008e14006986 */ /* 0x0003e8000c101904 */
[----:B-1----:R-:W3:Y:S01]  /*a73f0*/  LDL.LU R142, [R1+0x364] ;  /* 0x00036400018e7983 */ /* 0x002ee20000300800 */
[----:B------:R-:W-:Y:S01]  /*a7400*/  ISETP.LT.AND P5, PT, R12, UR6, !P3 ;  /* 0x000000060c007c0c */ /* 0x000fe2000dfa1270 */
[----:B------:R-:W-:Y:S01]  /*a7410*/  IMAD.WIDE R22, R144, 0x4, R4 ;  /* 0x0000000490167825 */ /* 0x000fe200078e0204 */
[----:B------:R-:W-:Y:S01]  /*a7420*/  ISETP.LT.AND P2, PT, R13, UR6, !P3 ;  /* 0x000000060d007c0c */ /* 0x000fe2000df41270 */
[----:B------:R-:W3:Y:S02]  /*a7430*/  LDL.LU R147, [R1+0x1b58] ;  /* 0x001b580001937983 */ /* 0x000ee40000300800 */
[----:B------:R-:W-:-:S02]  /*a7440*/  VIADD R0, R10, 0x1b3 ;  /* 0x000001b30a007836 */ /* 0x000fc40000000000 */
[----:B------:R-:W-:-:S03]  /*a7450*/  IMAD.WIDE R16, R144, 0x4, R6 ;  /* 0x0000000490107825 */ /* 0x000fc600078e0206 */
[----:B------:R-:W-:-:S03]  /*a7460*/  ISETP.GE.AND P1, PT, R0, UR7, PT ;  /* 0x0000000700007c0c */ /* 0x000fc6000bf26270 */
[----:B--2---:R1:W-:Y:S01]  /*a7470*/  @P5 STG.E desc[UR4][R22.64], R138 ;  /* 0x0000008a16005986 */ /* 0x0043e2000c101904 */
[----:B------:R-:W-:-:S03]  /*a7480*/  ISETP.LT.AND P3, PT, R14, UR6, !P3 ;  /* 0x000000060e007c0c */ /* 0x000fc6000df61270 */
[----:B-1----:R-:W2:Y:S01]  /*a7490*/  LDL.LU R138, [R1+0x2748] ;  /* 0x00274800018a7983 */ /* 0x002ea20000300800 */
[----:B------:R-:W-:Y:S02]  /*a74a0*/  ISETP.LT.AND P6, PT, R11, UR6, !P1 ;  /* 0x000000060b007c0c */ /* 0x000fe4000cfc1270 */
[----:B------:R-:W-:Y:S02]  /*a74b0*/  ISETP.LT.AND P4, PT, R12, UR6, !P1 ;  /* 0x000000060c007c0c */ /* 0x000fe4000cf81270 */
[----:B------:R-:W-:Y:S02]  /*a74c0*/  ISETP.LT.AND P5, PT, R13, UR6, !P1 ;  /* 0x000000060d007c0c */ /* 0x000fe4000cfa1270 */
[----:B------:R-:W-:Y:S01]  /*a74d0*/  ISETP.LT.AND P1, PT, R14, UR6, !P1 ;  /* 0x000000060e007c0c */ /* 0x000fe2000cf21270 */
[----:B----4-:R-:W-:Y:S01]  /*a74e0*/  IMAD.WIDE R18, R140, 0x4, R2 ;  /* 0x000000048c127825 */ /* 0x010fe200078e0202 */
[----:B------:R1:W-:Y:S04]  /*a74f0*/  @P2 STG.E desc[UR4][R16.64], R143 ;  /* 0x0000008f10002986 */ /* 0x0003e8000c101904 */
[----:B-1----:R-:W4:Y:S01]  /*a7500*/  LDL.LU R143, [R1+0x1758] ;  /* 0x00175800018f7983 */ /* 0x002f220000300800 */
[----:B------:R-:W-:-:S03]  /*a7510*/  IMAD.WIDE R16, R144, 0x4, R8 ;  /* 0x0000000490107825 */ /* 0x000fc600078e0208 */
[----:B------:R-:W4:Y:S01]  /*a7520*/  LDL.LU R145, [R1+0x2068] ;  /* 0x0020680001917983 */ /* 0x000f220000300800 */
[----:B------:R-:W-:-:S03]  /*a7530*/  IMAD.WIDE R20, R140, 0x4, R4 ;  /* 0x000000048c147825 */ /* 0x000fc600078e0204 */
[----:B------:R-:W4:Y:S01]  /*a7540*/  LDL.LU R146, [R1+0x1358] ;  /* 0x0013580001927983 */ /* 0x000f220000300800 */
[----:B------:R-:W-:-:S03]  /*a7550*/  IMAD.WIDE R22, R140, 0x4, R6 ;  /* 0x000000048c167825 */ /* 0x000fc600078e0206 */
[----:B------:R-:W4:Y:S04]  /*a7560*/  LDL.LU R144, [R1+0xf68] ;  /* 0x000f680001907983 */ /* 0x000f280000300800 */
[----:B------:R-:W-:Y:S04]  /*a7570*/  @P3 STG.E desc[UR4][R16.64], R149 ;  /* 0x0000009510003986 */ /* 0x000fe8000c101904 */
[----:B------:R1:W-:Y:S04]  /*a7580*/  @P6 STG.E desc[UR4][R18.64], R150 ;  /* 0x0000009612006986 */ /* 0x0003e8000c101904 */
[----:B------:R-:W-:Y:S01]  /*a7590*/  @P4 STG.E desc[UR4][R20.64], R148 ;  /* 0x0000009414004986 */ /* 0x000fe2000c101904 */
[----:B-1----:R-:W-:-:S03]  /*a75a0*/  IMAD.WIDE R18, R140, 0x4, R8 ;  /* 0x000000048c127825 */ /* 0x002fc600078e0208 */
[----:B------:R-:W4:Y:S04]  /*a75b0*/  LDL.LU R140, [R1+0xb58] ;  /* 0x000b5800018c7983 */ /* 0x000f280000300800 */
[----:B---3--:R1:W-:Y:S04]  /*a75c0*/  @P5 STG.E desc[UR4][R22.64], R141 ;  /* 0x0000008d16005986 */ /* 0x0083e8000c101904 */
[----:B-1----:R-:W3:Y:S04]  /*a75d0*/  LDL.LU R141, [R1+0x2750] ;  /* 0x00275000018d7983 */ /* 0x002ee80000300800 */
[----:B------:R1:W-:Y:S04]  /*a75e0*/  @P1 STG.E desc[UR4][R18.64], R142 ;  /* 0x0000008e12001986 */ /* 0x0003e8000c101904 */
[----:B-1----:R-:W3:Y:S01]  /*a75f0*/  LDL.LU R142, [R1+0x768] ;  /* 0x00076800018e7983 */ /* 0x002ee20000300800 */
[----:B------:R-:W-:-:S05]  /*a7600*/  VIADD R0, R10, 0x1b4 ;  /* 0x000001b40a007836 */ /* 0x000fca0000000000 */
[----:B------:R-:W-:-:S04]  /*a7610*/  ISETP.GE.AND P0, PT, R0, UR7, PT ;  /* 0x0000000700007c0c */ /* 0x000fc8000bf06270 */
[----:B------:R-:W-:Y:S02]  /*a7620*/  ISETP.LT.AND P3, PT, R11, UR6, !P0 ;  /* 0x000000060b007c0c */ /* 0x000fe4000c761270 */
[----:B------:R-:W-:Y:S01]  /*a7630*/  ISETP.LT.AND P5, PT, R12, UR6, !P0 ;  /* 0x000000060c007c0c */ /* 0x000fe2000c7a1270 */
[----:B------:R-:W-:Y:S01]  /*a7640*/  VIADD R15, R10, 0x1b5 ;  /* 0x000001b50a0f7836 */ /* 0x000fe20000000000 */
[----:B------:R-:W-:-:S04]  /*a7650*/  ISETP.LT.AND P4, PT, R13, UR6, !P0 ;  /* 0x000000060d007c0c */ /* 0x000fc8000c781270 */
[----:B------:R-:W-:Y:S01]  /*a7660*/  ISETP.GE.AND P2, PT, R15, UR7, PT ;  /* 0x000000070f007c0c */ /* 0x000fe2000bf46270 */
[----:B--2---:R-:W-:Y:S01]  /*a7670*/  IMAD.WIDE R16, R138, 0x4, R2 ;  /* 0x000000048a107825 */ /* 0x004fe200078e0202 */
[----:B------:R-:W-:-:S03]  /*a7680*/  ISETP.LT.AND P0, PT, R14, UR6, !P0 ;  /* 0x000000060e007c0c */ /* 0x000fc6000c701270 */
[C---:B------:R-:W-:Y:S01]  /*a7690*/  IMAD.WIDE R20, R138.reuse, 0x4, R4 ;  /* 0x000000048a147825 */ /* 0x040fe200078e0204 */
[----:B------:R1:W-:Y:S01]  /*a76a0*/  @P3 STG.E desc[UR4][R16.64], R147 ;  /* 0x0000009310003986 */ /* 0x0003e2000c101904 */
[----:B------:R-:W-:Y:S02]  /*a76b0*/  ISETP.LT.AND P6, PT, R11, UR6, !P2 ;  /* 0x000000060b007c0c */ /* 0x000fe4000d7c1270 */
[----:B------:R-:W-:Y:S01]  /*a76c0*/  IMAD.WIDE R18, R138, 0x4, R6 ;  /* 0x000000048a127825 */ /* 0x000fe200078e0206 */
[----:B------:R-:W-:-:S03]  /*a76d0*/  ISETP.LT.AND P3, PT, R12, UR6, !P2 ;  /* 0x000000060c007c0c */ /* 0x000fc6000d761270 */
[----:B-1----:R-:W-:Y:S02]  /*a76e0*/  IMAD.WIDE R16, R138, 0x4, R8 ;  /* 0x000000048a107825 */ /* 0x002fe400078e0208 */
[----:B------:R-:W2:Y:S04]  /*a76f0*/  LDL.LU R138, [R1+0x2754] ;  /* 0x00275400018a7983 */ /* 0x000ea80000300800 */
[----:B------:R-:W2:Y:S04]  /*a7700*/  LDL.LU R150, [R1+0x368] ;  /* 0x0003680001967983 */ /* 0x000ea80000300800 */
[----:B------:R-:W2:Y:S04]  /*a7710*/  LDL.LU R147, [R1+0x1b5c] ;  /* 0x001b5c0001937983 */ /* 0x000ea80000300800 */
[----:B----4-:R1:W-:Y:S04]  /*a7720*/  @P5 STG.E desc[UR4][R20.64], R143 ;  /* 0x0000008f14005986 */ /* 0x0103e8000c101904 */
[----:B------:R4:W-:Y:S04]  /*a7730*/  @P4 STG.E desc[UR4][R18.64], R145 ;  /* 0x0000009112004986 */ /* 0x0009e8000c101904 */
[----:B-1----:R-:W2:Y:S01]  /*a7740*/  LDL.LU R143, [R1+0x175c] ;  /* 0x00175c00018f7983 */ /* 0x002ea20000300800 */
[----:B------:R-:W-:Y:S01]  /*a7750*/  IMAD.WIDE R20, R139, 0x4, R2 ;  /* 0x000000048b147825 */ /* 0x000fe200078e0202 */
[----:B------:R-:W-:-:S02]  /*a7760*/  ISETP.LT.AND P4, PT, R13, UR6, !P2 ;  /* 0x000000060d007c0c */ /* 0x000fc4000d781270 */
[----:B------:R1:W-:Y:S04]  /*a7770*/  @P0 STG.E desc[UR4][R16.64], R146 ;  /* 0x0000009210000986 */ /* 0x0003e8000c101904 */
[----:B----4-:R-:W4:Y:S04]  /*a7780*/  LDL.LU R145, [R1+0x206c] ;  /* 0x00206c0001917983 */ /* 0x010f280000300800 */
[----:B------:R1:W-:Y:S04]  /*a7790*/  @P6 STG.E desc[UR4][R20.64], R144 ;  /* 0x0000009014006986 */ /* 0x0003e8000c101904 */
[----:B-1----:R-:W4:Y:S01]  /*a77a0*/  LDL.LU R146, [R1+0x135c] ;  /* 0x00135c0001927983 */ /* 0x002f220000300800 */
[----:B------:R-:W-:-:S03]  /*a77b0*/  IMAD.WIDE R16, R139, 0x4, R4 ;  /* 0x000000048b107825 */ /* 0x000fc600078e0204 */
[----:B------:R-:W4:Y:S01]  /*a77c0*/  LDL.LU R144, [R1+0xf6c] ;  /* 0x000f6c0001907983 */ /* 0x000f220000300800 */
[----:B------:R-:W-:-:S03]  /*a77d0*/  IMAD.WIDE R18, R139, 0x4, R6 ;  /* 0x000000048b127825 */ /* 0x000fc600078e0206 */
[----:B------:R1:W-:Y:S02]  /*a77e0*/  @P3 STG.E desc[UR4][R16.64], R140 ;  /* 0x0000008c10003986 */ /* 0x0003e4000c101904 */
[----:B-1----:R-:W-:Y:S02]  /*a77f0*/  IMAD.WIDE R16, R139, 0x4, R8 ;  /* 0x000000048b107825 */ /* 0x002fe400078e0208 */
[----:B------:R-:W4:Y:S04]  /*a7800*/  LDL.LU R139, [R1+0x36c] ;  /* 0x00036c00018b7983 */ /* 0x000f280000300800 */
[----:B------:R-:W4:Y:S04]  /*a7810*/  LDL.LU R140, [R1+0x2758] ;  /* 0x00275800018c7983 */ /* 0x000f280000300800 */
[----:B------:R-:W4:Y:S04]  /*a7820*/  LDL.LU R148, [R1+0xb5c] ;  /* 0x000b5c0001947983 */ /* 0x000f280000300800 */
[----:B---3--:R1:W-:Y:S04]  /*a7830*/  @P4 STG.E desc[UR4][R18.64], R142 ;  /* 0x0000008e12004986 */ /* 0x0083e8000c101904 */
[----:B-1----:R-:W3:Y:S01]  /*a7840*/  LDL.LU R142, [R1+0x76c] ;  /* 0x00076c00018e7983 */ /* 0x002ee20000300800 */
[----:B------:R-:W-:Y:S01]  /*a7850*/  VIADD R0, R10, 0x1b6 ;  /* 0x000001b60a007836 */ /* 0x000fe20000000000 */
[----:B------:R-:W-:-:S04]  /*a7860*/  ISETP.LT.AND P2, PT, R14, UR6, !P2 ;  /* 0x000000060e007c0c */ /* 0x000fc8000d741270 */
[----:B------:R-:W-:-:S04]  /*a7870*/  ISETP.GE.AND P1, PT, R0, UR7, PT ;  /* 0x0000000700007c0c */ /* 0x000fc8000bf26270 */
[----:B------:R-:W-:Y:S02]  /*a7880*/  ISETP.LT.AND P5, PT, R11, UR6, !P1 ;  /* 0x000000060b007c0c */ /* 0x000fe4000cfa1270 */
[----:B------:R-:W-:Y:S01]  /*a7890*/  ISETP.LT.AND P6, PT, R12, UR6, !P1 ;  /* 0x000000060c007c0c */ /* 0x000fe2000cfc1270 */
[----:B------:R-:W-:Y:S02]  /*a78a0*/  VIADD R15, R10, 0x1b7 ;  /* 0x000001b70a0f7836 */ /* 0x000fe40000000000 */
[----:B------:R-:W-:Y:S01]  /*a78b0*/  IMAD.WIDE R18, R141, 0x4, R2 ;  /* 0x000000048d127825 */ /* 0x000fe200078e0202 */
[----:B------:R-:W-:Y:S02]  /*a78c0*/  ISETP.LT.AND P4, PT, R13, UR6, !P1 ;  /* 0x000000060d007c0c */ /* 0x000fe4000cf81270 */
[----:B------:R-:W-:Y:S01]  /*a78d0*/  ISETP.GE.AND P0, PT, R15, UR7, PT ;  /* 0x000000070f007c0c */ /* 0x000fe2000bf06270 */
[----:B------:R-:W-:Y:S01]  /*a78e0*/  IMAD.WIDE R20, R141, 0x4, R4 ;  /* 0x000000048d147825 */ /* 0x000fe200078e0204 */
[----:B------:R-:W-:Y:S01]  /*a78f0*/  ISETP.LT.AND P1, PT, R14, UR6, !P1 ;  /* 0x000000060e007c0c */ /* 0x000fe2000cf21270 */
[----:B--2---:R-:W-:Y:S01]  /*a7900*/  @P2 STG.E desc[UR4][R16.64], R150 ;  /* 0x0000009610002986 */ /* 0x004fe2000c101904 */
[----:B------:R-:W-:-:S03]  /*a7910*/  ISETP.LT.AND P2, PT, R11, UR6, !P0 ;  /* 0x000000060b007c0c */ /* 0x000fc6000c741270 */
[----:B------:R1:W-:Y:S01]  /*a7920*/  @P5 STG.E desc[UR4][R18.64], R147 ;  /* 0x0000009312005986 */ /* 0x0003e2000c101904 */
[----:B------:R-:W-:Y:S01]  /*a7930*/  ISETP.LT.AND P5, PT, R13, UR6, !P0 ;  /* 0x000000060d007c0c */ /* 0x000fe2000c7a1270 */
[----:B-1----:R-:W-:Y:S02]  /*a7940*/  IMAD.WIDE R18, R141, 0x4, R6 ;  /* 0x000000048d127825 */ /* 0x002fe400078e0206 */
[----:B------:R-:W2:Y:S04]  /*a7950*/  LDL.LU R147, [R1+0x1b60] ;  /* 0x001b600001937983 */ /* 0x000ea80000300800 */
[----:B------:R1:W-:Y:S01]  /*a7960*/  @P6 STG.E desc[UR4][R20.64], R143 ;  /* 0x0000008f14006986 */ /* 0x0003e2000c101904 */
[----:B------:R-:W-:Y:S01]  /*a7970*/  IMAD.WIDE R16, R138, 0x4, R2 ;  /* 0x000000048a107825 */ /* 0x000fe200078e0202 */
[----:B------:R-:W-:-:S03]  /*a7980*/  ISETP.LT.AND P6, PT, R12, UR6, !P0 ;  /* 0x000000060c007c0c */ /* 0x000fc6000c7c1270 */
[----:B-1----:R-:W-:Y:S02]  /*a7990*/  IMAD.WIDE R20, R141, 0x4, R8 ;  /* 0x000000048d147825 */ /* 0x002fe400078e0208 */
[----:B------:R-:W2:Y:S04]  /*a79a0*/  LDL.LU R141, [R1+0x2070] ;  /* 0x00207000018d7983 */ /* 0x000ea80000300800 */
[----:B------:R-:W2:Y:S04]  /*a79b0*/  LDL.LU R143, [R1+0x275c] ;  /* 0x00275c00018f7983 */ /* 0x000ea80000300800 */
[----:B----4-:R1:W-:Y:S04]  /*a79c0*/  @P4 STG.E desc[UR4][R18.64], R145 ;  /* 0x0000009112004986 */ /* 0x0103e8000c101904 */
[----:B------:R4:W-:Y:S04]  /*a79d0*/  @P1 STG.E desc[UR4][R20.64], R146 ;  /* 0x0000009214001986 */ /* 0x0009e8000c101904 */
[----:B------:R4:W-:Y:S04]  /*a79e0*/  @P2 STG.E desc[UR4][R16.64], R144 ;  /* 0x0000009010002986 */ /* 0x0009e8000c101904 */
[----:B-1----:R-:W2:Y:S01]  /*a79f0*/  LDL.LU R145, [R1+0x1760] ;  /* 0x0017600001917983 */ /* 0x002ea20000300800 */
[----:B------:R-:W-:-:S03]  /*a7a00*/  IMAD.WIDE R18, R138, 0x4, R4 ;  /* 0x000000048a127825 */ /* 0x000fc600078e0204 */
[----:B----4-:R-:W4:Y:S01]  /*a7a10*/  LDL.LU R146, [R1+0x1360] ;  /* 0x0013600001927983 */ /* 0x010f220000300800 */
[----:B------:R-:W-:-:S03]  /*a7a20*/  IMAD.WIDE R20, R138, 0x4, R8 ;  /* 0x000000048a147825 */ /* 0x000fc600078e0208 */
[----:B------:R-:W4:Y:S01]  /*a7a30*/  LDL.LU R144, [R1+0xf70] ;  /* 0x000f700001907983 */ /* 0x000f220000300800 */
[----:B------:R-:W-:-:S03]  /*a7a40*/  IMAD.WIDE R16, R138, 0x4, R6 ;  /* 0x000000048a107825 */ /* 0x000fc600078e0206 */
[----:B------:R-:W4:Y:S04]  /*a7a50*/  LDL.LU R138, [R1+0x770] ;  /* 0x00077000018a7983 */ /* 0x000f280000300800 */
[----:B------:R-:W-:Y:S04]  /*a7a60*/  @P6 STG.E desc[UR4][R18.64], R148 ;  /* 0x0000009412006986 */ /* 0x000fe8000c101904 */
[----:B---3--:R1:W-:Y:S04]  /*a7a70*/  @P5 STG.E desc[UR4][R16.64], R142 ;  /* 0x0000008e10005986 */ /* 0x0083e8000c101904 */
[----:B-1----:R-:W3:Y:S01]  /*a7a80*/  LDL.LU R142, [R1+0xb60] ;  /* 0x000b6000018e7983 */ /* 0x002ee20000300800 */
[----:B------:R-:W-:Y:S01]  /*a7a90*/  VIADD R0, R10, 0x1b8 ;  /* 0x000001b80a007836 */ /* 0x000fe20000000000 */
[----:B------:R-:W-:-:S04]  /*a7aa0*/  ISETP.LT.AND P0, PT, R14, UR6, !P0 ;  /* 0x000000060e007c0c */ /* 0x000fc8000c701270 */
[----:B------:R-:W-:Y:S01]  /*a7ab0*/  ISETP.GE.AND P3, PT, R0, UR7, PT ;  /* 0x0000000700007c0c */ /* 0x000fe2000bf66270 */
[----:B------:R-:W-:-:S03]  /*a7ac0*/  VIADD R0, R10, 0x1b9 ;  /* 0x000001b90a007836 */ /* 0x000fc60000000000 */
[----:B------:R-:W-:Y:S02]  /*a7ad0*/  ISETP.LT.AND P1, PT, R11, UR6, !P3 ;  /* 0x000000060b007c0c */ /* 0x000fe4000df21270 */
[----:B------:R-:W-:Y:S01]  /*a7ae0*/  ISETP.LT.AND P2, PT, R12, UR6, !P3 ;  /* 0x000000060c007c0c */ /* 0x000fe2000df41270 */
[----:B------:R-:W-:Y:S01]  /*a7af0*/  IMAD.WIDE R16, R140, 0x4, R2 ;  /* 0x000000048c107825 */ /* 0x000fe200078e0202 */
[----:B------:R-:W-:Y:S01]  /*a7b00*/  ISETP.GE.AND P4, PT, R0, UR7, PT ;  /* 0x0000000700007c0c */ /* 0x000fe2000bf86270 */
[----:B------:R1:W-:Y:S01]  /*a7b10*/  @P0 STG.E desc[UR4][R20.64], R139 ;  /* 0x0000008b14000986 */ /* 0x0003e2000c101904 */
[----:B------:R-:W-:Y:S01]  /*a7b20*/  ISETP.LT.AND P0, PT, R13, UR6, !P3 ;  /* 0x000000060d007c0c */ /* 0x000fe2000df01270 */
[----:B------:R-:W-:Y:S01]  /*a7b30*/  IMAD.WIDE R18, R140, 0x4, R4 ;  /* 0x000000048c127825 */ /* 0x000fe200078e0204 */
[----:B------:R-:W-:Y:S02]  /*a7b40*/  ISETP.LT.AND P3, PT, R14, UR6, !P3 ;  /* 0x000000060e007c0c */ /* 0x000fe4000df61270 */
[----:B------:R-:W-:-:S02]  /*a7b50*/  ISETP.LT.AND P6, PT, R11, UR6, !P4 ;  /* 0x000000060b007c0c */ /* 0x000fc4000e7c1270 */
[----:B------:R-:W-:Y:S01]  /*a7b60*/  ISETP.LT.AND P5, PT, R12, UR6, !P4 ;  /* 0x000000060c007c0c */ /* 0x000fe2000e7a1270 */
[----:B-1----:R-:W3:Y:S04]  /*a7b70*/  LDL.LU R139, [R1+0x2760] ;  /* 0x00276000018b7983 */ /* 0x002ee80000300800 */
[----:B------:R-:W3:Y:S04]  /*a7b80*/  LDL.LU R149, [R1+0x370] ;  /* 0x0003700001957983 */ /* 0x000ee80000300800 */
[----:B------:R-:W3:Y:S04]  /*a7b90*/  LDL.LU R150, [R1+0x1b64] ;  /* 0x001b640001967983 */ /* 0x000ee80000300800 */
[----:B--2---:R1:W-:Y:S04]  /*a7ba0*/  @P1 STG.E desc[UR4][R16.64], R147 ;  /* 0x0000009310001986 */ /* 0x0043e8000c101904 */
[----:B------:R-:W2:Y:S01]  /*a7bb0*/  LDL.LU R148, [R1+0x2074] ;  /* 0x0020740001947983 */ /* 0x000ea20000300800 */
[----:B-1----:R-:W-:-:S03]  /*a7bc0*/  IMAD.WIDE R16, R140, 0x4, R6 ;  /* 0x000000048c107825 */ /* 0x002fc600078e0206 */
[----:B------:R1:W-:Y:S01]  /*a7bd0*/  @P2 STG.E desc[UR4][R18.64], R141 ;  /* 0x0000008d12002986 */ /* 0x0003e2000c101904 */
[----:B------:R-:W-:Y:S01]  /*a7be0*/  ISETP.LT.AND P2, PT, R13, UR6, !P4 ;  /* 0x000000060d007c0c */ /* 0x000fe2000e741270 */
[----:B------:R-:W-:-:S04]  /*a7bf0*/  IMAD.WIDE R20, R143, 0x4, R2 ;  /* 0x000000048f147825 */ /* 0x000fc800078e0202 */
[----:B-1----:R-:W-:Y:S02]  /*a7c00*/  IMAD.WIDE R18, R140, 0x4, R8 ;  /* 0x000000048c127825 */ /* 0x002fe400078e0208 */
[----:B------:R-:W2:Y:S02]  /*a7c10*/  LDL.LU R140, [R1+0x1764] ;  /* 0x00176400018c7983 */ /* 0x000ea40000300800 */
[C---:B------:R-:W-:Y:S02]  /*a7c20*/  IMAD.WIDE R22, R143.reuse, 0x4, R4 ;  /* 0x000000048f167825 */ /* 0x040fe400078e0204 */
[----:B------:R-:W2:Y:S04]  /*a7c30*/  LDL.LU R141, [R1+0x2768] ;  /* 0x00276800018d7983 */ /* 0x000ea80000300800 */
[----:B------:R1:W-:Y:S04]  /*a7c40*/  @P0 STG.E desc[UR4][R16.64], R145 ;  /* 0x0000009110000986 */ /* 0x0003e8000c101904 */
[----:B----4-:R-:W-:Y:S04]  /*a7c50*/  @P3 STG.E desc[UR4][R18.64], R146 ;  /* 0x0000009212003986 */ /* 0x010fe8000c101904 */
[----:B------:R-:W-:Y:S04]  /*a7c60*/  @P6 STG.E desc[UR4][R20.64], R144 ;  /* 0x0000009014006986 */ /* 0x000fe8000c101904 */
[----:B------:R-:W4:Y:S04]  /*a7c70*/  LDL.LU R147, [R1+0x1364] ;  /* 0x0013640001937983 */ /* 0x000f280000300800 */
[----:B------:R1:W-:Y:S04]  /*a7c80*/  @P5 STG.E desc[UR4][R22.64], R138 ;  /* 0x0000008a16005986 */ /* 0x0003e8000c101904 */
[----:B-1----:R-:W4:Y:S01]  /*a7c90*/  LDL.LU R145, [R1+0xf74] ;  /* 0x000f740001917983 */ /* 0x002f220000300800 */
[----:B------:R-:W-:-:S03]  /*a7ca0*/  IMAD.WIDE R16, R143, 0x4, R6 ;  /* 0x000000048f107825 */ /* 0x000fc600078e0206 */
[----:B------:R-:W4:Y:S04]  /*a7cb0*/  LDL.LU R138, [R1+0x2764] ;  /* 0x00276400018a7983 */ /* 0x000f280000300800 */
[----:B---3--:R1:W-:Y:S04]  /*a7cc0*/  @P2 STG.E desc[UR4][R16.64], R142 ;  /* 0x0000008e10002986 */ /* 0x0083e8000c101904 */
[----:B-1----:R-:W3:Y:S04]  /*a7cd0*/  LDL.LU R142, [R1+0x774] ;  /* 0x00077400018e7983 */ /* 0x002ee80000300800 */
[----:B------:R-:W3:Y:S04]  /*a7ce0*/  LDL.LU R146, [R1+0xb64] ;  /* 0x000b640001927983 */ /* 0x000ee80000300800 */
[----:B------:R-:W3:Y:S01]  /*a7cf0*/  LDL.LU R144, [R1+0x374] ;  /* 0x0003740001907983 */ /* 0x000ee20000300800 */
[----:B------:R-:W-:Y:S01]  /*a7d00*/  VIADD R0, R10, 0x1ba ;  /* 0x000001ba0a007836 */ /* 0x000fe20000000000 */
[----:B------:R-:W-:-:S04]  /*a7d10*/  ISETP.LT.AND P4, PT, R14, UR6, !P4 ;  /* 0x000000060e007c0c */ /* 0x000fc8000e781270 */
[----:B------:R-:W-:-:S04]  /*a7d20*/  ISETP.GE.AND P1, PT, R0, UR7, PT ;  /* 0x0000000700007c0c */ /* 0x000fc8000bf26270 */
[----:B------:R-:W-:Y:S02]  /*a7d30*/  ISETP.LT.AND P6, PT, R11, UR6, !P1 ;  /* 0x000000060b007c0c */ /* 0x000fe4000cfc1270 */
[----:B------:R-:W-:Y:S02]  /*a7d40*/  ISETP.LT.AND P3, PT, R12, UR6, !P1 ;  /* 0x000000060c007c0c */ /* 0x000fe4000cf61270 */
[----:B------:R-:W-:Y:S01]  /*a7d50*/  ISETP.LT.AND P5, PT, R13, UR6, !P1 ;  /* 0x000000060d007c0c */ /* 0x000fe2000cfa1270 */
[----:B------:R-:W-:-:S04]  /*a7d60*/  IMAD.WIDE R16, R143, 0x4, R8 ;  /* 0x000000048f107825 */ /* 0x000fc800078e0208 */
[C---:B------:R-:W-:Y:S01]  /*a7d70*/  IMAD.WIDE R18, R139.reuse, 0x4, R2 ;  /* 0x000000048b127825 */ /* 0x040fe200078e0202 */
[----:B------:R-:W-:Y:S03]  /*a7d80*/  @P4 STG.E desc[UR4][R16.64], R149 ;  /* 0x0000009510004986 */ /* 0x000fe6000c101904 */
[----:B------:R-:W-:Y:S02]  /*a7d90*/  VIADD R0, R10, 0x1bb ;  /* 0x000001bb0a007836 */ /* 0x000fe40000000000 */
[C---:B------:R-:W-:Y:S01]  /*a7da0*/  IMAD.WIDE R20, R139.reuse, 0x4, R4 ;  /* 0x000000048b147825 */ /* 0x040fe200078e0204 */
[----:B------:R1:W-:Y:S03]  /*a7db0*/  @P6 STG.E desc[UR4][R18.64], R150 ;  /* 0x0000009612006986 */ /* 0x0003e6000c101904 */
[----:B------:R-:W-:Y:S01]  /*a7dc0*/  IMAD.WIDE R22, R139, 0x4, R6 ;  /* 0x000000048b167825 */ /* 0x000fe200078e0206 */
[----:B------:R-:W-:Y:S01]  /*a7dd0*/  ISETP.GE.AND P0, PT, R0, UR7, PT ;  /* 0x0000000700007c0c */ /* 0x000fe2000bf06270 */
[----:B--2---:R-:W-:Y:S01]  /*a7de0*/  @P3 STG.E desc[UR4][R20.64], R148 ;  /* 0x0000009414003986 */ /* 0x004fe2000c101904 */
[----:B------:R-:W-:-:S03]  /*a7df0*/  ISETP.LT.AND P1, PT, R14, UR6, !P1 ;  /* 0x000000060e007c0c */ /* 0x000fc6000cf21270 */
[----:B------:R-:W2:Y:S01]  /*a7e00*/  LDL.LU R143, [R1+0x1b68] ;  /* 0x001b6800018f7983 */ /* 0x000ea20000300800 */
[----:B------:R-:W-:Y:S01]  /*a7e10*/  ISETP.LT.AND P4, PT, R11, UR6, !P0 ;  /* 0x000000060b007c0c */ /* 0x000fe2000c781270 */
[----:B-1----:R-:W-:Y:S01]  /*a7e20*/  IMAD.WIDE R18, R139, 0x4, R8 ;  /* 0x000000048b127825 */ /* 0x002fe200078e0208 */
[----:B------:R-:W-:Y:S01]  /*a7e30*/  ISETP.LT.AND P3, PT, R13, UR6, !P0 ;  /* 0x000000060d007c0c */ /* 0x000fe2000c761270 */
[----:B------:R1:W-:Y:S01]  /*a7e40*/  @P5 STG.E desc[UR4][R22.64], R140 ;  /* 0x0000008c16005986 */ /* 0x0003e2000c101904 */
[----:B------:R-:W-:-:S03]  /*a7e50*/  ISETP.LT.AND P5, PT, R12, UR6, !P0 ;  /* 0x000000060c007c0c */ /* 0x000fc6000c7a1270 */
[----:B-1----:R-:W2:Y:S01]  /*a7e60*/  LDL.LU R140, [R1+0x2078] ;  /* 0x00207800018c7983 */ /* 0x002ea20000300800 */
[----:B------:R-:W-:-:S03]  /*a7e70*/  ISETP.LT.AND P0, PT, R14, UR6, !P0 ;  /* 0x000000060e007c0c */ /* 0x000fc6000c701270 */
[----:B------:R-:W2:Y:S04]  /*a7e80*/  LDL.LU R139, [R1+0x276c] ;  /* 0x00276c00018b7983 */ /* 0x000ea80000300800 */
[----:B----4-:R1:W-:Y:S04]  /*a7e90*/  @P1 STG.E desc[UR4][R18.64], R147 ;  /* 0x0000009312001986 */ /* 0x0103e8000c101904 */
[----:B-1----:R-:W4:Y:S01]  /*a7ea0*/  LDL.LU R147, [R1+0x1768] ;  /* 0x0017680001937983 */ /* 0x002f220000300800 */
[----:B------:R-:W-:-:S04]  /*a7eb0*/  IMAD.WIDE R16, R138, 0x4, R2 ;  /* 0x000000048a107825 */ /* 0x000fc800078e0202 */
[C---:B------:R-:W-:Y:S01]  /*a7ec0*/  IMAD.WIDE R20, R138.reuse, 0x4, R4 ;  /* 0x000000048a147825 */ /* 0x040fe200078e0204 */
[----:B------:R1:W-:Y:S03]  /*a7ed0*/  @P4 STG.E desc[UR4][R16.64], R145 ;  /* 0x0000009110004986 */ /* 0x0003e6000c101904 */
[----:B------:R-:W-:-:S04]  /*a7ee0*/  IMAD.WIDE R18, R138, 0x4, R6 ;  /* 0x000000048a127825 */ /* 0x000fc800078e0206 */
[----:B-1----:R-:W-:Y:S02]  /*a7ef0*/  IMAD.WIDE R16, R138, 0x4, R8 ;  /* 0x000000048a107825 */ /* 0x002fe400078e0208 */
[----:B------:R-:W4:Y:S04]  /*a7f00*/  LDL.LU R138, [R1+0x2770] ;  /* 0x00277000018a7983 */ /* 0x000f280000300800 */
[----:B------:R-:W4:Y:S04]  /*a7f10*/  LDL.LU R150, [R1+0x1368] ;  /* 0x0013680001967983 */ /* 0x000f280000300800 */
[----:B------:R-:W4:Y:S04]  /*a7f20*/  LDL.LU R145, [R1+0xf78] ;  /* 0x000f780001917983 */ /* 0x000f280000300800 */
[----:B---3--:R1:W-:Y:S04]  /*a7f30*/  @P5 STG.E desc[UR4][R20.64], R142 ;  /* 0x0000008e14005986 */ /* 0x0083e8000c101904 */
[----:B------:R-:W-:Y:S04]  /*a7f40*/  @P3 STG.E desc[UR4][R18.64], R146 ;  /* 0x0000009212003986 */ /* 0x000fe8000c101904 */
[----:B-1----:R-:W3:Y:S04]  /*a7f50*/  LDL.LU R142, [R1+0x778] ;  /* 0x00077800018e7983 */ /* 0x002ee80000300800 */
[----:B------:R1:W-:Y:S04]  /*a7f60*/  @P0 STG.E desc[UR4][R16.64], R144 ;  /* 0x0000009010000986 */ /* 0x0003e8000c101904 */
[----:B-1----:R-:W3:Y:S01]  /*a7f70*/  LDL.LU R144, [R1+0xb68] ;  /* 0x000b680001907983 */ /* 0x002ee20000300800 */
[----:B------:R-:W-:-:S05]  /*a7f80*/  VIADD R15, R10, 0x1bc ;  /* 0x000001bc0a0f7836 */ /* 0x000fca0000000000 */
[----:B------:R-:W-:-:S04]  /*a7f90*/  ISETP.GE.AND P2, PT, R15, UR7, PT ;  /* 0x000000070f007c0c */ /* 0x000fc8000bf46270 */
[----:B------:R-:W-:Y:S02]  /*a7fa0*/  ISETP.LT.AND P6, PT, R11, UR6, !P2 ;  /* 0x000000060b007c0c */ /* 0x000fe4000d7c1270 */
[----:B------:R-:W-:Y:S01]  /*a7fb0*/  ISETP.LT.AND P4, PT, R12, UR6, !P2 ;  /* 0x000000060c007c0c */ /* 0x000fe2000d781270 */
[----:B------:R-:W-:-:S04]  /*a7fc0*/  IMAD.WIDE R20, R141, 0x4, R2 ;  /* 0x000000048d147825 */ /* 0x000fc800078e0202 */
[----:B------:R-:W-:Y:S01]  /*a7fd0*/  IMAD.WIDE R16, R141, 0x4, R4 ;  /* 0x000000048d107825 */ /* 0x000fe200078e0204 */
[----:B------:R-:W-:-:S03]  /*a7fe0*/  ISETP.LT.AND P3, PT, R13, UR6, !P2 ;  /* 0x000000060d007c0c */ /* 0x000fc6000d761270 */
[----:B------:R-:W-:Y:S02]  /*a7ff0*/  VIADD R0, R10, 0x1bd ;  /* 0x000001bd0a007836 */ /* 0x000fe40000000000 */
[----:B--2---:R1:W-:Y:S03]  /*a8000*/  @P6 STG.E desc[UR4][R20.64], R143 ;  /* 0x0000008f14006986 */ /* 0x0043e6000c101904 */
[----:B------:R-:W-:Y:S02]  /*a8010*/  ISETP.GE.AND P1, PT, R0, UR7, PT ;  /* 0x0000000700007c0c */ /* 0x000fe4000bf26270 */
[----:B------:R-:W-:Y:S01]  /*a8020*/  ISETP.LT.AND P2, PT, R14, UR6, !P2 ;  /* 0x000000060e007c0c */ /* 0x000fe2000d741270 */
[----:B-1----:R-:W2:Y:S01]  /*a8030*/  LDL.LU R143, [R1+0x378] ;  /* 0x00037800018f7983 */ /* 0x002ea20000300800 */
[----:B------:R-:W-:Y:S01]  /*a8040*/  ISETP.LT.AND P5, PT, R11, UR6, !P1 ;  /* 0x000000060b007c0c */ /* 0x000fe2000cfa1270 */
[C---:B------:R-:W-:Y:S01]  /*a8050*/  IMAD.WIDE R18, R141.reuse, 0x4, R6 ;  /* 0x000000048d127825 */ /* 0x040fe200078e0206 */
[----:B------:R-:W-:Y:S01]  /*a8060*/  ISETP.LT.AND P6, PT, R12, UR6, !P1 ;  /* 0x000000060c007c0c */ /* 0x000fe2000cfc1270 */
[----:B------:R1:W-:Y:S04]  /*a8070*/  @P4 STG.E desc[UR4][R16.64], R140 ;  /* 0x0000008c10004986 */ /* 0x0003e8000c101904 */
[----:B-1----:R-:W2:Y:S01]  /*a8080*/  LDL.LU R140, [R1+0x1b6c] ;  /* 0x001b6c00018c7983 */ /* 0x002ea20000300800 */
[----:B------:R-:W-:-:S03]  /*a8090*/  IMAD.WIDE R16, R141, 0x4, R8 ;  /* 0x000000048d107825 */ /* 0x000fc600078e0208 */
[----:B------:R-:W2:Y:S04]  /*a80a0*/  LDL.LU R141, [R1+0x136c] ;  /* 0x00136c00018d7983 */ /* 0x000ea80000300800 */
[----:B------:R-:W2:Y:S01]  /*a80b0*/  LDL.LU R146, [R1+0x2774] ;  /* 0x0027740001927983 */ /* 0x000ea20000300800 */
[----:B------:R-:W-:-:S03]  /*a80c0*/  IMAD.WIDE R20, R139, 0x4, R4 ;  /* 0x000000048b147825 */ /* 0x000fc600078e0204 */
[----:B----4-:R1:W-:Y:S01]  /*a80d0*/  @P3 STG.E desc[UR4][R18.64], R147 ;  /* 0x0000009312003986 */ /* 0x0103e2000c101904 */
[----:B------:R-:W-:-:S03]  /*a80e0*/  ISETP.LT.AND P3, PT, R13, UR6, !P1 ;  /* 0x000000060d007c0c */ /* 0x000fc6000cf61270 */
[----:B------:R-:W4:Y:S04]  /*a80f0*/  LDL.LU R148, [R1+0x207c] ;  /* 0x00207c0001947983 */ /* 0x000f280000300800 */
[----:B-1----:R-:W4:Y:S01]  /*a8100*/  LDL.LU R147, [R1+0x176c] ;  /* 0x00176c0001937983 */ /* 0x002f220000300800 */
[----:B------:R-:W-:-:S03]  /*a8110*/  IMAD.WIDE R18, R139, 0x4, R2 ;  /* 0x000000048b127825 */ /* 0x000fc600078e0202 */
[----:B------:R1:W-:Y:S04]  /*a8120*/  @P2 STG.E desc[UR4][R16.64], R150 ;  /* 0x0000009610002986 */ /* 0x0003e8000c101904 */
[----:B------:R-:W-:Y:S01]  /*a8130*/  @P5 STG.E desc[UR4][R18.64], R145 ;  /* 0x0000009112005986 */ /* 0x000fe2000c101904 */
[----:B-1----:R-:W-:-:S03]  /*a8140*/  IMAD.WIDE R16, R139, 0x4, R6 ;  /* 0x000000048b107825 */ /* 0x002fc600078e0206 */
[----:B---3--:R1:W-:Y:S04]  /*a8150*/  @P6 STG.E desc[UR4][R20.64], R142 ;  /* 0x0000008e14006986 */ /* 0x0083e8000c101904 */
[----:B-1----:R-:W3:Y:S01]  /*a8160*/  LDL.LU R142, [R1+0xf7c] ;  /* 0x000f7c00018e7983 */ /* 0x002ee20000300800 */
[----:B------:R-:W-:-:S03]  /*a8170*/  IMAD.WIDE R20, R139, 0x4, R8 ;  /* 0x000000048b147825 */ /* 0x000fc600078e0208 */
[----:B------:R-:W3:Y:S04]  /*a8180*/  LDL.LU R145, [R1+0x77c] ;  /* 0x00077c0001917983 */ /* 0x000ee80000300800 */
[----:B------:R-:W3:Y:S04]  /*a8190*/  LDL.LU R139, [R1+0x2778] ;  /* 0x00277800018b7983 */ /* 0x000ee80000300800 */
[----:B------:R1:W-:Y:S04]  /*a81a0*/  @P3 STG.E desc[UR4][R16.64], R144 ;  /* 0x0000009010003986 */ /* 0x0003e8000c101904 */
[----:B-1----:R-:W3:Y:S01]  /*a81b0*/  LDL.LU R144, [R1+0xb6c] ;  /* 0x000b6c0001907983 */ /* 0x002ee20000300800 */
[----:B------:R-:W-:Y:S01]  /*a81c0*/  VIADD R15, R10, 0x1be ;  /* 0x000001be0a0f7836 */ /* 0x000fe20000000000 */
[----:B------:R-:W-:-:S04]  /*a81d0*/  ISETP.LT.AND P1, PT, R14, UR6, !P1 ;  /* 0x000000060e007c0c */ /* 0x000fc8000cf21270 */
[----:B------:R-:W-:-:S04]  /*a81e0*/  ISETP.GE.AND P0, PT, R15, UR7, PT ;  /* 0x000000070f007c0c */ /* 0x000fc8000bf06270 */
[----:B------:R-:W-:Y:S01]  /*a81f0*/  ISETP.LT.AND P2, PT, R11, UR6, !P0 ;  /* 0x000000060b007c0c */ /* 0x000fe2000c741270 */
[----:B------:R-:W-:Y:S01]  /*a8200*/  IMAD.WIDE R18, R138, 0x4, R2 ;  /* 0x000000048a127825 */ /* 0x000fe200078e0202 */
[----:B------:R-:W-:Y:S02]  /*a8210*/  ISETP.LT.AND P6, PT, R12, UR6, !P0 ;  /* 0x000000060c007c0c */ /* 0x000fe4000c7c1270 */
[----:B------:R-:W-:Y:S01]  /*a8220*/  ISETP.LT.AND P5, PT, R13, UR6, !P0 ;  /* 0x000000060d007c0c */ /* 0x000fe2000c7a1270 */
[----:B------:R-:W-:Y:S01]  /*a8230*/  VIADD R0, R10, 0x1bf ;  /* 0x000001bf0a007836 */ /* 0x000fe20000000000 */
[----:B--2---:R1:W-:Y:S01]  /*a8240*/  @P1 STG.E desc[UR4][R20.64], R143 ;  /* 0x0000008f14001986 */ /* 0x0043e2000c101904 */
[----:B------:R-:W-:Y:S01]  /*a8250*/  ISETP.LT.AND P0, PT, R14, UR6, !P0 ;  /* 0x000000060e007c0c */ /* 0x000fe2000c701270 */
[----:B------:R-:W-:Y:S02]  /*a8260*/  IMAD.WIDE R16, R138, 0x4, R4 ;  /* 0x000000048a107825 */ /* 0x000fe400078e0204 */
[----:B------:R-:W-:-:S04]  /*a8270*/  ISETP.GE.AND P4, PT, R0, UR7, PT ;  /* 0x0000000700007c0c */ /* 0x000fc8000bf86270 */
[----:B------:R-:W-:Y:S01]  /*a8280*/  ISETP.LT.AND P1, PT, R11, UR6, !P4 ;  /* 0x000000060b007c0c */ /* 0x000fe2000e721270 */
[C---:B-1----:R-:W-:Y:S01]  /*a8290*/  IMAD.WIDE R20, R138.reuse, 0x4, R8 ;  /* 0x000000048a147825 */ /* 0x042fe200078e0208 */
[----:B------:R1:W-:Y:S04]  /*a82a0*/  @P2 STG.E desc[UR4][R18.64], R140 ;  /* 0x0000008c12002986 */ /* 0x0003e8000c101904 */
[----:B-1----:R-:W2:Y:S01]  /*a82b0*/  LDL.LU R140, [R1+0x37c] ;  /* 0x00037c00018c7983 */ /* 0x002ea20000300800 */
[----:B------:R-:W-:-:S03]  /*a82c0*/  IMAD.WIDE R18, R138, 0x4, R6 ;  /* 0x000000048a127825 */ /* 0x000fc600078e0206 */
[----:B------:R-:W2:Y:S04]  /*a82d0*/  LDL.LU R143, [R1+0x1b70] ;  /* 0x001b7000018f7983 */ /* 0x000ea80000300800 */
[----:B------:R-:W2:Y:S01]  /*a82e0*/  LDL.LU R138, [R1+0x1770] ;  /* 0x00177000018a7983 */ /* 0x000ea20000300800 */
[----:B------:R-:W-:-:S03]  /*a82f0*/  ISETP.LT.AND P2, PT, R12, UR6, !P4 ;  /* 0x000000060c007c0c */ /* 0x000fc6000e741270 */
[----:B----4-:R1:W-:Y:S04]  /*a8300*/  @P6 STG.E desc[UR4][R16.64], R148 ;  /* 0x0000009410006986 */ /* 0x0103e8000c101904 */
[----:B------:R4:W-:Y:S04]  /*a8310*/  @P5 STG.E desc[UR4][R18.64], R147 ;  /* 0x0000009312005986 */ /* 0x0009e8000c101904 */
[----:B------:R4:W-:Y:S01]  /*a8320*/  @P0 STG.E desc[UR4][R20.64], R141 ;  /* 0x0000008d14000986 */ /* 0x0009e2000c101904 */
[----:B------:R-:W-:Y:S01]  /*a8330*/  ISETP.LT.AND P0, PT, R13, UR6, !P4 ;  /* 0x000000060d007c0c */ /* 0x000fe2000e701270 */
[----:B-1----:R-:W-:-:S04]  /*a8340*/  IMAD.WIDE R16, R146, 0x4, R2 ;  /* 0x0000000492107825 */ /* 0x002fc800078e0202 */
[C---:B----4-:R-:W-:Y:S01]  /*a8350*/  IMAD.WIDE R18, R146.reuse, 0x4, R4 ;  /* 0x0000000492127825 */ /* 0x050fe200078e0204 */
[----:B------:R-:W4:Y:S04]  /*a8360*/  LDL.LU R141, [R1+0x2080] ;  /* 0x00208000018d7983 */ /* 0x000f280000300800 */
[----:B---3--:R1:W-:Y:S04]  /*a8370*/  @P1 STG.E desc[UR4][R16.64], R142 ;  /* 0x0000008e10001986 */ /* 0x0083e8000c101904 */
[----:B------:R-:W-:Y:S04]  /*a8380*/  @P2 STG.E desc[UR4][R18.64], R145 ;  /* 0x0000009112002986 */ /* 0x000fe8000c101904 */
[----:B-1----:R-:W3:Y:S01]  /*a8390*/  LDL.LU R142, [R1+0x2784] ;  /* 0x00278400018e7983 */ /* 0x002ee20000300800 */
[----:B------:R-:W-:-:S03]  /*a83a0*/  IMAD.WIDE R16, R146, 0x4, R6 ;  /* 0x0000000492107825 */ /* 0x000fc600078e0206 */
[----:B------:R-:W3:Y:S04]  /*a83b0*/  LDL.LU R149, [R1+0x1370] ;  /* 0x0013700001957983 */ /* 0x000ee80000300800 */
[----:B------:R-:W3:Y:S04]  /*a83c0*/  LDL.LU R150, [R1+0xb70] ;  /* 0x000b700001967983 */ /* 0x000ee80000300800 */
[----:B------:R1:W-:Y:S04]  /*a83d0*/  @P0 STG.E desc[UR4][R16.64], R144 ;  /* 0x0000009010000986 */ /* 0x0003e8000c101904 */
[----:B------:R-:W3:Y:S04]  /*a83e0*/  LDL.LU R147, [R1+0x780] ;  /* 0x0007800001937983 */ /* 0x000ee80000300800 */
[----:B-1----:R-:W3:Y:S01]  /*a83f0*/  LDL.LU R144, [R1+0x380] ;  /* 0x0003800001907983 */ /* 0x002ee20000300800 */
[----:B------:R-:W-:Y:S01]  /*a8400*/  VIADD R0, R10, 0x1c0 ;  /* 0x000001c00a007836 */ /* 0x000fe20000000000 */
[----:B------:R-:W-:-:S04]  /*a8410*/  ISETP.LT.AND P4, PT, R14, UR6, !P4 ;  /* 0x000000060e007c0c */ /* 0x000fc8000e781270 */
[----:B------:R-:W-:-:S04]  /*a8420*/  ISETP.GE.AND P3, PT, R0, UR7, PT ;  /* 0x0000000700007c0c */ /* 0x000fc8000bf66270 */
[----:B------:R-:W-:Y:S02]  /*a8430*/  ISETP.LT.AND P6, PT, R11, UR6, !P3 ;  /* 0x000000060b007c0c */ /* 0x000fe4000dfc1270 */
[----:B------:R-:W-:Y:S01]  /*a8440*/  ISETP.LT.AND P5, PT, R12, UR6, !P3 ;  /* 0x000000060c007c0c */ /* 0x000fe2000dfa1270 */
[----:B------:R-:W-:-:S04]  /*a8450*/  IMAD.WIDE R18, R146, 0x4, R8 ;  /* 0x0000000492127825 */ /* 0x000fc800078e0208 */
[----:B------:R-:W-:-:S04]  /*a8460*/  IMAD.WIDE R20, R139, 0x4, R2 ;  /* 0x000000048b147825 */ /* 0x000fc800078e0202 */
[----:B------:R-:W-:Y:S01]  /*a8470*/  IMAD.WIDE R22, R139, 0x4, R4 ;  /* 0x000000048b167825 */ /* 0x000fe200078e0204 */
[----:B------:R-:W-:-:S03]  /*a8480*/  ISETP.LT.AND P2, PT, R13, UR6, !P3 ;  /* 0x000000060d007c0c */ /* 0x000fc6000df41270 */
[----:B------:R-:W-:Y:S01]  /*a8490*/  VIADD R0, R10, 0x1c1 ;  /* 0x000001c10a007836 */ /* 0x000fe20000000000 */
[----:B------:R-:W-:Y:S01]  /*a84a0*/  ISETP.LT.AND P3, PT, R14, UR6, !P3 ;  /* 0x000000060e007c0c */ /* 0x000fe2000df61270 */
[----:B------:R-:W-:-:S03]  /*a84b0*/  IMAD.WIDE R16, R139, 0x4, R6 ;  /* 0x000000048b107825 */ /* 0x000fc600078e0206 */
[----:B------:R-:W-:Y:S01]  /*a84c0*/  ISETP.GE.AND P1, PT, R0, UR7, PT ;  /* 0x0000000700007c0c */ /* 0x000fe2000bf26270 */
[----:B--2---:R1:W-:Y:S04]  /*a84d0*/  @P4 STG.E desc[UR4][R18.64], R140 ;  /* 0x0000008c12004986 */ /* 0x0043e8000c101904 */
[----:B------:R2:W-:Y:S04]  /*a84e0*/  @P6 STG.E desc[UR4][R20.64], R143 ;  /* 0x0000008f14006986 */ /* 0x0005e8000c101904 */
[----:B------:R2:W-:Y:S04]  /*a84f0*/  @P5 STG.E desc[UR4][R22.64], R138 ;  /* 0x0000008a16005986 */ /* 0x0005e8000c101904 */
[----:B-1----:R-:W3:Y:S04]  /*a8500*/  LDL.LU R140, [R1+0x2794] ;  /* 0x00279400018c7983 */ /* 0x002ee80000300800 */
[----:B------:R-:W3:Y:S04]  /*a8510*/  LDL.LU R145, [R1+0x2b0] ;  /* 0x0002b00001917983 */ /* 0x000ee80000300800 */
[----:B--2---:R-:W2:Y:S04]  /*a8520*/  LDL.LU R143, [R1+0x1b74] ;  /* 0x001b7400018f7983 */ /* 0x004ea80000300800 */
[----:B------:R-:W2:Y:S01]  /*a8530*/  LDL.LU R138, [R1+0x2788] ;  /* 0x00278800018a7983 */ /* 0x000ea20000300800 */
[----:B------:R-:W-:-:S02]  /*a8540*/  ISETP.LT.AND P6, PT, R11, UR6, !P1 ;  /* 0x000000060b007c0c */ /* 0x000fc4000cfc1270 */
[----:B------:R-:W-:Y:S02]  /*a8550*/  ISETP.LT.AND P4, PT, R12, UR6, !P1 ;  /* 0x000000060c007c0c */ /* 0x000fe4000cf81270 */
[----:B------:R-:W-:Y:S01]  /*a8560*/  ISETP.LT.AND P5, PT, R13, UR6, !P1 ;  /* 0x000000060d007c0c */ /* 0x000fe2000cfa1270 */
[----:B----4-:R1:W-:Y:S04]  /*a8570*/  @P2 STG.E desc[UR4][R16.64], R141 ;  /* 0x0000008d10002986 */ /* 0x0103e8000c101904 */
[----:B-1----:R-:W4:Y:S01]  /*a8580*/  LDL.LU R141, [R1+0x1774] ;  /* 0x00177400018d7983 */ /* 0x002f220000300800 */
[----:B------:R-:W-:-:S03]  /*a8590*/  IMAD.WIDE R16, R139, 0x4, R8 ;  /* 0x000000048b107825 */ /* 0x000fc600078e0208 */
[----:B------:R-:W4:Y:S04]  /*a85a0*/  LDL.LU R148, [R1+0x2084] ;  /* 0x0020840001947983 */ /* 0x000f280000300800 */
[----:B------:R-:W4:Y:S04]  /*a85b0*/  LDL.LU R146, [R1+0x1374] ;  /* 0x0013740001927983 */ /* 0x000f280000300800 */
[----:B------:R-:W4:Y:S01]  /*a85c0*/  LDL.LU R139, [R1+0xb74] ;  /* 0x000b7400018b7983 */ /* 0x000f220000300800 */
[----:B---3--:R-:W-:-:S04]  /*a85d0*/  IMAD.WIDE R18, R142, 0x4, R2 ;  /* 0x000000048e127825 */ /* 0x008fc800078e0202 */
[C---:B------:R-:W-:Y:S01]  /*a85e0*/  IMAD.WIDE R20, R142.reuse, 0x4, R4 ;  /* 0x000000048e147825 */ /* 0x040fe200078e0204 */
[----:B------:R-:W-:Y:S03]  /*a85f0*/  @P3 STG.E desc[UR4][R16.64], R149 ;  /* 0x0000009510003986 */ /* 0x000fe6000c101904 */
[----:B------:R-:W-:Y:S01]  /*a8600*/  IMAD.WIDE R22, R142, 0x4, R6 ;  /* 0x000000048e167825 */ /* 0x000fe200078e0206 */
[----:B------:R-:W-:Y:S04]  /*a8610*/  @P6 STG.E desc[UR4][R18.64], R150 ;  /* 0x0000009612006986 */ /* 0x000fe8000c101904 */
[----:B------:R-:W-:Y:S04]  /*a8620*/  @P4 STG.E desc[UR4][R20.64], R147 ;  /* 0x0000009314004986 */ /* 0x000fe8000c101904 */
[----:B------:R1:W-:Y:S04]  /*a8630*/  @P5 STG.E desc[UR4][R22.64], R144 ;  /* 0x0000009016005986 */ /* 0x0003e8000c101904 */
[----:B-1----:R-:W3:Y:S01]  /*a8640*/  LDL.LU R144, [R1+0x784] ;  /* 0x0007840001907983 */ /* 0x002ee20000300800 */
[----:B------:R-:W-:Y:S01]  /*a8650*/  VIADD R0, R10, 0x1c2 ;  /* 0x000001c20a007836 */ /* 0x000fe20000000000 */
[----:B------:R-:W-:-:S04]  /*a8660*/  ISETP.LT.AND P1, PT, R14, UR6, !P1 ;  /* 0x000000060e007c0c */ /* 0x000fc8000cf21270 */
[----:B------:R-:W-:-:S04]  /*a8670*/  ISETP.GE.AND P0, PT, R0, UR7, PT ;  /* 0x0000000700007c0c */ /* 0x000fc8000bf06270 */
[----:B------:R-:W-:Y:S01]  /*a8680*/  ISETP.LT.AND P3, PT, R11, UR6, !P0 ;  /* 0x000000060b007c0c */ /* 0x000fe2000c761270 */
[----:B------:R-:W-:Y:S01]  /*a8690*/  VIADD R15, R10, 0x1c3 ;  /* 0x000001c30a0f7836 */ /* 0x000fe20000000000 */
[----:B------:R-:W-:Y:S01]  /*a86a0*/  ISETP.LT.AND P5, PT, R12, UR6, !P0 ;  /* 0x000000060c007c0c */ /* 0x000fe2000c7a1270 */
[----:B------:R-:W-:Y:S01]  /*a86b0*/  IMAD.WIDE R18, R142, 0x4, R8 ;  /* 0x000000048e127825 */ /* 0x000fe200078e0208 */
[----:B------:R-:W-:Y:S01]  /*a86c0*/  ISETP.LT.AND P4, PT, R13, UR6, !P0 ;  /* 0x000000060d007c0c */ /* 0x000fe2000c781270 */
[----:B------:R-:W3:Y:S01]  /*a86d0*/  LDL.LU R142, [R1+0x279c] ;  /* 0x00279c00018e7983 */ /* 0x000ee20000300800 */
[----:B------:R-:W-:Y:S02]  /*a86e0*/  ISETP.GE.AND P2, PT, R15, UR7, PT ;  /* 0x000000070f007c0c */ /* 0x000fe4000bf46270 */
[----:B------:R-:W-:Y:S01]  /*a86f0*/  ISETP.LT.AND P0, PT, R14, UR6, !P0 ;  /* 0x000000060e007c0c */ /* 0x000fe2000c701270 */
[----:B------:R-:W3:Y:S01]  /*a8700*/  LDL.LU R147, [R1+0x384] ;  /* 0x0003840001937983 */ /* 0x000ee20000300800 */
[----:B------:R-:W-:-:S03]  /*a8710*/  ISETP.LT.AND P6, PT, R11, UR6, !P2 ;  /* 0x000000060b007c0c */ /* 0x000fc6000d7c1270 */
[----:B------:R1:W-:Y:S01]  /*a8720*/  @P1 STG.E desc[UR4][R18.64], R145 ;  /* 0x0000009112001986 */ /* 0x0003e2000c101904 */
[----:B--2---:R-:W-:-:S05]  /*a8730*/  IMAD.WIDE R16, R138, 0x4, R2 ;  /* 0x000000048a107825 */ /* 0x004fca00078e0202 */
[----:B------:R2:W-:Y:S01]  /*a8740*/  @P3 STG.E desc[UR4][R16.64], R143 ;  /* 0x0000008f10003986 */ /* 0x0005e2000c101904 */
[----:B------:R-:W-:Y:S01]  /*a8750*/  IMAD.WIDE R20, R138, 0x4, R4 ;  /* 0x000000048a147825 */ /* 0x000fe200078e0204 */
[----:B------:R-:W-:-:S03]  /*a8760*/  ISETP.LT.AND P3, PT, R12, UR6, !P2 ;  /* 0x000000060c007c0c */ /* 0x000fc6000d761270 */
[C---:B-1----:R-:W-:Y:S01]  /*a8770*/  IMAD.WIDE R18, R138.reuse, 0x4, R6 ;  /* 0x000000048a127825 */ /* 0x042fe200078e0206 */
[----:B--2---:R-:W2:Y:S03]  /*a8780*/  LDL.LU R143, [R1+0x2b4] ;  /* 0x0002b400018f7983 */ /* 0x004ea60000300800 */
[----:B------:R-:W-:Y:S02]  /*a8790*/  IMAD.WIDE R16, R138, 0x4, R8 ;  /* 0x000000048a107825 */ /* 0x000fe400078e0208 */
[----:B------:R-:W2:Y:S04]  /*a87a0*/  LDL.LU R138, [R1+0x27ac] ;  /* 0x0027ac00018a7983 */ /* 0x000ea80000300800 */
[----:B----4-:R1:W-:Y:S04]  /*a87b0*/  @P5 STG.E desc[UR4][R20.64], R141 ;  /* 0x0000008d14005986 */ /* 0x0103e8000c101904 */
[----:B------:R-:W4:Y:S04]  /*a87c0*/  LDL.LU R145, [R1+0x1b78] ;  /* 0x001b780001917983 */ /* 0x000f280000300800 */
[----:B------:R-:W-:Y:S04]  /*a87d0*/  @P4 STG.E desc[UR4][R18.64], R148 ;  /* 0x0000009412004986 */ /* 0x000fe8000c101904 */
[----:B-1----:R-:W4:Y:S01]  /*a87e0*/  LDL.LU R141, [R1+0x1778] ;  /* 0x00177800018d7983 */ /* 0x002f220000300800 */
[----:B------:R-:W-:-:S03]  /*a87f0*/  IMAD.WIDE R20, R140, 0x4, R2 ;  /* 0x000000048c147825 */ /* 0x000fc600078e0202 */
[----:B------:R1:W-:Y:S04]  /*a8800*/  @P0 STG.E desc[UR4][R16.64], R146 ;  /* 0x0000009210000986 */ /* 0x0003e8000c101904 */
[----:B------:R1:W-:Y:S04]  /*a8810*/  @P6 STG.E desc[UR4][R20.64], R139 ;  /* 0x0000008b14006986 */ /* 0x0003e8000c101904 */
[----:B-1----:R-:W4:Y:S01]  /*a8820*/  LDL.LU R146, [R1+0x2088] ;  /* 0x0020880001927983 */ /* 0x002f220000300800 */
[----:B------:R-:W-:-:S03]  /*a8830*/  IMAD.WIDE R16, R140, 0x4, R4 ;  /* 0x000000048c107825 */ /* 0x000fc600078e0204 */
[----:B------:R-:W4:Y:S04]  /*a8840*/  LDL.LU R139, [R1+0x1378] ;  /* 0x00137800018b7983 */ /* 0x000f280000300800 */
[----:B---3--:R1:W-:Y:S04]  /*a8850*/  @P3 STG.E desc[UR4][R16.64], R144 ;  /* 0x0000009010003986 */ /* 0x0083e8000c101904 */
[----:B-1----:R-:W3:Y:S01]  /*a8860*/  LDL.LU R144, [R1+0xb78] ;  /* 0x000b780001907983 */ /* 0x002ee20000300800 */
[----:B------:R-:W-:Y:S01]  /*a8870*/  VIADD R0, R10, 0x1c4 ;  /* 0x000001c40a007836 */ /* 0x000fe20000000000 */
[----:B------:R-:W-:-:S02]  /*a8880*/  ISETP.LT.AND P4, PT, R13, UR6, !P2 ;  /* 0x000000060d007c0c */ /* 0x000fc4000d781270 */
[----:B------:R-:W-:Y:S02]  /*a8890*/  ISETP.LT.AND P2, PT, R14, UR6, !P2 ;  /* 0x000000060e007c0c */ /* 0x000fe4000d741270 */
[----:B------:R-:W-:Y:S01]  /*a88a0*/  ISETP.GE.AND P1, PT, R0, UR7, PT ;  /* 0x0000000700007c0c */ /* 0x000fe2000bf26270 */
[----:B------:R-:W-:-:S03]  /*a88b0*/  IMAD.WIDE R18, R140, 0x4, R6 ;  /* 0x000000048c127825 */ /* 0x000fc600078e0206 */
[----:B------:R-:W-:Y:S01]  /*a88c0*/  ISETP.LT.AND P5, PT, R11, UR6, !P1 ;  /* 0x000000060b007c0c */ /* 0x000fe2000cfa1270 */
[----:B------:R-:W-:Y:S01]  /*a88d0*/  IMAD.WIDE R16, R140, 0x4, R8 ;  /* 0x000000048c107825 */ /* 0x000fe200078e0208 */
[----:B------:R-:W-:Y:S01]  /*a88e0*/  ISETP.LT.AND P6, PT, R12, UR6, !P1 ;  /* 0x000000060c007c0c */ /* 0x000fe2000cfc1270 */
[----:B------:R-:W3:Y:S02]  /*a88f0*/  LDL.LU R140, [R1+0x27b4] ;  /* 0x0027b400018c7983 */ /* 0x000ee40000300800 */
[----:B------:R-:W-:Y:S02]  /*a8900*/  VIADD R15, R10, 0x1c5 ;  /* 0x000001c50a0f7836 */ /* 0x000fe40000000000 */
[----:B------:R1:W-:Y:S01]  /*a8910*/  @P4 STG.E desc[UR4][R18.64], R147 ;  /* 0x0000009312004986 */ /* 0x0003e2000c101904 */
[----:B------:R-:W-:-:S03]  /*a8920*/  ISETP.LT.AND P4, PT, R13, UR6, !P1 ;  /* 0x000000060d007c0c */ /* 0x000fc6000cf81270 */
[----:B------:R-:W3:Y:S01]  /*a8930*/  LDL.LU R150, [R1+0x788] ;  /* 0x0007880001967983 */ /* 0x000ee20000300800 */
[----:B------:R-:W-:-:S03]  /*a8940*/  ISETP.LT.AND P1, PT, R14, UR6, !P1 ;  /* 0x000000060e007c0c */ /* 0x000fc6000cf21270 */
[----:B------:R-:W3:Y:S01]  /*a8950*/  LDL.LU R148, [R1+0x388] ;  /* 0x0003880001947983 */ /* 0x000ee20000300800 */
[----:B------:R-:W-:Y:S01]  /*a8960*/  ISETP.GE.AND P0, PT, R15, UR7, PT ;  /* 0x000000070f007c0c */ /* 0x000fe2000bf06270 */
[----:B------:R-:W-:-:S04]  /*a8970*/  IMAD.WIDE R20, R142, 0x4, R4 ;  /* 0x000000048e147825 */ /* 0x000fc800078e0204 */
[----:B-1----:R-:W-:Y:S01]  /*a8980*/  IMAD.WIDE R18, R142, 0x4, R2 ;  /* 0x000000048e127825 */ /* 0x002fe200078e0202 */
[----:B--2---:R1:W-:Y:S01]  /*a8990*/  @P2 STG.E desc[UR4][R16.64], R143 ;  /* 0x0000008f10002986 */ /* 0x0043e2000c101904 */
[----:B------:R-:W-:-:S03]  /*a89a0*/  ISETP.LT.AND P2, PT, R11, UR6, !P0 ;  /* 0x000000060b007c0c */ /* 0x000fc6000c741270 */
[----:B-1----:R-:W2:Y:S04]  /*a89b0*/  LDL.LU R143, [R1+0x2b8] ;  /* 0x0002b800018f7983 */ /* 0x002ea80000300800 */
[----:B----4-:R1:W-:Y:S04]  /*a89c0*/  @P5 STG.E desc[UR4][R18.64], R145 ;  /* 0x0000009112005986 */ /* 0x0103e8000c101904 */
[----:B------:R4:W-:Y:S04]  /*a89d0*/  @P6 STG.E desc[UR4][R20.64], R141 ;  /* 0x0000008d14006986 */ /* 0x0009e8000c101904 */
[----:B------:R-:W2:Y:S01]  /*a89e0*/  LDL.LU R147, [R1+0x1b7c] ;  /* 0x001b7c0001937983 */ /* 0x000ea20000300800 */
[----:B-1----:R-:W-:-:S03]  /*a89f0*/  IMAD.WIDE R18, R142, 0x4, R6 ;  /* 0x000000048e127825 */ /* 0x002fc600078e0206 */
[----:B------:R-:W2:Y:S01]  /*a8a00*/  LDL.LU R145, [R1+0x177c] ;  /* 0x00177c0001917983 */ /* 0x000ea20000300800 */
[----:B----4-:R-:W-:-:S03]  /*a8a10*/  IMAD.WIDE R20, R142, 0x4, R8 ;  /* 0x000000048e147825 */ /* 0x010fc600078e0208 */
[----:B------:R-:W4:Y:S01]  /*a8a20*/  LDL.LU R141, [R1+0x78c] ;  /* 0x00078c00018d7983 */ /* 0x000f220000300800 */
[----:B------:R-:W-:-:S03]  /*a8a30*/  IMAD.WIDE R16, R138, 0x4, R2 ;  /* 0x000000048a107825 */ /* 0x000fc600078e0202 */
[----:B------:R-:W-:Y:S04]  /*a8a40*/  @P4 STG.E desc[UR4][R18.64], R146 ;  /* 0x0000009212004986 */ /* 0x000fe8000c101904 */
[----:B------:R-:W4:Y:S04]  /*a8a50*/  LDL.LU R142, [R1+0x27bc] ;  /* 0x0027bc00018e7983 */ /* 0x000f280000300800 */
[----:B------:R1:W-:Y:S04]  /*a8a60*/  @P1 STG.E desc[UR4][R20.64], R139 ;  /* 0x0000008b14001986 */ /* 0x0003e8000c101904 */
[----:B-1----:R-:W4:Y:S04]  /*a8a70*/  LDL.LU R139, [R1+0x208c] ;  /* 0x00208c00018b7983 */ /* 0x002f280000300800 */
[----:B------:R-:W4:Y:S04]  /*a8a80*/  LDL.LU R146, [R1+0x137c] ;  /* 0x00137c0001927983 */ /* 0x000f280000300800 */
[----:B---3--:R1:W-:Y:S04]  /*a8a90*/  @P2 STG.E desc[UR4][R16.64], R144 ;  /* 0x0000009010002986 */ /* 0x0083e8000c101904 */
[----:B-1----:R-:W3:Y:S01]  /*a8aa0*/  LDL.LU R144, [R1+0xb7c] ;  /* 0x000b7c0001907983 */ /* 0x002ee20000300800 */
[----:B------:R-:W-:Y:S01]  /*a8ab0*/  ISETP.LT.AND P6, PT, R12, UR6, !P0 ;  /* 0x000000060c007c0c */ /* 0x000fe2000c7c1270 */
[----:B------:R-:W-:Y:S01]  /*a8ac0*/  VIADD R0, R10, 0x1c6 ;  /* 0x000001c60a007836 */ /* 0x000fe20000000000 */
[----:B------:R-:W-:-:S02]  /*a8ad0*/  ISETP.LT.AND P5, PT, R13, UR6, !P0 ;  /* 0x000000060d007c0c */ /* 0x000fc4000c7a1270 */
[----:B------:R-:W-:Y:S02]  /*a8ae0*/  ISETP.LT.AND P0, PT, R14, UR6, !P0 ;  /* 0x000000060e007c0c */ /* 0x000fe4000c701270 */
[----:B------:R-:W-:Y:S01]  /*a8af0*/  ISETP.GE.AND P3, PT, R0, UR7, PT ;  /* 0x0000000700007c0c */ /* 0x000fe2000bf66270 */
[----:B------:R-:W-:-:S03]  /*a8b00*/  IMAD.WIDE R18, R138, 0x4, R4 ;  /* 0x000000048a127825 */ /* 0x000fc600078e0204 */
[----:B------:R-:W-:Y:S01]  /*a8b10*/  ISETP.LT.AND P1, PT, R11, UR6, !P3 ;  /* 0x000000060b007c0c */ /* 0x000fe2000df21270 */
[----:B------:R-:W-:Y:S01]  /*a8b20*/  IMAD.WIDE R16, R138, 0x4, R6 ;  /* 0x000000048a107825 */ /* 0x000fe200078e0206 */
[----:B------:R-:W-:-:S03]  /*a8b30*/  ISETP.LT.AND P2, PT, R12, UR6, !P3 ;  /* 0x000000060c007c0c */ /* 0x000fc6000df41270 */
[----:B------:R-:W-:Y:S01]  /*a8b40*/  IMAD.WIDE R20, R138, 0x4, R8 ;  /* 0x000000048a147825 */ /* 0x000fe200078e0208 */
[----:B------:R1:W-:Y:S03]  /*a8b50*/  @P6 STG.E desc[UR4][R18.64], R150 ;  /* 0x0000009612006986 */ /* 0x0003e6000c101904 */
[----:B------:R-:W-:Y:S01]  /*a8b60*/  VIADD R0, R10, 0x1c7 ;  /* 0x000001c70a007836 */ /* 0x000fe20000000000 */
[----:B------:R1:W-:Y:S04]  /*a8b70*/  @P5 STG.E desc[UR4][R16.64], R148 ;  /* 0x0000009410005986 */ /* 0x0003e8000c101904 */
[----:B------:R-:W-:Y:S01]  /*a8b80*/  ISETP.GE.AND P4, PT, R0, UR7, PT ;  /* 0x0000000700007c0c */ /* 0x000fe2000bf86270 */
[----:B------:R-:W3:Y:S01]  /*a8b90*/  LDL.LU R138, [R1+0x27c4] ;  /* 0x0027c400018a7983 */ /* 0x000ee20000300800 */
[----:B-1----:R-:W-:-:S02]  /*a8ba0*/  IMAD.WIDE R18, R140, 0x4, R4 ;  /* 0x000000048c127825 */ /* 0x002fc400078e0204 */
[----:B------:R-:W-:Y:S02]  /*a8bb0*/  ISETP.LT.AND P6, PT, R11, UR6, !P4 ;  /* 0x000000060b007c0c */ /* 0x000fe4000e7c1270 */
[----:B------:R-:W-:Y:S01]  /*a8bc0*/  IMAD.WIDE R16, R140, 0x4, R2 ;  /* 0x000000048c107825 */ /* 0x000fe200078e0202 */
[----:B------:R-:W-:Y:S01]  /*a8bd0*/  ISETP.LT.AND P5, PT, R12, UR6, !P4 ;  /* 0x000000060c007c0c */ /* 0x000fe2000e7a1270 */
[----:B--2---:R1:W-:Y:S01]  /*a8be0*/  @P0 STG.E desc[UR4][R20.64], R143 ;  /* 0x0000008f14000986 */ /* 0x0043e2000c101904 */
[----:B------:R-:W-:Y:S02]  /*a8bf0*/  ISETP.LT.AND P0, PT, R13, UR6, !P3 ;  /* 0x000000060d007c0c */ /* 0x000fe4000df01270 */
[----:B------:R-:W-:Y:S01]  /*a8c00*/  ISETP.LT.AND P3, PT, R14, UR6, !P3 ;  /* 0x000000060e007c0c */ /* 0x000fe2000df61270 */
[----:B-1----:R-:W2:Y:S04]  /*a8c10*/  LDL.LU R143, [R1+0x38c] ;  /* 0x00038c00018f7983 */ /* 0x002ea80000300800 */
[----:B------:R1:W-:Y:S04]  /*a8c20*/  @P1 STG.E desc[UR4][R16.64], R147 ;  /* 0x0000009310001986 */ /* 0x0003e8000c101904 */
[----:B------:R1:W-:Y:S02]  /*a8c30*/  @P2 STG.E desc[UR4][R18.64], R145 ;  /* 0x0000009112002986 */ /* 0x0003e4000c101904 */
[----:B-1----:R-:W-:-:S04]  /*a8c40*/  IMAD.WIDE R16, R140, 0x4, R6 ;  /* 0x000000048c107825 */ /* 0x002fc800078e0206 */
[----:B------:R-:W-:Y:S02]  /*a8c50*/  IMAD.WIDE R18, R140, 0x4, R8 ;  /* 0x000000048c127825 */ /* 0x000fe400078e0208 */
[----:B------:R-:W2:Y:S02]  /*a8c60*/  LDL.LU R140, [R1+0x2bc] ;  /* 0x0002bc00018c7983 */ /* 0x000ea40000300800 */
[C---:B----4-:R-:W-:Y:S02]  /*a8c70*/  IMAD.WIDE R20, R142.reuse, 0x4, R2 ;  /* 0x000000048e147825 */ /* 0x050fe400078e0202 */
[----:B------:R-:W4:Y:S02]  /*a8c80*/  LDL.LU R150, [R1+0x260] ;  /* 0x0002600001967983 */ /* 0x000f240000300800 */
[----:B------:R-:W-:Y:S02]  /*a8c90*/  IMAD.WIDE R22, R142, 0x4, R4 ;  /* 0x000000048e167825 */ /* 0x000fe400078e0204 */
[----:B------:R-:W4:Y:S04]  /*a8ca0*/  LDL.LU R147, [R1+0x230] ;  /* 0x0002300001937983 */ /* 0x000f280000300800 */
[----:B------:R1:W-:Y:S04]  /*a8cb0*/  @P0 STG.E desc[UR4][R16.64], R139 ;  /* 0x0000008b10000986 */ /* 0x0003e8000c101904 */
[----:B------:R1:W-:Y:S04]  /*a8cc0*/  @P3 STG.E desc[UR4][R18.64], R146 ;  /* 0x0000009212003986 */ /* 0x0003e8000c101904 */
[----:B-1----:R-:W4:Y:S04]  /*a8cd0*/  LDL.LU R139, [R1+0x1f0] ;  /* 0x0001f000018b7983 */ /* 0x002f280000300800 */
[----:B------:R-:W4:Y:S04]  /*a8ce0*/  LDL.LU R145, [R1+0x1b0] ;  /* 0x0001b00001917983 */ /* 0x000f280000300800 */
[----:B------:R-:W4:Y:S04]  /*a8cf0*/  LDL.LU R146, [R1+0x190] ;  /* 0x0001900001927983 */ /* 0x000f280000300800 */
[----:B---3--:R-:W-:Y:S04]  /*a8d00*/  @P6 STG.E desc[UR4][R20.64], R144 ;  /* 0x0000009014006986 */ /* 0x008fe8000c101904 */
[----:B------:R1:W-:Y:S04]  /*a8d10*/  @P5 STG.E desc[UR4][R22.64], R141 ;  /* 0x0000008d16005986 */ /* 0x0003e8000c101904 */
[----:B-1----:R-:W3:Y:S01]  /*a8d20*/  LDL.LU R141, [R1+0x27cc] ;  /* 0x0027cc00018d7983 */ /* 0x002ee20000300800 */
[----:B------:R-:W-:Y:S01]  /*a8d30*/  VIADD R0, R10, 0x1c8 ;  /* 0x000001c80a007836 */ /* 0x000fe20000000000 */
[----:B------:R-:W-:Y:S01]  /*a8d40*/  ISETP.LT.AND P2, PT, R13, UR6, !P4 ;  /* 0x000000060d007c0c */ /* 0x000fe2000e741270 */
[----:B------:R-:W-:Y:S01]  /*a8d50*/  IMAD.WIDE R16, R142, 0x4, R6 ;  /* 0x000000048e107825 */ /* 0x000fe200078e0206 */
[----:B------:R-:W3:Y:S02]  /*a8d60*/  LDL.LU R144, [R1+0x27d8] ;  /* 0x0027d80001907983 */ /* 0x000ee40000300800 */
[----:B------:R-:W-:-:S02]  /*a8d70*/  ISETP.GE.AND P1, PT, R0, UR7, PT ;  /* 0x0000000700007c0c */ /* 0x000fc4000bf26270 */
[----:B------:R-:W-:Y:S02]  /*a8d80*/  ISETP.LT.AND P4, PT, R14, UR6, !P4 ;  /* 0x000000060e007c0c */ /* 0x000fe4000e781270 */
[----:B------:R-:W-:Y:S02]  /*a8d90*/  ISETP.LT.AND P6, PT, R11, UR6, !P1 ;  /* 0x000000060b007c0c */ /* 0x000fe4000cfc1270 */
[----:B------:R-:W-:Y:S02]  /*a8da0*/  ISETP.LT.AND P3, PT, R12, UR6, !P1 ;  /* 0x000000060c007c0c */ /* 0x000fe4000cf61270 */
[----:B------:R-:W-:Y:S01]  /*a8db0*/  ISETP.LT.AND P5, PT, R13, UR6, !P1 ;  /* 0x000000060d007c0c */ /* 0x000fe2000cfa1270 */
[----:B------:R-:W-:Y:S02]  /*a8dc0*/  VIADD R0, R10, 0x1c9 ;  /* 0x000001c90a007836 */ /* 0x000fe40000000000 */
[----:B------:R-:W-:-:S03]  /*a8dd0*/  IMAD.WIDE R18, R138, 0x4, R2 ;  /* 0x000000048a127825 */ /* 0x000fc600078e0202 */
[----:B------:R-:W-:Y:S01]  /*a8de0*/  ISETP.GE.AND P0, PT, R0, UR7, PT ;  /* 0x0000000700007c0c */ /* 0x000fe2000bf06270 */
[----:B------:R-:W-:Y:S01]  /*a8df0*/  IMAD.WIDE R20, R138, 0x4, R4 ;  /* 0x000000048a147825 */ /* 0x000fe200078e0204 */
[----:B------:R-:W-:-:S03]  /*a8e00*/  ISETP.LT.AND P1, PT, R14, UR6, !P1 ;  /* 0x000000060e007c0c */ /* 0x000fc6000cf21270 */
[----:B------:R-:W-:Y:S01]  /*a8e10*/  IMAD.WIDE R22, R138, 0x4, R6 ;  /* 0x000000048a167825 */ /* 0x000fe200078e0206 */
[----:B--2---:R1:W-:Y:S03]  /*a8e20*/  @P2 STG.E desc[UR4][R16.64], R143 ;  /* 0x0000008f10002986 */ /* 0x0043e6000c101904 */
[----:B-1----:R-:W-:Y:S02]  /*a8e30*/  IMAD.WIDE R16, R142, 0x4, R8 ;  /* 0x000000048e107825 */ /* 0x002fe400078e0208 */
[----:B------:R-:W2:Y:S04]  /*a8e40*/  LDL.LU R142, [R1+0x160] ;  /* 0x00016000018e7983 */ /* 0x000ea80000300800 */
[----:B------:R-:W2:Y:S04]  /*a8e50*/  LDL.LU R148, [R1+0x130] ;  /* 0x0001300001947983 */ /* 0x000ea80000300800 */
[----:B------:R-:W2:Y:S04]  /*a8e60*/  LDL.LU R143, [R1+0x110] ;  /* 0x00011000018f7983 */ /* 0x000ea80000300800 */
[----:B------:R1:W-:Y:S01]  /*a8e70*/  @P4 STG.E desc[UR4][R16.64], R140 ;  /* 0x0000008c10004986 */ /* 0x0003e2000c101904 */
[----:B------:R-:W-:-:S03]  /*a8e80*/  ISETP.LT.AND P4, PT, R11, UR6, !P0 ;  /* 0x000000060b007c0c */ /* 0x000fc6000c781270 */
[----:B----4-:R4:W-:Y:S04]  /*a8e90*/  @P6 STG.E desc[UR4][R18.64], R150 ;  /* 0x0000009612006986 */ /* 0x0109e8000c101904 */
[----:B------:R-:W-:Y:S04]  /*a8ea0*/  @P3 STG.E desc[UR4][R20.64], R147 ;  /* 0x0000009314003986 */ /* 0x000fe8000c101904 */
[----:B-1----:R-:W2:Y:S04]  /*a8eb0*/  LDL.LU R140, [R1+0x264] ;  /* 0x00026400018c7983 */ /* 0x002ea80000300800 */
[----:B------:R1:W-:Y:S01]  /*a8ec0*/  @P5 STG.E desc[UR4][R22.64], R139 ;  /* 0x0000008b16005986 */ /* 0x0003e2000c101904 */
[----:B----4-:R-:W-:-:S03]  /*a8ed0*/  IMAD.WIDE R18, R138, 0x4, R8 ;  /* 0x000000048a127825 */ /* 0x010fc600078e0208 */
[----:B-1----:R-:W4:Y:S04]  /*a8ee0*/  LDL.LU R139, [R1+0x234] ;  /* 0x00023400018b7983 */ /* 0x002f280000300800 */
[----:B------:R1:W-:Y:S04]  /*a8ef0*/  @P1 STG.E desc[UR4][R18.64], R145 ;  /* 0x0000009112001986 */ /* 0x0003e8000c101904 */
[----:B------:R-:W4:Y:S04]  /*a8f00*/  LDL.LU R138, [R1+0x27ec] ;  /* 0x0027ec00018a7983 */ /* 0x000f280000300800 */
[----:B------:R-:W4:Y:S01]  /*a8f10*/  LDL.LU R147, [R1+0x1f4] ;  /* 0x0001f40001937983 */ /* 0x000f220000300800 */
[----:B---3--:R-:W-:-:S04]  /*a8f20*/  IMAD.WIDE R16, R141, 0x4, R2 ;  /* 0x000000048d107825 */ /* 0x008fc800078e0202 */
[C---:B------:R-:W-:Y:S01]  /*a8f30*/  IMAD.WIDE R20, R141.reuse, 0x4, R4 ;  /* 0x000000048d147825 */ /* 0x040fe200078e0204 */
[----:B------:R3:W-:Y:S03]  /*a8f40*/  @P4 STG.E desc[UR4][R16.64], R146 ;  /* 0x0000009210004986 */ /* 0x0007e6000c101904 */
[----:B-1----:R-:W-:-:S04]  /*a8f50*/  IMAD.WIDE R18, R141, 0x4, R6 ;  /* 0x000000048d127825 */ /* 0x002fc800078e0206 */
[----:B---3--:R-:W-:Y:S02]  /*a8f60*/  IMAD.WIDE R16, R141, 0x4, R8 ;  /* 0x000000048d107825 */ /* 0x008fe400078e0208 */
[----:B------:R-:W3:Y:S02]  /*a8f70*/  LDL.LU R141, [R1+0x1b4] ;  /* 0x0001b400018d7983 */ /* 0x000ee40000300800 */
[----:B------:R-:W-:Y:S01]  /*a8f80*/  VIADD R15, R10, 0x1ca ;  /* 0x000001ca0a0f7836 */ /* 0x000fe20000000000 */
[----:B------:R-:W-:Y:S01]  /*a8f90*/  ISETP.LT.AND P5, PT, R12, UR6, !P0 ;  /* 0x000000060c007c0c */ /* 0x000fe2000c7a1270 */
[----:B------:R-:W3:Y:S01]  /*a8fa0*/  LDL.LU R146, [R1+0x27f0] ;  /* 0x0027f00001927983 */ /* 0x000ee20000300800 */
[----:B------:R-:W-:Y:S02]  /*a8fb0*/  ISETP.LT.AND P3, PT, R13, UR6, !P0 ;  /* 0x000000060d007c0c */ /* 0x000fe4000c761270 */
[----:B------:R-:W-:Y:S01]  /*a8fc0*/  ISETP.LT.AND P0, PT, R14, UR6, !P0 ;  /* 0x000000060e007c0c */ /* 0x000fe2000c701270 */
[----:B------:R-:W3:Y:S01]  /*a8fd0*/  LDL.LU R145, [R1+0x194] ;  /* 0x0001940001917983 */ /* 0x000ee20000300800 */
[----:B------:R-:W-:-:S04]  /*a8fe0*/  ISETP.GE.AND P2, PT, R15, UR7, PT ;  /* 0x000000070f007c0c */ /* 0x000fc8000bf46270 */
[----:B------:R-:W-:Y:S02]  /*a8ff0*/  ISETP.LT.AND P6, PT, R11, UR6, !P2 ;  /* 0x000000060b007c0c */ /* 0x000fe4000d7c1270 */
[----:B------:R-:W-:Y:S01]  /*a9000*/  ISETP.LT.AND P4, PT, R12, UR6, !P2 ;  /* 0x000000060c007c0c */ /* 0x000fe2000d781270 */
[----:B--2---:R1:W-:Y:S04]  /*a9010*/  @P5 STG.E desc[UR4][R20.64], R142 ;  /* 0x0000008e14005986 */ /* 0x0043e8000c101904 */
[----:B------:R-:W-:Y:S04]  /*a9020*/  @P3 STG.E desc[UR4][R18.64], R148 ;  /* 0x0000009412003986 */ /* 0x000fe8000c101904 */
[----:B------:R2:W-:Y:S01]  /*a9030*/  @P0 STG.E desc[UR4][R16.64], R143 ;  /* 0x0000008f10000986 */ /* 0x0005e2000c101904 */
[----:B-1----:R-:W-:-:S03]  /*a9040*/  IMAD.WIDE R20, R144, 0x4, R2 ;  /* 0x0000000490147825 */ /* 0x002fc600078e0202 */
[----:B------:R-:W3:Y:S01]  /*a9050*/  LDL.LU R142, [R1+0x164] ;  /* 0x00016400018e7983 */ /* 0x000ee20000300800 */
[----:B------:R-:W-:Y:S02]  /*a9060*/  ISETP.LT.AND P3, PT, R13, UR6, !P2 ;  /* 0x000000060d007c0c */ /* 0x000fe4000d761270 */
[----:B------:R-:W-:Y:S01]  /*a9070*/  ISETP.LT.AND P2, PT, R14, UR6, !P2 ;  /* 0x000000060e007c0c */ /* 0x000fe2000d741270 */
[C---:B--2---:R-:W-:Y:S01]  /*a9080*/  IMAD.WIDE R16, R144.reuse, 0x4, R4 ;  /* 0x0000000490107825 */ /* 0x044fe200078e0204 */
[----:B------:R-:W2:Y:S04]  /*a9090*/  LDL.LU R143, [R1+0x134] ;  /* 0x00013400018f7983 */ /* 0x000ea80000300800 */
[----:B------:R1:W-:Y:S01]  /*a90a0*/  @P6 STG.E desc[UR4][R20.64], R140 ;  /* 0x0000008c14006986 */ /* 0x0003e2000c101904 */
[----:B------:R-:W-:-:S03]  /*a90b0*/  IMAD.WIDE R18, R144, 0x4, R6 ;  /* 0x0000000490127825 */ /* 0x000fc600078e0206 */
[----:B-1----:R-:W2:Y:S04]  /*a90c0*/  LDL.LU R140, [R1+0x114] ;  /* 0x00011400018c7983 */ /* 0x002ea80000300800 */
[----:B----4-:R1:W-:Y:S04]  /*a90d0*/  @P4 STG.E desc[UR4][R16.64], R139 ;  /* 0x0000008b10004986 */ /* 0x0103e8000c101904 */
[----:B-1----:R-:W4:Y:S01]  /*a90e0*/  LDL.LU R139, [R1+0x268] ;  /* 0x00026800018b7983 */ /* 0x002f220000300800 */
[----:B------:R-:W-:-:S03]  /*a90f0*/  IMAD.WIDE R16, R144, 0x4, R8 ;  /* 0x0000000490107825 */ /* 0x000fc600078e0208 */
[----:B------:R-:W4:Y:S04]  /*a9100*/  LDL.LU R144, [R1+0x27f4] ;  /* 0x0027f40001907983 */ /* 0x000f280000300800 */
[----:B------:R-:W-:Y:S04]  /*a9110*/  @P3 STG.E desc[UR4][R18.64], R147 ;  /* 0x0000009312003986 */ /* 0x000fe8000c101904 */
        /* <DEDUP_REMOVED lines=11> */
[----:B------:R-:W-:Y:S02]  /*a91d0*/  ISETP.LT.AND P3, PT, R13, UR6, !P1 ;  /* 0x000000060d007c0c */ /* 0x000fe4000cf61270 */
[----:B------:R-:W-:Y:S01]  /*a91e0*/  ISETP.LT.AND P1, PT, R14, UR6, !P1 ;  /* 0x000000060e007c0c */ /* 0x000fe2000cf21270 */
[----:B------:R-:W-:Y:S01]  /*a91f0*/  IMAD.WIDE R18, R138, 0x4, R2 ;  /* 0x000000048a127825 */ /* 0x000fe200078e0202 */
[----:B------:R-:W-:-:S03]  /*a9200*/  ISETP.LT.AND P2, PT, R11, UR6, !P0 ;  /* 0x000000060b007c0c */ /* 0x000fc6000c741270 */
[C---:B------:R-:W-:Y:S01]  /*a9210*/  IMAD.WIDE R20, R138.reuse, 0x4, R4 ;  /* 0x000000048a147825 */ /* 0x040fe200078e0204 */
[----:B------:R1:W-:Y:S03]  /*a9220*/  @P5 STG.E desc[UR4][R18.64], R145 ;  /* 0x0000009112005986 */ /* 0x0003e6000c101904 */
[----:B------:R-:W-:Y:S01]  /*a9230*/  IMAD.WIDE R16, R138, 0x4, R6 ;  /* 0x000000048a107825 */ /* 0x000fe200078e0206 */
[----:B------:R-:W-:-:S03]  /*a9240*/  ISETP.LT.AND P5, PT, R13, UR6, !P0 ;  /* 0x000000060d007c0c */ /* 0x000fc6000c7a1270 */
[----:B-1----:R-:W-:Y:S01]  /*a9250*/  IMAD.WIDE R18, R138, 0x4, R8 ;  /* 0x000000048a127825 */ /* 0x002fe200078e0208 */
[----:B------:R-:W3:Y:S04]  /*a9260*/  LDL.LU R145, [R1+0x168] ;  /* 0x0001680001917983 */ /* 0x000ee80000300800 */
[----:B------:R-:W3:Y:S04]  /*a9270*/  LDL.LU R138, [R1+0x23c] ;  /* 0x00023c00018a7983 */ /* 0x000ee80000300800 */
[----:B------:R1:W-:Y:S01]  /*a9280*/  @P6 STG.E desc[UR4][R20.64], R142 ;  /* 0x0000008e14006986 */ /* 0x0003e2000c101904 */
[----:B------:R-:W-:-:S02]  /*a9290*/  ISETP.LT.AND P6, PT, R12, UR6, !P0 ;  /* 0x000000060c007c0c */ /* 0x000fc4000c7c1270 */
[----:B------:R-:W-:Y:S01]  /*a92a0*/  ISETP.LT.AND P0, PT, R14, UR6, !P0 ;  /* 0x000000060e007c0c */ /* 0x000fe2000c701270 */
[----:B--2---:R2:W-:Y:S01]  /*a92b0*/  @P3 STG.E desc[UR4][R16.64], R143 ;  /* 0x0000008f10003986 */ /* 0x0045e2000c101904 */
[----:B-1----:R-:W-:-:S03]  /*a92c0*/  IMAD.WIDE R20, R146, 0x4, R2 ;  /* 0x0000000492147825 */ /* 0x002fc600078e0202 */
[----:B------:R-:W3:Y:S04]  /*a92d0*/  LDL.LU R142, [R1+0x27fc] ;  /* 0x0027fc00018e7983 */ /* 0x000ee80000300800 */
[----:B--2---:R-:W2:Y:S04]  /*a92e0*/  LDL.LU R143, [R1+0x138] ;  /* 0x00013800018f7983 */ /* 0x004ea80000300800 */
[----:B------:R1:W-:Y:S01]  /*a92f0*/  @P1 STG.E desc[UR4][R18.64], R140 ;  /* 0x0000008c12001986 */ /* 0x0003e2000c101904 */
[----:B------:R-:W-:-:S03]  /*a9300*/  IMAD.WIDE R16, R146, 0x4, R4 ;  /* 0x0000000492107825 */ /* 0x000fc600078e0204 */
[----:B-1----:R-:W2:Y:S01]  /*a9310*/  LDL.LU R140, [R1+0x118] ;  /* 0x00011800018c7983 */ /* 0x002ea20000300800 */
[----:B------:R-:W-:-:S03]  /*a9320*/  IMAD.WIDE R18, R146, 0x4, R6 ;  /* 0x0000000492127825 */ /* 0x000fc600078e0206 */
[----:B----4-:R1:W-:Y:S04]  /*a9330*/  @P2 STG.E desc[UR4][R20.64], R139 ;  /* 0x0000008b14002986 */ /* 0x0103e8000c101904 */
[----:B-1----:R-:W4:Y:S01]  /*a9340*/  LDL.LU R139, [R1+0x26c] ;  /* 0x00026c00018b7983 */ /* 0x002f220000300800 */
[----:B------:R-:W-:-:S03]  /*a9350*/  IMAD.WIDE R20, R146, 0x4, R8 ;  /* 0x0000000492147825 */ /* 0x000fc600078e0208 */
[----:B------:R-:W-:Y:S04]  /*a9360*/  @P6 STG.E desc[UR4][R16.64], R150 ;  /* 0x0000009610006986 */ /* 0x000fe8000c101904 */
[----:B------:R-:W-:Y:S04]  /*a9370*/  @P5 STG.E desc[UR4][R18.64], R148 ;  /* 0x0000009412005986 */ /* 0x000fe8000c101904 */
[----:B------:R-:W4:Y:S04]  /*a9380*/  LDL.LU R146, [R1+0x2804] ;  /* 0x0028040001927983 */ /* 0x000f280000300800 */
        /* <DEDUP_REMOVED lines=18> */
[----:B------:R1:W-:Y:S01]  /*a94b0*/  @P2 STG.E desc[UR4][R18.64], R145 ;  /* 0x0000009112002986 */ /* 0x0003e2000c101904 */
[----:B------:R-:W-:Y:S01]  /*a94c0*/  ISETP.LT.AND P2, PT, R13, UR6, !P3 ;  /* 0x000000060d007c0c */ /* 0x000fe2000df41270 */
[----:B-1----:R-:W-:-:S02]  /*a94d0*/  IMAD.WIDE R16, R144, 0x4, R6 ;  /* 0x0000000490107825 */ /* 0x002fc400078e0206 */
[----:B------:R-:W3:Y:S02]  /*a94e0*/  LDL.LU R147, [R1+0x13c] ;  /* 0x00013c0001937983 */ /* 0x000ee40000300800 */
[----:B------:R-:W-:-:S04]  /*a94f0*/  IMAD.WIDE R18, R144, 0x4, R8 ;  /* 0x0000000490127825 */ /* 0x000fc800078e0208 */
[----:B------:R-:W-:-:S04]  /*a9500*/  IMAD.WIDE R20, R142, 0x4, R2 ;  /* 0x000000048e147825 */ /* 0x000fc800078e0202 */
[C---:B------:R-:W-:Y:S01]  /*a9510*/  IMAD.WIDE R22, R142.reuse, 0x4, R4 ;  /* 0x000000048e167825 */ /* 0x040fe200078e0204 */
[----:B--2---:R1:W-:Y:S04]  /*a9520*/  @P0 STG.E desc[UR4][R16.64], R143 ;  /* 0x0000008f10000986 */ /* 0x0043e8000c101904 */
[----:B-1----:R-:W2:Y:S04]  /*a9530*/  LDL.LU R143, [R1+0x11c] ;  /* 0x00011c00018f7983 */ /* 0x002ea80000300800 */
[----:B------:R1:W-:Y:S01]  /*a9540*/  @P4 STG.E desc[UR4][R18.64], R140 ;  /* 0x0000008c12004986 */ /* 0x0003e2000c101904 */
[----:B------:R-:W-:-:S03]  /*a9550*/  IMAD.WIDE R16, R142, 0x4, R6 ;  /* 0x000000048e107825 */ /* 0x000fc600078e0206 */
[----:B-1----:R-:W2:Y:S04]  /*a9560*/  LDL.LU R140, [R1+0xd0] ;  /* 0x0000d000018c7983 */ /* 0x002ea80000300800 */
[----:B----4-:R1:W-:Y:S04]  /*a9570*/  @P6 STG.E desc[UR4][R20.64], R139 ;  /* 0x0000008b14006986 */ /* 0x0103e8000c101904 */
[----:B------:R4:W-:Y:S04]  /*a9580*/  @P5 STG.E desc[UR4][R22.64], R138 ;  /* 0x0000008a16005986 */ /* 0x0009e8000c101904 */
[----:B-1----:R-:W2:Y:S04]  /*a9590*/  LDL.LU R139, [R1+0x2814] ;  /* 0x00281400018b7983 */ /* 0x002ea80000300800 */
[----:B----4-:R-:W4:Y:S04]  /*a95a0*/  LDL.LU R138, [R1+0x2820] ;  /* 0x00282000018a7983 */ /* 0x010f280000300800 */
[----:B------:R-:W4:Y:S04]  /*a95b0*/  LDL.LU R145, [R1+0xc0] ;  /* 0x0000c00001917983 */ /* 0x000f280000300800 */
[----:B------:R-:W4:Y:S04]  /*a95c0*/  LDL.LU R144, [R1+0x80] ;  /* 0x0000800001907983 */ /* 0x000f280000300800 */
[----:B---3--:R1:W-:Y:S02]  /*a95d0*/  @P2 STG.E desc[UR4][R16.64], R141 ;  /* 0x0000008d10002986 */ /* 0x0083e4000c101904 */
[----:B-1----:R-:W-:-:S02]  /*a95e0*/  IMAD.WIDE R16, R142, 0x4, R8 ;  /* 0x000000048e107825 */ /* 0x002fc400078e0208 */
[----:B------:R-:W3:Y:S04]  /*a95f0*/  LDL.LU R141, [R1+0x30] ;  /* 0x00003000018d7983 */ /* 0x000ee80000300800 */
[----:B------:R-:W3:Y:S01]  /*a9600*/  LDL.LU R142, [R1] ;  /* 0x00000000018e7983 */ /* 0x000ee20000300800 */
[----:B------:R-:W-:Y:S01]  /*a9610*/  VIADD R0, R10, 0x1cf ;  /* 0x000001cf0a007836 */ /* 0x000fe20000000000 */
[----:B------:R-:W-:-:S04]  /*a9620*/  ISETP.LT.AND P3, PT, R14, UR6, !P3 ;  /* 0x000000060e007c0c */ /* 0x000fc8000df61270 */
[----:B------:R-:W-:-:S04]  /*a9630*/  ISETP.GE.AND P1, PT, R0, UR7, PT ;  /* 0x0000000700007c0c */ /* 0x000fc8000bf26270 */
[----:B------:R-:W-:Y:S02]  /*a9640*/  ISETP.LT.AND P6, PT, R11, UR6, !P1 ;  /* 0x000000060b007c0c */ /* 0x000fe4000cfc1270 */
[----:B------:R-:W-:Y:S02]  /*a9650*/  ISETP.LT.AND P4, PT, R12, UR6, !P1 ;  /* 0x000000060c007c0c */ /* 0x000fe4000cf81270 */
[----:B------:R-:W-:Y:S01]  /*a9660*/  ISETP.LT.AND P5, PT, R13, UR6, !P1 ;  /* 0x000000060d007c0c */ /* 0x000fe2000cfa1270 */
[----:B------:R-:W-:Y:S02]  /*a9670*/  VIADD R0, R10, 0x1d0 ;  /* 0x000001d00a007836 */ /* 0x000fe40000000000 */
[----:B------:R-:W-:Y:S01]  /*a9680*/  IMAD.WIDE R18, R146, 0x4, R2 ;  /* 0x0000000492127825 */ /* 0x000fe200078e0202 */
[----:B------:R-:W-:Y:S02]  /*a9690*/  ISETP.LT.AND P1, PT, R14, UR6, !P1 ;  /* 0x000000060e007c0c */ /* 0x000fe4000cf21270 */
[----:B------:R-:W-:Y:S01]  /*a96a0*/  ISETP.GE.AND P0, PT, R0, UR7, PT ;  /* 0x0000000700007c0c */ /* 0x000fe2000bf06270 */
[C---:B------:R-:W-:Y:S01]  /*a96b0*/  IMAD.WIDE R20, R146.reuse, 0x4, R4 ;  /* 0x0000000492147825 */ /* 0x040fe200078e0204 */
[----:B------:R-:W-:Y:S03]  /*a96c0*/  @P3 STG.E desc[UR4][R16.64], R149 ;  /* 0x0000009510003986 */ /* 0x000fe6000c101904 */
[----:B------:R-:W-:Y:S01]  /*a96d0*/  IMAD.WIDE R22, R146, 0x4, R6 ;  /* 0x0000000492167825 */ /* 0x000fe200078e0206 */
[----:B------:R1:W-:Y:S01]  /*a96e0*/  @P6 STG.E desc[UR4][R18.64], R150 ;  /* 0x0000009612006986 */ /* 0x0003e2000c101904 */
[----:B------:R-:W-:-:S02]  /*a96f0*/  ISETP.LT.AND P3, PT, R11, UR6, !P0 ;  /* 0x000000060b007c0c */ /* 0x000fc4000c761270 */
[----:B------:R-:W-:Y:S01]  /*a9700*/  VIADD R15, R10, 0x1d1 ;  /* 0x000001d10a0f7836 */ /* 0x000fe20000000000 */
[----:B------:R-:W-:Y:S04]  /*a9710*/  @P4 STG.E desc[UR4][R20.64], R148 ;  /* 0x0000009414004986 */ /* 0x000fe8000c101904 */
[----:B------:R-:W-:Y:S01]  /*a9720*/  @P5 STG.E desc[UR4][R22.64], R147 ;  /* 0x0000009316005986 */ /* 0x000fe2000c101904 */
[----:B------:R-:W-:Y:S02]  /*a9730*/  ISETP.LT.AND P5, PT, R12, UR6, !P0 ;  /* 0x000000060c007c0c */ /* 0x000fe4000c7a1270 */
[----:B------:R-:W-:Y:S01]  /*a9740*/  ISETP.GE.AND P2, PT, R15, UR7, PT ;  /* 0x000000070f007c0c */ /* 0x000fe2000bf46270 */
[----:B-1----:R-:W-:Y:S01]  /*a9750*/  IMAD.WIDE R18, R146, 0x4, R8 ;  /* 0x0000000492127825 */ /* 0x002fe200078e0208 */
[----:B------:R-:W-:Y:S01]  /*a9760*/  ISETP.LT.AND P4, PT, R13, UR6, !P0 ;  /* 0x000000060d007c0c */ /* 0x000fe2000c781270 */
[----:B------:R-:W3:Y:S01]  /*a9770*/  LDL.LU R146, [R1+0x2824] ;  /* 0x0028240001927983 */ /* 0x000ee20000300800 */
[----:B------:R-:W-:-:S02]  /*a9780*/  ISETP.LT.AND P0, PT, R14, UR6, !P0 ;  /* 0x000000060e007c0c */ /* 0x000fc4000c701270 */
[----:B------:R-:W-:Y:S01]  /*a9790*/  ISETP.LT.AND P6, PT, R11, UR6, !P2 ;  /* 0x000000060b007c0c */ /* 0x000fe2000d7c1270 */
[----:B--2---:R1:W-:Y:S04]  /*a97a0*/  @P1 STG.E desc[UR4][R18.64], R143 ;  /* 0x0000008f12001986 */ /* 0x0043e8000c101904 */
[----:B-1----:R-:W2:Y:S01]  /*a97b0*/  LDL.LU R143, [R1+0xd4] ;  /* 0x0000d400018f7983 */ /* 0x002ea20000300800 */
[----:B------:R-:W-:-:S04]  /*a97c0*/  IMAD.WIDE R16, R139, 0x4, R2 ;  /* 0x000000048b107825 */ /* 0x000fc800078e0202 */
[C---:B------:R-:W-:Y:S01]  /*a97d0*/  IMAD.WIDE R18, R139.reuse, 0x4, R4 ;  /* 0x000000048b127825 */ /* 0x040fe200078e0204 */
[----:B------:R1:W-:Y:S03]  /*a97e0*/  @P3 STG.E desc[UR4][R16.64], R140 ;  /* 0x0000008c10003986 */ /* 0x0003e6000c101904 */
[C---:B------:R-:W-:Y:S01]  /*a97f0*/  IMAD.WIDE R20, R139.reuse, 0x4, R6 ;  /* 0x000000048b147825 */ /* 0x040fe200078e0206 */
[----:B----4-:R4:W-:Y:S03]  /*a9800*/  @P5 STG.E desc[UR4][R18.64], R145 ;  /* 0x0000009112005986 */ /* 0x0109e6000c101904 */
[----:B-1----:R-:W-:Y:S02]  /*a9810*/  IMAD.WIDE R16, R139, 0x4, R8 ;  /* 0x000000048b107825 */ /* 0x002fe400078e0208 */
[----:B------:R-:W2:Y:S02]  /*a9820*/  LDL.LU R139, [R1+0xc4] ;  /* 0x0000c400018b7983 */ /* 0x000ea40000300800 */
[----:B----4-:R-:W-:-:S02]  /*a9830*/  IMAD.WIDE R18, R138, 0x4, R2 ;  /* 0x000000048a127825 */ /* 0x010fc400078e0202 */
[----:B------:R-:W4:Y:S04]  /*a9840*/  LDL.LU R140, [R1+0x282c] ;  /* 0x00282c00018c7983 */ /* 0x000f280000300800 */
[----:B------:R1:W-:Y:S04]  /*a9850*/  @P4 STG.E desc[UR4][R20.64], R144 ;  /* 0x0000009014004986 */ /* 0x0003e8000c101904 */
[----:B-1----:R-:W4:Y:S04]  /*a9860*/  LDL.LU R144, [R1+0x84] ;  /* 0x0000840001907983 */ /* 0x002f280000300800 */
[----:B---3--:R1:W-:Y:S04]  /*a9870*/  @P0 STG.E desc[UR4][R16.64], R141 ;  /* 0x0000008d10000986 */ /* 0x0083e8000c101904 */
[----:B------:R3:W-:Y:S04]  /*a9880*/  @P6 STG.E desc[UR4][R18.64], R142 ;  /* 0x0000008e12006986 */ /* 0x0007e8000c101904 */
[----:B-1----:R-:W4:Y:S04]  /*a9890*/  LDL.LU R141, [R1+0x34] ;  /* 0x00003400018d7983 */ /* 0x002f280000300800 */
[----:B---3--:R-:W3:Y:S01]  /*a98a0*/  LDL.LU R142, [R1+0x4] ;  /* 0x00000400018e7983 */ /* 0x008ee20000300800 */
[----:B------:R-:W-:Y:S01]  /*a98b0*/  ISETP.LT.AND P3, PT, R12, UR6, !P2 ;  /* 0x000000060c007c0c */ /* 0x000fe2000d761270 */
[----:B------:R-:W-:Y:S01]  /*a98c0*/  VIADD R0, R10, 0x1d2 ;  /* 0x000001d20a007836 */ /* 0x000fe20000000000 */
[----:B------:R-:W-:-:S02]  /*a98d0*/  ISETP.LT.AND P4, PT, R13, UR6, !P2 ;  /* 0x000000060d007c0c */ /* 0x000fc4000d781270 */
[----:B------:R-:W-:Y:S01]  /*a98e0*/  ISETP.LT.AND P2, PT, R14, UR6, !P2 ;  /* 0x000000060e007c0c */ /* 0x000fe2000d741270 */
[----:B------:R-:W-:Y:S01]  /*a98f0*/  IMAD.WIDE R16, R138, 0x4, R4 ;  /* 0x000000048a107825 */ /* 0x000fe200078e0204 */
[----:B------:R-:W-:-:S03]  /*a9900*/  ISETP.GE.AND P1, PT, R0, UR7, PT ;  /* 0x0000000700007c0c */ /* 0x000fc6000bf26270 */
[----:B------:R-:W-:Y:S01]  /*a9910*/  VIADD R15, R10, 0x1d3 ;  /* 0x000001d30a0f7836 */ /* 0x000fe20000000000 */
[----:B------:R-:W-:Y:S01]  /*a9920*/  ISETP.LT.AND P5, PT, R11, UR6, !P1 ;  /* 0x000000060b007c0c */ /* 0x000fe2000cfa1270 */
[----:B------:R-:W-:Y:S01]  /*a9930*/  IMAD.WIDE R18, R138, 0x4, R6 ;  /* 0x000000048a127825 */ /* 0x000fe200078e0206 */
[----:B------:R-:W-:Y:S01]  /*a9940*/  ISETP.LT.AND P6, PT, R12, UR6, !P1 ;  /* 0x000000060c007c0c */ /* 0x000fe2000cfc1270 */
[----:B------:R1:W-:Y:S01]  /*a9950*/  @P3 STG.E desc[UR4][R16.64], R240 ;  /* 0x000000f010003986 */ /* 0x0003e2000c101904 */
[----:B------:R-:W-:-:S03]  /*a9960*/  ISETP.GE.AND P0, PT, R15, UR7, PT ;  /* 0x000000070f007c0c */ /* 0x000fc6000bf06270 */
[----:B------:R1:W-:Y:S01]  /*a9970*/  @P4 STG.E desc[UR4][R18.64], R236 ;  /* 0x000000ec12004986 */ /* 0x0003e2000c101904 */
[----:B------:R-:W-:Y:S02]  /*a9980*/  ISETP.LT.AND P4, PT, R13, UR6, !P1 ;  /* 0x000000060d007c0c */ /* 0x000fe4000cf81270 */
[----:B------:R-:W-:Y:S01]  /*a9990*/  ISETP.LT.AND P1, PT, R14, UR6, !P1 ;  /* 0x000000060e007c0c */ /* 0x000fe2000cf21270 */
[----:B-1----:R-:W-:Y:S02]  /*a99a0*/  IMAD.WIDE R16, R138, 0x4, R8 ;  /* 0x000000048a107825 */ /* 0x002fe400078e0208 */
[----:B------:R-:W3:Y:S02]  /*a99b0*/  LDL.LU R138, [R1+0x2838] ;  /* 0x00283800018a7983 */ /* 0x000ee40000300800 */
[C---:B------:R-:W-:Y:S02]  /*a99c0*/  IMAD.WIDE R18, R146.reuse, 0x4, R2 ;  /* 0x0000000492127825 */ /* 0x040fe400078e0202 */
[----:B------:R1:W-:Y:S01]  /*a99d0*/  @P2 STG.E desc[UR4][R16.64], R232 ;  /* 0x000000e810002986 */ /* 0x0003e2000c101904 */
[----:B------:R-:W-:Y:S01]  /*a99e0*/  ISETP.LT.AND P2, PT, R11, UR6, !P0 ;  /* 0x000000060b007c0c */ /* 0x000fe2000c741270 */
[----:B------:R-:W-:-:S04]  /*a99f0*/  IMAD.WIDE R20, R146, 0x4, R4 ;  /* 0x0000000492147825 */ /* 0x000fc800078e0204 */
[C---:B-1----:R-:W-:Y:S01]  /*a9a00*/  IMAD.WIDE R16, R146.reuse, 0x4, R6 ;  /* 0x0000000492107825 */ /* 0x042fe200078e0206 */
[----:B--2---:R1:W-:Y:S04]  /*a9a10*/  @P5 STG.E desc[UR4][R18.64], R143 ;  /* 0x0000008f12005986 */ /* 0x0043e8000c101904 */
[----:B-1----:R-:W2:Y:S01]  /*a9a20*/  LDL.LU R143, [R1+0xd8] ;  /* 0x0000d800018f7983 */ /* 0x002ea20000300800 */
[----:B------:R-:W-:-:S03]  /*a9a30*/  IMAD.WIDE R18, R146, 0x4, R8 ;  /* 0x0000000492127825 */ /* 0x000fc600078e0208 */
[----:B------:R1:W-:Y:S04]  /*a9a40*/  @P6 STG.E desc[UR4][R20.64], R139 ;  /* 0x0000008b14006986 */ /* 0x0003e8000c101904 */
[----:B-1----:R-:W2:Y:S01]  /*a9a50*/  LDL.LU R139, [R1+0xc8] ;  /* 0x0000c800018b7983 */ /* 0x002ea20000300800 */
[----:B----4-:R-:W-:-:S03]  /*a9a60*/  IMAD.WIDE R20, R140, 0x4, R2 ;  /* 0x000000048c147825 */ /* 0x010fc600078e0202 */
[----:B------:R-:W4:Y:S04]  /*a9a70*/  LDL.LU R145, [R1+0x2844] ;  /* 0x0028440001917983 */ /* 0x000f280000300800 */
[----:B------:R-:W-:Y:S04]  /*a9a80*/  @P4 STG.E desc[UR4][R16.64], R144 ;  /* 0x0000009010004986 */ /* 0x000fe8000c101904 */
[----:B------:R-:W4:Y:S04]  /*a9a90*/  LDL.LU R147, [R1+0x88] ;  /* 0x0000880001937983 */ /* 0x000f280000300800 */
[----:B------:R1:W-:Y:S04]  /*a9aa0*/  @P1 STG.E desc[UR4][R18.64], R141 ;  /* 0x0000008d12001986 */ /* 0x0003e8000c101904 */
[----:B---3--:R3:W-:Y:S04]  /*a9ab0*/  @P2 STG.E desc[UR4][R20.64], R142 ;  /* 0x0000008e14002986 */ /* 0x0087e8000c101904 */
[----:B-1----:R-:W4:Y:S04]  /*a9ac0*/  LDL.LU R141, [R1+0x38] ;  /* 0x00003800018d7983 */ /* 0x002f280000300800 */
[----:B---3--:R-:W3:Y:S01]  /*a9ad0*/  LDL.LU R142, [R1+0x8] ;  /* 0x00000800018e7983 */ /* 0x008ee20000300800 */
[----:B------:R-:W-:Y:S01]  /*a9ae0*/  ISETP.LT.AND P6, PT, R12, UR6, !P0 ;  /* 0x000000060c007c0c */ /* 0x000fe2000c7c1270 */
[----:B------:R-:W-:Y:S01]  /*a9af0*/  VIADD R0, R10, 0x1d4 ;  /* 0x000001d40a007836 */ /* 0x000fe20000000000 */
[----:B------:R-:W-:-:S02]  /*a9b00*/  ISETP.LT.AND P5, PT, R13, UR6, !P0 ;  /* 0x000000060d007c0c */ /* 0x000fc4000c7a1270 */
[----:B------:R-:W-:Y:S02]  /*a9b10*/  ISETP.LT.AND P0, PT, R14, UR6, !P0 ;  /* 0x000000060e007c0c */ /* 0x000fe4000c701270 */
[----:B------:R-:W-:Y:S01]  /*a9b20*/  ISETP.GE.AND P3, PT, R0, UR7, PT ;  /* 0x0000000700007c0c */ /* 0x000fe2000bf66270 */
[----:B------:R-:W-:-:S03]  /*a9b30*/  IMAD.WIDE R16, R140, 0x4, R4 ;  /* 0x000000048c107825 */ /* 0x000fc600078e0204 */
[----:B------:R-:W-:Y:S01]  /*a9b40*/  ISETP.LT.AND P1, PT, R11, UR6, !P3 ;  /* 0x000000060b007c0c */ /* 0x000fe2000df21270 */
[----:B------:R-:W-:Y:S02]  /*a9b50*/  VIADD R0, R10, 0x1d5 ;  /* 0x000001d50a007836 */ /* 0x000fe40000000000 */
[----:B------:R-:W-:Y:S01]  /*a9b60*/  IMAD.WIDE R18, R140, 0x4, R6 ;  /* 0x000000048c127825 */ /* 0x000fe200078e0206 */
[----:B------:R-:W-:-:S03]  /*a9b70*/  ISETP.LT.AND P2, PT, R12, UR6, !P3 ;  /* 0x000000060c007c0c */ /* 0x000fc6000df41270 */
[----:B------:R-:W-:Y:S01]  /*a9b80*/  IMAD.WIDE R20, R140, 0x4, R8 ;  /* 0x000000048c147825 */ /* 0x000fe200078e0208 */
[----:B------:R1:W-:Y:S01]  /*a9b90*/  @P6 STG.E desc[UR4][R16.64], R241 ;  /* 0x000000f110006986 */ /* 0x0003e2000c101904 */
[----:B------:R-:W-:-:S03]  /*a9ba0*/  ISETP.GE.AND P4, PT, R0, UR7, PT ;  /* 0x0000000700007c0c */ /* 0x000fc6000bf86270 */
[----:B------:R1:W-:Y:S01]  /*a9bb0*/  @P5 STG.E desc[UR4][R18.64], R237 ;  /* 0x000000ed12005986 */ /* 0x0003e2000c101904 */
[----:B------:R-:W-:-:S03]  /*a9bc0*/  ISETP.LT.AND P6, PT, R11, UR6, !P4 ;  /* 0x000000060b007c0c */ /* 0x000fc6000e7c1270 */
[----:B------:R-:W-:Y:S01]  /*a9bd0*/  @P0 STG.E desc[UR4][R20.64], R233 ;  /* 0x000000e914000986 */ /* 0x000fe2000c101904 */
[----:B------:R-:W-:Y:S02]  /*a9be0*/  ISETP.LT.AND P0, PT, R13, UR6, !P3 ;  /* 0x000000060d007c0c */ /* 0x000fe4000df01270 */
[----:B------:R-:W-:Y:S01]  /*a9bf0*/  ISETP.LT.AND P3, PT, R14, UR6, !P3 ;  /* 0x000000060e007c0c */ /* 0x000fe2000df61270 */
[C---:B-1----:R-:W-:Y:S01]  /*a9c00*/  IMAD.WIDE R16, R138.reuse, 0x4, R2 ;  /* 0x000000048a107825 */ /* 0x042fe200078e0202 */
[----:B------:R-:W3:Y:S03]  /*a9c10*/  LDL.LU R140, [R1+0x284c] ;  /* 0x00284c00018c7983 */ /* 0x000ee60000300800 */
[C---:B------:R-:W-:Y:S01]  /*a9c20*/  IMAD.WIDE R18, R138.reuse, 0x4, R4 ;  /* 0x000000048a127825 */ /* 0x040fe200078e0204 */
[----:B------:R-:W3:Y:S04]  /*a9c30*/  LDL.LU R146, [R1+0xdc] ;  /* 0x0000dc0001927983 */ /* 0x000ee80000300800 */
[----:B------:R-:W3:Y:S04]  /*a9c40*/  LDL.LU R144, [R1+0xcc] ;  /* 0x0000cc0001907983 */ /* 0x000ee80000300800 */
[----:B--2---:R1:W-:Y:S02]  /*a9c50*/  @P1 STG.E desc[UR4][R16.64], R143 ;  /* 0x0000008f10001986 */ /* 0x0043e4000c101904 */
[----:B-1----:R-:W-:-:S02]  /*a9c60*/  IMAD.WIDE R16, R138, 0x4, R6 ;  /* 0x000000048a107825 */ /* 0x002fc400078e0206 */
[----:B------:R-:W2:Y:S04]  /*a9c70*/  LDL.LU R143, [R1+0x8c] ;  /* 0x00008c00018f7983 */ /* 0x000ea80000300800 */
[----:B------:R1:W-:Y:S01]  /*a9c80*/  @P2 STG.E desc[UR4][R18.64], R139 ;  /* 0x0000008b12002986 */ /* 0x0003e2000c101904 */
[----:B----4-:R-:W-:-:S04]  /*a9c90*/  IMAD.WIDE R20, R145, 0x4, R2 ;  /* 0x0000000491147825 */ /* 0x010fc800078e0202 */
[----:B-1----:R-:W-:Y:S01]  /*a9ca0*/  IMAD.WIDE R18, R138, 0x4, R8 ;  /* 0x000000048a127825 */ /* 0x002fe200078e0208 */
[----:B------:R-:W4:Y:S04]  /*a9cb0*/  LDL.LU R139, [R1+0x285c] ;  /* 0x00285c00018b7983 */ /* 0x000f280000300800 */
[----:B------:R-:W-:Y:S04]  /*a9cc0*/  @P0 STG.E desc[UR4][R16.64], R147 ;  /* 0x0000009310000986 */ /* 0x000fe8000c101904 */
[----:B------:R-:W4:Y:S04]  /*a9cd0*/  LDL.LU R138, [R1+0x2860] ;  /* 0x00286000018a7983 */ /* 0x000f280000300800 */
[----:B------:R1:W-:Y:S04]  /*a9ce0*/  @P3 STG.E desc[UR4][R18.64], R141 ;  /* 0x0000008d12003986 */ /* 0x0003e8000c101904 */
[----:B---3--:R3:W-:Y:S04]  /*a9cf0*/  @P6 STG.E desc[UR4][R20.64], R142 ;  /* 0x0000008e14006986 */ /* 0x0087e8000c101904 */
[----:B-1----:R-:W4:Y:S04]  /*a9d00*/  LDL.LU R141, [R1+0x3c] ;  /* 0x00003c00018d7983 */ /* 0x002f280000300800 */
[----:B---3--:R-:W3:Y:S01]  /*a9d10*/  LDL.LU R142, [R1+0xc] ;  /* 0x00000c00018e7983 */ /* 0x008ee20000300800 */
[----:B------:R-:W-:-:S02]  /*a9d20*/  ISETP.LT.AND P5, PT, R12, UR6, !P4 ;  /* 0x000000060c007c0c */ /* 0x000fc4000e7a1270 */
[----:B------:R-:W-:Y:S01]  /*a9d30*/  ISETP.LT.AND P2, PT, R13, UR6, !P4 ;  /* 0x000000060d007c0c */ /* 0x000fe2000e741270 */
[----:B------:R-:W-:Y:S01]  /*a9d40*/  VIADD R0, R10, 0x1d6 ;  /* 0x000001d60a007836 */ /* 0x000fe20000000000 */
[----:B------:R-:W-:Y:S01]  /*a9d50*/  ISETP.LT.AND P4, PT, R14, UR6, !P4 ;  /* 0x000000060e007c0c */ /* 0x000fe2000e781270 */
[----:B------:R-:W-:-:S04]  /*a9d60*/  IMAD.WIDE R22, R145, 0x4, R4 ;  /* 0x0000000491167825 */ /* 0x000fc800078e0204 */
[----:B------:R-:W-:Y:S01]  /*a9d70*/  IMAD.WIDE R16, R145, 0x4, R6 ;  /* 0x0000000491107825 */ /* 0x000fe200078e0206 */
[----:B------:R-:W-:-:S03]  /*a9d80*/  ISETP.GE.AND P1, PT, R0, UR7, PT ;  /* 0x0000000700007c0c */ /* 0x000fc6000bf26270 */
[----:B------:R-:W-:Y:S01]  /*a9d90*/  VIADD R15, R10, 0x1d7 ;  /* 0x000001d70a0f7836 */ /* 0x000fe20000000000 */
[----:B------:R-:W-:Y:S01]  /*a9da0*/  @P5 STG.E desc[UR4][R22.64], R242 ;  /* 0x000000f216005986 */ /* 0x000fe2000c101904 */
[----:B------:R-:W-:-:S03]  /*a9db0*/  ISETP.LT.AND P6, PT, R11, UR6, !P1 ;  /* 0x000000060b007c0c */ /* 0x000fc6000cfc1270 */
[----:B------:R1:W-:Y:S01]  /*a9dc0*/  @P2 STG.E desc[UR4][R16.64], R238 ;  /* 0x000000ee10002986 */ /* 0x0003e2000c101904 */
[----:B------:R-:W-:Y:S02]  /*a9dd0*/  ISETP.LT.AND P3, PT, R12, UR6, !P1 ;  /* 0x000000060c007c0c */ /* 0x000fe4000cf61270 */
[----:B------:R-:W-:Y:S02]  /*a9de0*/  ISETP.GE.AND P0, PT, R15, UR7, PT ;  /* 0x000000070f007c0c */ /* 0x000fe4000bf06270 */
[----:B------:R-:W-:Y:S02]  /*a9df0*/  ISETP.LT.AND P5, PT, R13, UR6, !P1 ;  /* 0x000000060d007c0c */ /* 0x000fe4000cfa1270 */
[----:B------:R-:W-:Y:S01]  /*a9e00*/  ISETP.LT.AND P1, PT, R14, UR6, !P1 ;  /* 0x000000060e007c0c */ /* 0x000fe2000cf21270 */
[----:B-1----:R-:W-:-:S05]  /*a9e10*/  IMAD.WIDE R16, R145, 0x4, R8 ;  /* 0x0000000491107825 */ /* 0x002fca00078e0208 */
[----:B------:R1:W-:Y:S01]  /*a9e20*/  @P4 STG.E desc[UR4][R16.64], R234 ;  /* 0x000000ea10004986 */ /* 0x0003e2000c101904 */
[----:B------:R-:W-:Y:S01]  /*a9e30*/  ISETP.LT.AND P4, PT, R11, UR6, !P0 ;  /* 0x000000060b007c0c */ /* 0x000fe2000c781270 */
[----:B------:R-:W-:-:S04]  /*a9e40*/  IMAD.WIDE R18, R140, 0x4, R2 ;  /* 0x000000048c127825 */ /* 0x000fc800078e0202 */
[----:B------:R-:W-:-:S04]  /*a9e50*/  IMAD.WIDE R20, R140, 0x4, R4 ;  /* 0x000000048c147825 */ /* 0x000fc800078e0204 */
[----:B------:R-:W-:-:S04]  /*a9e60*/  IMAD.WIDE R22, R140, 0x4, R6 ;  /* 0x000000048c167825 */ /* 0x000fc800078e0206 */
[----:B-1----:R-:W-:Y:S02]  /*a9e70*/  IMAD.WIDE R16, R140, 0x4, R8 ;  /* 0x000000048c107825 */ /* 0x002fe400078e0208 */
[----:B------:R-:W3:Y:S02]  /*a9e80*/  LDL.LU R140, [R1+0x2864] ;  /* 0x00286400018c7983 */ /* 0x000ee40000300800 */
[----:B------:R-:W-:Y:S02]  /*a9e90*/  VIADD R0, R10, 0x1d8 ;  /* 0x000001d80a007836 */ /* 0x000fe40000000000 */
[----:B------:R4:W-:Y:S04]  /*a9ea0*/  @P6 STG.E desc[UR4][R18.64], R146 ;  /* 0x0000009212006986 */ /* 0x0009e8000c101904 */
[----:B------:R1:W-:Y:S01]  /*a9eb0*/  @P3 STG.E desc[UR4][R20.64], R144 ;  /* 0x0000009014003986 */ /* 0x0003e2000c101904 */
[----:B------:R-:W-:-:S03]  /*a9ec0*/  ISETP.LT.AND P3, PT, R13, UR6, !P0 ;  /* 0x000000060d007c0c */ /* 0x000fc6000c761270 */
[----:B--2---:R-:W-:Y:S01]  /*a9ed0*/  @P5 STG.E desc[UR4][R22.64], R143 ;  /* 0x0000008f16005986 */ /* 0x004fe2000c101904 */
[----:B------:R-:W-:Y:S02]  /*a9ee0*/  ISETP.LT.AND P5, PT, R12, UR6, !P0 ;  /* 0x000000060c007c0c */ /* 0x000fe4000c7a1270 */
[----:B------:R-:W-:Y:S02]  /*a9ef0*/  ISETP.GE.AND P2, PT, R0, UR7, PT ;  /* 0x0000000700007c0c */ /* 0x000fe4000bf46270 */
[----:B------:R-:W-:Y:S02]  /*a9f00*/  ISETP.LT.AND P0, PT, R14, UR6, !P0 ;  /* 0x000000060e007c0c */ /* 0x000fe4000c701270 */
[----:B------:R-:W-:Y:S01]  /*a9f10*/  ISETP.LT.AND P6, PT, R11, UR6, !P2 ;  /* 0x000000060b007c0c */ /* 0x000fe2000d7c1270 */
[----:B----4-:R-:W-:-:S04]  /*a9f20*/  IMAD.WIDE R18, R139, 0x4, R2 ;  /* 0x000000048b127825 */ /* 0x010fc800078e0202 */
[C---:B-1----:R-:W-:Y:S01]  /*a9f30*/  IMAD.WIDE R20, R139.reuse, 0x4, R8 ;  /* 0x000000048b147825 */ /* 0x042fe200078e0208 */
[----:B------:R1:W-:Y:S04]  /*a9f40*/  @P1 STG.E desc[UR4][R16.64], R141 ;  /* 0x0000008d10001986 */ /* 0x0003e8000c101904 */
[----:B---3--:R2:W-:Y:S01]  /*a9f50*/  @P4 STG.E desc[UR4][R18.64], R142 ;  /* 0x0000008e12004986 */ /* 0x0085e2000c101904 */
[----:B------:R-:W-:Y:S01]  /*a9f60*/  ISETP.LT.AND P4, PT, R12, UR6, !P2 ;  /* 0x000000060c007c0c */ /* 0x000fe2000d781270 */
[----:B-1----:R-:W-:-:S04]  /*a9f70*/  IMAD.WIDE R16, R139, 0x4, R4 ;  /* 0x000000048b107825 */ /* 0x002fc800078e0204 */
[----:B--2---:R-:W-:Y:S02]  /*a9f80*/  IMAD.WIDE R18, R139, 0x4, R6 ;  /* 0x000000048b127825 */ /* 0x004fe400078e0206 */
[----:B------:R-:W2:Y:S04]  /*a9f90*/  LDL.LU R139, [R1+0x286c] ;  /* 0x00286c00018b7983 */ /* 0x000ea80000300800 */
[----:B------:R1:W-:Y:S04]  /*a9fa0*/  @P5 STG.E desc[UR4][R16.64], R243 ;  /* 0x000000f310005986 */ /* 0x0003e8000c101904 */
[----:B------:R3:W-:Y:S04]  /*a9fb0*/  @P3 STG.E desc[UR4][R18.64], R239 ;  /* 0x000000ef12003986 */ /* 0x0007e8000c101904 */
[----:B------:R-:W-:Y:S01]  /*a9fc0*/  @P0 STG.E desc[UR4][R20.64], R235 ;  /* 0x000000eb14000986 */ /* 0x000fe2000c101904 */
[----:B-1----:R-:W-:-:S04]  /*a9fd0*/  IMAD.WIDE R16, R138, 0x4, R2 ;  /* 0x000000048a107825 */ /* 0x002fc800078e0202 */
[C---:B---3--:R-:W-:Y:S01]  /*a9fe0*/  IMAD.WIDE R18, R138.reuse, 0x4, R4 ;  /* 0x000000048a127825 */ /* 0x048fe200078e0204 */
[----:B------:R1:W-:Y:S04]  /*a9ff0*/  @P6 STG.E desc[UR4][R16.64], R228 ;  /* 0x000000e410006986 */ /* 0x0003e8000c101904 */
[----:B------:R3:W-:Y:S01]  /*aa000*/  @P4 STG.E desc[UR4][R18.64], R224 ;  /* 0x000000e012004986 */ /* 0x0007e2000c101904 */
[----:B-1----:R-:W-:-:S04]  /*aa010*/  IMAD.WIDE R16, R138, 0x4, R6 ;  /* 0x000000048a107825 */ /* 0x002fc800078e0206 */
[----:B---3--:R-:W-:Y:S02]  /*aa020*/  IMAD.WIDE R18, R138, 0x4, R8 ;  /* 0x000000048a127825 */ /* 0x008fe400078e0208 */
[----:B------:R-:W3:Y:S02]  /*aa030*/  LDL.LU R138, [R1+0x2870] ;  /* 0x00287000018a7983 */ /* 0x000ee40000300800 */
[----:B------:R-:W-:Y:S01]  /*aa040*/  VIADD R0, R10, 0x1d9 ;  /* 0x000001d90a007836 */ /* 0x000fe20000000000 */
[----:B------:R-:W-:Y:S01]  /*aa050*/  ISETP.LT.AND P3, PT, R13, UR6, !P2 ;  /* 0x000000060d007c0c */ /* 0x000fe2000d761270 */
[----:B------:R-:W4:Y:S01]  /*aa060*/  LDL.LU R142, [R1+0x2868] ;  /* 0x00286800018e7983 */ /* 0x000f220000300800 */
[----:B------:R-:W-:Y:S02]  /*aa070*/  ISETP.LT.AND P2, PT, R14, UR6, !P2 ;  /* 0x000000060e007c0c */ /* 0x000fe4000d741270 */
[----:B------:R-:W-:Y:S01]  /*aa080*/  ISETP.GE.AND P1, PT, R0, UR7, PT ;  /* 0x0000000700007c0c */ /* 0x000fe2000bf26270 */
[----:B------:R-:W-:-:S03]  /*aa090*/  VIADD R15, R10, 0x1da ;  /* 0x000001da0a0f7836 */ /* 0x000fc60000000000 */
[----:B------:R-:W-:Y:S02]  /*aa0a0*/  ISETP.LT.AND P5, PT, R11, UR6, !P1 ;  /* 0x000000060b007c0c */ /* 0x000fe4000cfa1270 */
[----:B------:R-:W-:Y:S02]  /*aa0b0*/  ISETP.LT.AND P6, PT, R12, UR6, !P1 ;  /* 0x000000060c007c0c */ /* 0x000fe4000cfc1270 */
[----:B------:R-:W-:Y:S01]  /*aa0c0*/  ISETP.GE.AND P0, PT, R15, UR7, PT ;  /* 0x000000070f007c0c */ /* 0x000fe2000bf06270 */
[----:B------:R1:W-:Y:S01]  /*aa0d0*/  @P3 STG.E desc[UR4][R16.64], R220 ;  /* 0x000000dc10003986 */ /* 0x0003e2000c101904 */
[----:B------:R-:W-:Y:S02]  /*aa0e0*/  ISETP.LT.AND P3, PT, R13, UR6, !P1 ;  /* 0x000000060d007c0c */ /* 0x000fe4000cf61270 */
[----:B------:R-:W-:Y:S01]  /*aa0f0*/  ISETP.LT.AND P1, PT, R14, UR6, !P1 ;  /* 0x000000060e007c0c */ /* 0x000fe2000cf21270 */
[----:B------:R1:W-:Y:S01]  /*aa100*/  @P2 STG.E desc[UR4][R18.64], R216 ;  /* 0x000000d812002986 */ /* 0x0003e2000c101904 */
[----:B------:R-:W-:Y:S01]  /*aa110*/  ISETP.LT.AND P2, PT, R11, UR6, !P0 ;  /* 0x000000060b007c0c */ /* 0x000fe2000c741270 */
[----:B------:R-:W-:-:S04]  /*aa120*/  IMAD.WIDE R20, R140, 0x4, R4 ;  /* 0x000000048c147825 */ /* 0x000fc800078e0204 */
[----:B-1----:R-:W-:-:S04]  /*aa130*/  IMAD.WIDE R16, R140, 0x4, R2 ;  /* 0x000000048c107825 */ /* 0x002fc800078e0202 */
[C---:B------:R-:W-:Y:S01]  /*aa140*/  IMAD.WIDE R18, R140.reuse, 0x4, R8 ;  /* 0x000000048c127825 */ /* 0x040fe200078e0208 */
[----:B------:R1:W-:Y:S04]  /*aa150*/  @P5 STG.E desc[UR4][R16.64], R212 ;  /* 0x000000d410005986 */ /* 0x0003e8000c101904 */
[----:B------:R2:W-:Y:S01]  /*aa160*/  @P6 STG.E desc[UR4][R20.64], R208 ;  /* 0x000000d014006986 */ /* 0x0005e2000c101904 */
[----:B-1----:R-:W-:-:S03]  /*aa170*/  IMAD.WIDE R16, R140, 0x4, R6 ;  /* 0x000000048c107825 */ /* 0x002fc600078e0206 */
[----:B------:R-:W4:Y:S01]  /*aa180*/  LDL.LU R140, [R1+0x2858] ;  /* 0x00285800018c7983 */ /* 0x000f220000300800 */
[----:B------:R-:W-:Y:S02]  /*aa190*/  ISETP.LT.AND P6, PT, R12, UR6, !P0 ;  /* 0x000000060c007c0c */ /* 0x000fe4000c7c1270 */
[----:B------:R-:W-:Y:S01]  /*aa1a0*/  ISETP.LT.AND P5, PT, R13, UR6, !P0 ;  /* 0x000000060d007c0c */ /* 0x000fe2000c7a1270 */
[----:B------:R1:W-:Y:S04]  /*aa1b0*/  @P3 STG.E desc[UR4][R16.64], R204 ;  /* 0x000000cc10003986 */ /* 0x0003e8000c101904 */
[----:B------:R1:W-:Y:S01]  /*aa1c0*/  @P1 STG.E desc[UR4][R18.64], R200 ;  /* 0x000000c812001986 */ /* 0x0003e2000c101904 */
[----:B--2---:R-:W-:-:S04]  /*aa1d0*/  IMAD.WIDE R20, R139, 0x4, R2 ;  /* 0x000000048b147825 */ /* 0x004fc800078e0202 */
[C---:B-1----:R-:W-:Y:S01]  /*aa1e0*/  IMAD.WIDE R16, R139.reuse, 0x4, R4 ;  /* 0x000000048b107825 */ /* 0x042fe200078e0204 */
[----:B------:R1:W-:Y:S03]  /*aa1f0*/  @P2 STG.E desc[UR4][R20.64], R229 ;  /* 0x000000e514002986 */ /* 0x0003e6000c101904 */
[----:B------:R-:W-:-:S04]  /*aa200*/  IMAD.WIDE R18, R139, 0x4, R6 ;  /* 0x000000048b127825 */ /* 0x000fc800078e0206 */
[----:B-1----:R-:W-:Y:S02]  /*aa210*/  IMAD.WIDE R20, R139, 0x4, R8 ;  /* 0x000000048b147825 */ /* 0x002fe400078e0208 */
[----:B------:R-:W2:Y:S04]  /*aa220*/  LDL.LU R139, [R1+0x2854] ;  /* 0x00285400018b7983 */ /* 0x000ea80000300800 */
[----:B------:R1:W-:Y:S04]  /*aa230*/  @P6 STG.E desc[UR4][R16.64], R225 ;  /* 0x000000e110006986 */ /* 0x0003e8000c101904 */
[----:B------:R1:W-:Y:S01]  /*aa240*/  @P5 STG.E desc[UR4][R18.64], R221 ;  /* 0x000000dd12005986 */ /* 0x0003e2000c101904 */
[----:B---3--:R-:W-:-:S04]  /*aa250*/  IMAD.WIDE R22, R138, 0x4, R2 ;  /* 0x000000048a167825 */ /* 0x008fc800078e0202 */
[----:B------:R-:W-:-:S04]  /*aa260*/  IMAD.WIDE R24, R138, 0x4, R4 ;  /* 0x000000048a187825 */ /* 0x000fc800078e0204 */
[----:B-1----:R-:W-:-:S04]  /*aa270*/  IMAD.WIDE R16, R138, 0x4, R6 ;  /* 0x000000048a107825 */ /* 0x002fc800078e0206 */
[----:B------:R-:W-:Y:S02]  /*aa280*/  IMAD.WIDE R18, R138, 0x4, R8 ;  /* 0x000000048a127825 */ /* 0x000fe400078e0208 */
[----:B------:R-:W3:Y:S01]  /*aa290*/  LDL.LU R138, [R1+0x2850] ;  /* 0x00285000018a7983 */ /* 0x000ee20000300800 */
[----:B------:R-:W-:Y:S01]  /*aa2a0*/  ISETP.LT.AND P0, PT, R14, UR6, !P0 ;  /* 0x000000060e007c0c */ /* 0x000fe2000c701270 */
[----:B------:R-:W-:-:S05]  /*aa2b0*/  VIADD R0, R10, 0x1db ;  /* 0x000001db0a007836 */ /* 0x000fca0000000000 */
[----:B------:R-:W-:Y:S01]  /*aa2c0*/  ISETP.GE.AND P4, PT, R0, UR7, PT ;  /* 0x0000000700007c0c */ /* 0x000fe2000bf86270 */
[----:B------:R-:W-:-:S03]  /*aa2d0*/  VIADD R0, R10, 0x1dc ;  /* 0x000001dc0a007836 */ /* 0x000fc60000000000 */
[----:B------:R-:W-:Y:S02]  /*aa2e0*/  ISETP.LT.AND P1, PT, R11, UR6, !P4 ;  /* 0x000000060b007c0c */ /* 0x000fe4000e721270 */
[----:B------:R-:W-:Y:S01]  /*aa2f0*/  ISETP.LT.AND P2, PT, R12, UR6, !P4 ;  /* 0x000000060c007c0c */ /* 0x000fe2000e741270 */
[----:B------:R4:W-:Y:S01]  /*aa300*/  @P0 STG.E desc[UR4][R20.64], R217 ;  /* 0x000000d914000986 */ /* 0x0009e2000c101904 */
[----:B------:R-:W-:Y:S02]  /*aa310*/  ISETP.GE.AND P3, PT, R0, UR7, PT ;  /* 0x0000000700007c0c */ /* 0x000fe4000bf66270 */
[----:B------:R-:W-:Y:S02]  /*aa320*/  ISETP.LT.AND P0, PT, R13, UR6, !P4 ;  /* 0x000000060d007c0c */ /* 0x000fe4000e701270 */
[----:B------:R-:W-:Y:S02]  /*aa330*/  ISETP.LT.AND P4, PT, R14, UR6, !P4 ;  /* 0x000000060e007c0c */ /* 0x000fe4000e781270 */
[----:B------:R-:W-:-:S02]  /*aa340*/  ISETP.LT.AND P6, PT, R11, UR6, !P3 ;  /* 0x000000060b007c0c */ /* 0x000fc4000dfc1270 */
[----:B------:R-:W-:Y:S01]  /*aa350*/  ISETP.LT.AND P5, PT, R12, UR6, !P3 ;  /* 0x000000060c007c0c */ /* 0x000fe2000dfa1270 */
[----:B------:R-:W-:Y:S01]  /*aa360*/  VIADD R0, R10, 0x1dd ;  /* 0x000001dd0a007836 */ /* 0x000fe20000000000 */
[----:B------:R1:W-:Y:S01]  /*aa370*/  @P1 STG.E desc[UR4][R22.64], R213 ;  /* 0x000000d516001986 */ /* 0x0003e2000c101904 */
[----:B----4-:R-:W-:-:S03]  /*aa380*/  IMAD.WIDE R20, R142, 0x4, R2 ;  /* 0x000000048e147825 */ /* 0x010fc600078e0202 */
[----:B------:R-:W-:Y:S01]  /*aa390*/  @P2 STG.E desc[UR4][R24.64], R209 ;  /* 0x000000d118002986 */ /* 0x000fe2000c101904 */
[----:B------:R-:W-:Y:S01]  /*aa3a0*/  ISETP.LT.AND P2, PT, R13, UR6, !P3 ;  /* 0x000000060d007c0c */ /* 0x000fe2000df41270 */
[----:B------:R-:W-:Y:S01]  /*aa3b0*/  IMAD.WIDE R26, R142, 0x4, R4 ;  /* 0x000000048e1a7825 */ /* 0x000fe200078e0204 */
[----:B------:R-:W-:Y:S01]  /*aa3c0*/  ISETP.GE.AND P1, PT, R0, UR7, PT ;  /* 0x0000000700007c0c */ /* 0x000fe2000bf26270 */
[----:B------:R4:W-:Y:S01]  /*aa3d0*/  @P0 STG.E desc[UR4][R16.64], R205 ;  /* 0x000000cd10000986 */ /* 0x0009e2000c101904 */
[----:B------:R-:W-:-:S03]  /*aa3e0*/  ISETP.LT.AND P3, PT, R14, UR6, !P3 ;  /* 0x000000060e007c0c */ /* 0x000fc6000df61270 */
[----:B------:R4:W-:Y:S01]  /*aa3f0*/  @P4 STG.E desc[UR4][R18.64], R201 ;  /* 0x000000c912004986 */ /* 0x0009e2000c101904 */
[----:B------:R-:W-:-:S03]  /*aa400*/  ISETP.LT.AND P4, PT, R12, UR6, !P1 ;  /* 0x000000060c007c0c */ /* 0x000fc6000cf81270 */
[----:B------:R4:W-:Y:S01]  /*aa410*/  @P6 STG.E desc[UR4][R20.64], R230 ;  /* 0x000000e614006986 */ /* 0x0009e2000c101904 */
[----:B------:R-:W-:Y:S01]  /*aa420*/  ISETP.LT.AND P6, PT, R11, UR6, !P1 ;  /* 0x000000060b007c0c */ /* 0x000fe2000cfc1270 */
[----:B-1----:R-:W-:Y:S02]  /*aa430*/  IMAD.WIDE R22, R142, 0x4, R6 ;  /* 0x000000048e167825 */ /* 0x002fe400078e0206 */
[----:B------:R-:W-:Y:S01]  /*aa440*/  @P5 STG.E desc[UR4][R26.64], R226 ;  /* 0x000000e21a005986 */ /* 0x000fe2000c101904 */
[----:B------:R-:W-:Y:S01]  /*aa450*/  ISETP.LT.AND P5, PT, R13, UR6, !P1 ;  /* 0x000000060d007c0c */ /* 0x000fe2000cfa1270 */
[----:B------:R-:W-:Y:S02]  /*aa460*/  VIADD R15, R10, 0x1de ;  /* 0x000001de0a0f7836 */ /* 0x000fe40000000000 */
[----:B------:R1:W-:Y:S01]  /*aa470*/  @P2 STG.E desc[UR4][R22.64], R222 ;  /* 0x000000de16002986 */ /* 0x0003e2000c101904 */
[----:B----4-:R-:W-:-:S04]  /*aa480*/  IMAD.WIDE R16, R142, 0x4, R8 ;  /* 0x000000048e107825 */ /* 0x010fc800078e0208 */
[----:B------:R-:W-:Y:S01]  /*aa490*/  IMAD.WIDE R18, R140, 0x4, R2 ;  /* 0x000000048c127825 */ /* 0x000fe200078e0202 */
[----:B------:R-:W-:-:S03]  /*aa4a0*/  ISETP.GE.AND P0, PT, R15, UR7, PT ;  /* 0x000000070f007c0c */ /* 0x000fc6000bf06270 */
[----:B------:R-:W-:-:S04]  /*aa4b0*/  IMAD.WIDE R20, R140, 0x4, R4 ;  /* 0x000000048c147825 */ /* 0x000fc800078e0204 */
[----:B------:R-:W-:-:S04]  /*aa4c0*/  IMAD.WIDE R24, R140, 0x4, R6 ;  /* 0x000000048c187825 */ /* 0x000fc800078e0206 */
[----:B-1----:R-:W-:Y:S02]  /*aa4d0*/  IMAD.WIDE R22, R140, 0x4, R8 ;  /* 0x000000048c167825 */ /* 0x002fe400078e0208 */
[----:B------:R-:W4:Y:S01]  /*aa4e0*/  LDL.LU R140, [R1+0x2848] ;  /* 0x00284800018c7983 */ /* 0x000f220000300800 */
[----:B------:R-:W-:-:S03]  /*aa4f0*/  ISETP.LT.AND P1, PT, R14, UR6, !P1 ;  /* 0x000000060e007c0c */ /* 0x000fc6000cf21270 */
[----:B------:R1:W-:Y:S01]  /*aa500*/  @P3 STG.E desc[UR4][R16.64], R218 ;  /* 0x000000da10003986 */ /* 0x0003e2000c101904 */
[----:B------:R-:W-:-:S03]  /*aa510*/  ISETP.LT.AND P3, PT, R11, UR6, !P0 ;  /* 0x000000060b007c0c */ /* 0x000fc6000c761270 */
[----:B------:R1:W-:Y:S04]  /*aa520*/  @P6 STG.E desc[UR4][R18.64], R214 ;  /* 0x000000d612006986 */ /* 0x0003e8000c101904 */
[----:B------:R1:W-:Y:S01]  /*aa530*/  @P4 STG.E desc[UR4][R20.64], R210 ;  /* 0x000000d214004986 */ /* 0x0003e2000c101904 */
[----:B------:R-:W-:-:S03]  /*aa540*/  ISETP.LT.AND P4, PT, R13, UR6, !P0 ;  /* 0x000000060d007c0c */ /* 0x000fc6000c781270 */
[----:B------:R3:W-:Y:S01]  /*aa550*/  @P5 STG.E desc[UR4][R24.64], R206 ;  /* 0x000000ce18005986 */ /* 0x0007e2000c101904 */
[----:B------:R-:W-:-:S03]  /*aa560*/  ISETP.LT.AND P5, PT, R12, UR6, !P0 ;  /* 0x000000060c007c0c */ /* 0x000fc6000c7a1270 */
[----:B------:R3:W-:Y:S01]  /*aa570*/  @P1 STG.E desc[UR4][R22.64], R202 ;  /* 0x000000ca16001986 */ /* 0x0007e2000c101904 */
[----:B--2---:R-:W-:-:S04]  /*aa580*/  IMAD.WIDE R26, R139, 0x4, R2 ;  /* 0x000000048b1a7825 */ /* 0x004fc800078e0202 */
[----:B-1----:R-:W-:-:S04]  /*aa590*/  IMAD.WIDE R16, R139, 0x4, R4 ;  /* 0x000000048b107825 */ /* 0x002fc800078e0204 */
[----:B------:R-:W-:-:S04]  /*aa5a0*/  IMAD.WIDE R18, R139, 0x4, R6 ;  /* 0x000000048b127825 */ /* 0x000fc800078e0206 */
[----:B------:R-:W-:Y:S02]  /*aa5b0*/  IMAD.WIDE R20, R139, 0x4, R8 ;  /* 0x000000048b147825 */ /* 0x000fe400078e0208 */
[----:B------:R-:W2:Y:S04]  /*aa5c0*/  LDL.LU R139, [R1+0x2840] ;  /* 0x00284000018b7983 */ /* 0x000ea80000300800 */
[----:B------:R-:W-:Y:S04]  /*aa5d0*/  @P3 STG.E desc[UR4][R26.64], R231 ;  /* 0x000000e71a003986 */ /* 0x000fe8000c101904 */
[----:B------:R1:W-:Y:S04]  /*aa5e0*/  @P5 STG.E desc[UR4][R16.64], R227 ;  /* 0x000000e310005986 */ /* 0x0003e8000c101904 */
[----:B------:R1:W-:Y:S01]  /*aa5f0*/  @P4 STG.E desc[UR4][R18.64], R223 ;  /* 0x000000df12004986 */ /* 0x0003e2000c101904 */
[----:B---3--:R-:W-:-:S04]  /*aa600*/  IMAD.WIDE R24, R138, 0x4, R2 ;  /* 0x000000048a187825 */ /* 0x008fc800078e0202 */
[----:B------:R-:W-:-:S04]  /*aa610*/  IMAD.WIDE R22, R138, 0x4, R4 ;  /* 0x000000048a167825 */ /* 0x000fc800078e0204 */
[----:B-1----:R-:W-:-:S04]  /*aa620*/  IMAD.WIDE R16, R138, 0x4, R6 ;  /* 0x000000048a107825 */ /* 0x002fc800078e0206 */
[----:B------:R-:W-:Y:S02]  /*aa630*/  IMAD.WIDE R18, R138, 0x4, R8 ;  /* 0x000000048a127825 */ /* 0x000fe400078e0208 */
[----:B------:R-:W3:Y:S02]  /*aa640*/  LDL.LU R138, [R1+0x283c] ;  /* 0x00283c00018a7983 */ /* 0x000ee40000300800 */
[----:B------:R-:W-:Y:S01]  /*aa650*/  VIADD R0, R10, 0x1df ;  /* 0x000001df0a007836 */ /* 0x000fe20000000000 */
[----:B------:R-:W-:Y:S01]  /*aa660*/  ISETP.LT.AND P0, PT, R14, UR6, !P0 ;  /* 0x000000060e007c0c */ /* 0x000fe2000c701270 */
[----:B------:R-:W3:Y:S03]  /*aa670*/  LDL.LU R142, [R1+0x2834] ;  /* 0x00283400018e7983 */ /* 0x000ee60000300800 */
[----:B------:R-:W-:-:S04]  /*aa680*/  ISETP.GE.AND P2, PT, R0, UR7, PT ;  /* 0x0000000700007c0c */ /* 0x000fc8000bf46270 */
[----:B------:R-:W-:Y:S01]  /*aa690*/  ISETP.LT.AND P6, PT, R11, UR6, !P2 ;  /* 0x000000060b007c0c */ /* 0x000fe2000d7c1270 */
[----:B------:R-:W-:Y:S01]  /*aa6a0*/  VIADD R0, R10, 0x1e0 ;  /* 0x000001e00a007836 */ /* 0x000fe20000000000 */
[----:B------:R-:W-:Y:S02]  /*aa6b0*/  ISETP.LT.AND P3, PT, R12, UR6, !P2 ;  /* 0x000000060c007c0c */ /* 0x000fe4000d761270 */
[----:B------:R-:W-:Y:S02]  /*aa6c0*/  ISETP.LT.AND P4, PT, R13, UR6, !P2 ;  /* 0x000000060d007c0c */ /* 0x000fe4000d781270 */
[----:B------:R-:W-:Y:S01]  /*aa6d0*/  ISETP.GE.AND P1, PT, R0, UR7, PT ;  /* 0x0000000700007c0c */ /* 0x000fe2000bf26270 */
[----:B------:R4:W-:Y:S01]  /*aa6e0*/  @P0 STG.E desc[UR4][R20.64], R219 ;  /* 0x000000db14000986 */ /* 0x0009e2000c101904 */
[----:B------:R-:W-:Y:S02]  /*aa6f0*/  ISETP.LT.AND P2, PT, R14, UR6, !P2 ;  /* 0x000000060e007c0c */ /* 0x000fe4000d741270 */
[----:B------:R-:W-:-:S03]  /*aa700*/  ISETP.LT.AND P5, PT, R11, UR6, !P1 ;  /* 0x000000060b007c0c */ /* 0x000fc6000cfa1270 */
[----:B------:R1:W-:Y:S01]  /*aa710*/  @P6 STG.E desc[UR4][R24.64], R215 ;  /* 0x000000d718006986 */ /* 0x0003e2000c101904 */
[----:B------:R-:W-:Y:S01]  /*aa720*/  ISETP.LT.AND P6, PT, R12, UR6, !P1 ;  /* 0x000000060c007c0c */ /* 0x000fe2000cfc1270 */
[----:B------:R-:W-:Y:S02]  /*aa730*/  VIADD R15, R10, 0x1e1 ;  /* 0x000001e10a0f7836 */ /* 0x000fe40000000000 */
[----:B------:R1:W-:Y:S04]  /*aa740*/  @P3 STG.E desc[UR4][R22.64], R211 ;  /* 0x000000d316003986 */ /* 0x0003e8000c101904 */
[----:B------:R1:W-:Y:S01]  /*aa750*/  @P4 STG.E desc[UR4][R16.64], R207 ;  /* 0x000000cf10004986 */ /* 0x0003e2000c101904 */
[----:B------:R-:W-:Y:S02]  /*aa760*/  ISETP.GE.AND P0, PT, R15, UR7, PT ;  /* 0x000000070f007c0c */ /* 0x000fe4000bf06270 */
[----:B------:R-:W-:Y:S01]  /*aa770*/  ISETP.LT.AND P4, PT, R13, UR6, !P1 ;  /* 0x000000060d007c0c */ /* 0x000fe2000cf81270 */
[----:B------:R2:W-:Y:S01]  /*aa780*/  @P2 STG.E desc[UR4][R18.64], R203 ;  /* 0x000000cb12002986 */ /* 0x0005e2000c101904 */
[----:B------:R-:W-:-:S02]  /*aa790*/  ISETP.LT.AND P1, PT, R14, UR6, !P1 ;  /* 0x000000060e007c0c */ /* 0x000fc4000cf21270 */
[----:B------:R-:W-:Y:S01]  /*aa7a0*/  ISETP.LT.AND P2, PT, R11, UR6, !P0 ;  /* 0x000000060b007c0c */ /* 0x000fe2000c741270 */
[----:B----4-:R-:W-:-:S04]  /*aa7b0*/  IMAD.WIDE R20, R140, 0x4, R2 ;  /* 0x000000048c147825 */ /* 0x010fc800078e0202 */
[----:B-1----:R-:W-:-:S04]  /*aa7c0*/  IMAD.WIDE R24, R140, 0x4, R4 ;  /* 0x000000048c187825 */ /* 0x002fc800078e0204 */
[----:B------:R-:W-:-:S04]  /*aa7d0*/  IMAD.WIDE R22, R140, 0x4, R6 ;  /* 0x000000048c167825 */ /* 0x000fc800078e0206 */
[----:B------:R-:W-:Y:S02]  /*aa7e0*/  IMAD.WIDE R16, R140, 0x4, R8 ;  /* 0x000000048c107825 */ /* 0x000fe400078e0208 */
[----:B------:R-:W4:Y:S04]  /*aa7f0*/  LDL.LU R140, [R1+0x2830] ;  /* 0x00283000018c7983 */ /* 0x000f280000300800 */
[----:B------:R1:W-:Y:S04]  /*aa800*/  @P5 STG.E desc[UR4][R20.64], R196 ;  /* 0x000000c414005986 */ /* 0x0003e8000c101904 */
[----:B------:R1:W-:Y:S01]  /*aa810*/  @P6 STG.E desc[UR4][R24.64], R192 ;  /* 0x000000c018006986 */ /* 0x0003e2000c101904 */
[----:B------:R-:W-:-:S03]  /*aa820*/  ISETP.LT.AND P6, PT, R12, UR6, !P0 ;  /* 0x000000060c007c0c */ /* 0x000fc6000c7c1270 */
[----:B------:R-:W-:Y:S04]  /*aa830*/  @P4 STG.E desc[UR4][R22.64], R188 ;  /* 0x000000bc16004986 */ /* 0x000fe8000c101904 */
[----:B------:R3:W-:Y:S01]  /*aa840*/  @P1 STG.E desc[UR4][R16.64], R184 ;  /* 0x000000b810001986 */ /* 0x0007e2000c101904 */
[----:B--2---:R-:W-:-:S04]  /*aa850*/  IMAD.WIDE R18, R139, 0x4, R2 ;  /* 0x000000048b127825 */ /* 0x004fc800078e0202 */
[----:B-1----:R-:W-:-:S04]  /*aa860*/  IMAD.WIDE R20, R139, 0x4, R4 ;  /* 0x000000048b147825 */ /* 0x002fc800078e0204 */
[----:B------:R-:W-:-:S04]  /*aa870*/  IMAD.WIDE R24, R139, 0x4, R6 ;  /* 0x000000048b187825 */ /* 0x000fc800078e0206 */
[----:B------:R-:W-:Y:S02]  /*aa880*/  IMAD.WIDE R26, R139, 0x4, R8 ;  /* 0x000000048b1a7825 */ /* 0x000fe400078e0208 */
        /* <DEDUP_REMOVED lines=9> */
[----:B------:R-:W-:Y:S01]  /*aa920*/  VIADD R0, R10, 0x1e2 ;  /* 0x000001e20a007836 */ /* 0x000fe20000000000 */
[----:B------:R-:W-:-:S04]  /*aa930*/  ISETP.LT.AND P0, PT, R14, UR6, !P0 ;  /* 0x000000060e007c0c */ /* 0x000fc8000c701270 */
[----:B------:R-:W-:Y:S01]  /*aa940*/  ISETP.GE.AND P3, PT, R0, UR7, PT ;  /* 0x0000000700007c0c */ /* 0x000fe2000bf66270 */
[----:B------:R-:W-:-:S03]  /*aa950*/  VIADD R0, R10, 0x1e3 ;  /* 0x000001e30a007836 */ /* 0x000fc60000000000 */
[----:B------:R-:W-:Y:S02]  /*aa960*/  ISETP.LT.AND P1, PT, R11, UR6, !P3 ;  /* 0x000000060b007c0c */ /* 0x000fe4000df21270 */
[----:B------:R-:W-:Y:S01]  /*aa970*/  ISETP.GE.AND P4, PT, R0, UR7, PT ;  /* 0x0000000700007c0c */ /* 0x000fe2000bf86270 */
[----:B------:R1:W-:Y:S01]  /*aa980*/  @P5 STG.E desc[UR4][R24.64], R132 ;  /* 0x0000008418005986 */ /* 0x0003e2000c101904 */
[----:B------:R-:W-:-:S03]  /*aa990*/  ISETP.LT.AND P2, PT, R12, UR6, !P3 ;  /* 0x000000060c007c0c */ /* 0x000fc6000df41270 */
[----:B------:R1:W-:Y:S01]  /*aa9a0*/  @P0 STG.E desc[UR4][R26.64], R128 ;  /* 0x000000801a000986 */ /* 0x0003e2000c101904 */
[----:B------:R-:W-:Y:S02]  /*aa9b0*/  ISETP.LT.AND P0, PT, R13, UR6, !P3 ;  /* 0x000000060d007c0c */ /* 0x000fe4000df01270 */
[----:B------:R-:W-:Y:S02]  /*aa9c0*/  ISETP.LT.AND P3, PT, R14, UR6, !P3 ;  /* 0x000000060e007c0c */ /* 0x000fe4000df61270 */
[----:B------:R-:W-:Y:S02]  /*aa9d0*/  ISETP.LT.AND P6, PT, R11, UR6, !P4 ;  /* 0x000000060b007c0c */ /* 0x000fe4000e7c1270 */
[----:B------:R-:W-:Y:S01]  /*aa9e0*/  ISETP.LT.AND P5, PT, R12, UR6, !P4 ;  /* 0x000000060c007c0c */ /* 0x000fe2000e7a1270 */
[----:B------:R-:W-:Y:S01]  /*aa9f0*/  VIADD R0, R10, 0x1e4 ;  /* 0x000001e40a007836 */ /* 0x000fe20000000000 */
[----:B------:R4:W-:Y:S01]  /*aaa00*/  @P1 STG.E desc[UR4][R16.64], R197 ;  /* 0x000000c510001986 */ /* 0x0009e2000c101904 */
[----:B-1----:R-:W-:-:S03]  /*aaa10*/  IMAD.WIDE R24, R142, 0x4, R2 ;  /* 0x000000048e187825 */ /* 0x002fc600078e0202 */
[----:B------:R-:W-:Y:S01]  /*aaa20*/  @P2 STG.E desc[UR4][R22.64], R193 ;  /* 0x000000c116002986 */ /* 0x000fe2000c101904 */
[----:B------:R-:W-:Y:S01]  /*aaa30*/  ISETP.GE.AND P1, PT, R0, UR7, PT ;  /* 0x0000000700007c0c */ /* 0x000fe2000bf26270 */
[----:B------:R-:W-:Y:S01]  /*aaa40*/  IMAD.WIDE R26, R142, 0x4, R4 ;  /* 0x000000048e1a7825 */ /* 0x000fe200078e0204 */
[----:B------:R-:W-:Y:S01]  /*aaa50*/  ISETP.LT.AND P2, PT, R13, UR6, !P4 ;  /* 0x000000060d007c0c */ /* 0x000fe2000e741270 */
[----:B------:R1:W-:Y:S01]  /*aaa60*/  @P0 STG.E desc[UR4][R18.64], R189 ;  /* 0x000000bd12000986 */ /* 0x0003e2000c101904 */
[----:B------:R-:W-:-:S03]  /*aaa70*/  ISETP.LT.AND P4, PT, R14, UR6, !P4 ;  /* 0x000000060e007c0c */ /* 0x000fc6000e781270 */
[----:B------:R1:W-:Y:S01]  /*aaa80*/  @P3 STG.E desc[UR4][R20.64], R185 ;  /* 0x000000b914003986 */ /* 0x0003e2000c101904 */
[----:B------:R-:W-:-:S03]  /*aaa90*/  ISETP.LT.AND P3, PT, R12, UR6, !P1 ;  /* 0x000000060c007c0c */ /* 0x000fc6000cf61270 */
[----:B------:R1:W-:Y:S01]  /*aaaa0*/  @P6 STG.E desc[UR4][R24.64], R181 ;  /* 0x000000b518006986 */ /* 0x0003e2000c101904 */
[----:B------:R-:W-:-:S03]  /*aaab0*/  ISETP.LT.AND P6, PT, R11, UR6, !P1 ;  /* 0x000000060b007c0c */ /* 0x000fc6000cfc1270 */
[----:B------:R-:W-:Y:S01]  /*aaac0*/  @P5 STG.E desc[UR4][R26.64], R177 ;  /* 0x000000b11a005986 */ /* 0x000fe2000c101904 */
[----:B------:R-:W-:Y:S01]  /*aaad0*/  ISETP.LT.AND P5, PT, R13, UR6, !P1 ;  /* 0x000000060d007c0c */ /* 0x000fe2000cfa1270 */
[----:B----4-:R-:W-:-:S04]  /*aaae0*/  IMAD.WIDE R16, R142, 0x4, R6 ;  /* 0x000000048e107825 */ /* 0x010fc800078e0206 */
[----:B------:R-:W-:Y:S02]  /*aaaf0*/  VIADD R15, R10, 0x1e5 ;  /* 0x000001e50a0f7836 */ /* 0x000fe40000000000 */
[----:B-1----:R-:W-:Y:S01]  /*aab00*/  IMAD.WIDE R18, R142, 0x4, R8 ;  /* 0x000000048e127825 */ /* 0x002fe200078e0208 */
[----:B------:R1:W-:Y:S03]  /*aab10*/  @P2 STG.E desc[UR4][R16.64], R133 ;  /* 0x0000008510002986 */ /* 0x0003e6000c101904 */
[----:B------:R-:W-:Y:S01]  /*aab20*/  IMAD.WIDE R20, R140, 0x4, R2 ;  /* 0x000000048c147825 */ /* 0x000fe200078e0202 */
[----:B------:R-:W-:-:S03]  /*aab30*/  ISETP.GE.AND P0, PT, R15, UR7, PT ;  /* 0x000000070f007c0c */ /* 0x000fc6000bf06270 */
[C---:B------:R-:W-:Y:S01]  /*aab40*/  IMAD.WIDE R22, R140.reuse, 0x4, R4 ;  /* 0x000000048c167825 */ /* 0x040fe200078e0204 */
[----:B------:R4:W-:Y:S03]  /*aab50*/  @P4 STG.E desc[UR4][R18.64], R129 ;  /* 0x0000008112004986 */ /* 0x0009e6000c101904 */
[C---:B------:R-:W-:Y:S01]  /*aab60*/  IMAD.WIDE R24, R140.reuse, 0x4, R6 ;  /* 0x000000048c187825 */ /* 0x040fe200078e0206 */
[----:B------:R4:W-:Y:S03]  /*aab70*/  @P6 STG.E desc[UR4][R20.64], R198 ;  /* 0x000000c614006986 */ /* 0x0009e6000c101904 */
[----:B-1----:R-:W-:Y:S02]  /*aab80*/  IMAD.WIDE R16, R140, 0x4, R8 ;  /* 0x000000048c107825 */ /* 0x002fe400078e0208 */
[----:B------:R-:W3:Y:S01]  /*aab90*/  LDL.LU R140, [R1+0x2818] ;  /* 0x00281800018c7983 */ /* 0x000ee20000300800 */
[----:B------:R-:W-:-:S02]  /*aaba0*/  ISETP.LT.AND P1, PT, R14, UR6, !P1 ;  /* 0x000000060e007c0c */ /* 0x000fc4000cf21270 */
[----:B------:R-:W-:Y:S01]  /*aabb0*/  ISETP.LT.AND P4, PT, R11, UR6, !P0 ;  /* 0x000000060b007c0c */ /* 0x000fe2000c781270 */
[----:B------:R1:W-:Y:S01]  /*aabc0*/  @P3 STG.E desc[UR4][R22.64], R194 ;  /* 0x000000c216003986 */ /* 0x0003e2000c101904 */
[----:B------:R-:W-:-:S03]  /*aabd0*/  ISETP.LT.AND P3, PT, R13, UR6, !P0 ;  /* 0x000000060d007c0c */ /* 0x000fc6000c761270 */
[----:B------:R3:W-:Y:S01]  /*aabe0*/  @P5 STG.E desc[UR4][R24.64], R190 ;  /* 0x000000be18005986 */ /* 0x0007e2000c101904 */
[----:B------:R-:W-:-:S05]  /*aabf0*/  ISETP.LT.AND P5, PT, R12, UR6, !P0 ;  /* 0x000000060c007c0c */ /* 0x000fca000c7a1270 */
[----:B------:R3:W-:Y:S01]  /*aac00*/  @P1 STG.E desc[UR4][R16.64], R186 ;  /* 0x000000ba10001986 */ /* 0x0007e2000c101904 */
[----:B--2---:R-:W-:-:S04]  /*aac10*/  IMAD.WIDE R26, R139, 0x4, R2 ;  /* 0x000000048b1a7825 */ /* 0x004fc800078e0202 */
[----:B----4-:R-:W-:-:S04]  /*aac20*/  IMAD.WIDE R18, R139, 0x4, R4 ;  /* 0x000000048b127825 */ /* 0x010fc800078e0204 */
[----:B------:R-:W-:-:S04]  /*aac30*/  IMAD.WIDE R20, R139, 0x4, R6 ;  /* 0x000000048b147825 */ /* 0x000fc800078e0206 */
[----:B-1----:R-:W-:Y:S02]  /*aac40*/  IMAD.WIDE R22, R139, 0x4, R8 ;  /* 0x000000048b167825 */ /* 0x002fe400078e0208 */
[----:B------:R-:W2:Y:S04]  /*aac50*/  LDL.LU R139, [R1+0x2810] ;  /* 0x00281000018b7983 */ /* 0x000ea80000300800 */
[----:B------:R-:W-:Y:S04]  /*aac60*/  @P4 STG.E desc[UR4][R26.64], R182 ;  /* 0x000000b61a004986 */ /* 0x000fe8000c101904 */
[----:B------:R1:W-:Y:S04]  /*aac70*/  @P5 STG.E desc[UR4][R18.64], R178 ;  /* 0x000000b212005986 */ /* 0x0003e8000c101904 */
[----:B------:R4:W-:Y:S01]  /*aac80*/  @P3 STG.E desc[UR4][R20.64], R134 ;  /* 0x0000008614003986 */ /* 0x0009e2000c101904 */
[----:B---3--:R-:W-:-:S04]  /*aac90*/  IMAD.WIDE R24, R138, 0x4, R2 ;  /* 0x000000048a187825 */ /* 0x008fc800078e0202 */
[----:B------:R-:W-:-:S04]  /*aaca0*/  IMAD.WIDE R16, R138, 0x4, R4 ;  /* 0x000000048a107825 */ /* 0x000fc800078e0204 */
[----:B-1----:R-:W-:-:S04]  /*aacb0*/  IMAD.WIDE R18, R138, 0x4, R6 ;  /* 0x000000048a127825 */ /* 0x002fc800078e0206 */
[----:B----4-:R-:W-:Y:S02]  /*aacc0*/  IMAD.WIDE R20, R138, 0x4, R8 ;  /* 0x000000048a147825 */ /* 0x010fe400078e0208 */
[----:B------:R-:W3:Y:S02]  /*aacd0*/  LDL.LU R138, [R1+0x280c] ;  /* 0x00280c00018a7983 */ /* 0x000ee40000300800 */
[----:B------:R-:W-:Y:S01]  /*aace0*/  VIADD R0, R10, 0x1e6 ;  /* 0x000001e60a007836 */ /* 0x000fe20000000000 */
[----:B------:R-:W-:Y:S01]  /*aacf0*/  ISETP.LT.AND P0, PT, R14, UR6, !P0 ;  /* 0x000000060e007c0c */ /* 0x000fe2000c701270 */
[----:B------:R-:W-:Y:S01]  /*aad00*/  VIADD R15, R10, 0x1e8 ;  /* 0x000001e80a0f7836 */ /* 0x000fe20000000000 */
[----:B------:R-:W4:Y:S02]  /*aad10*/  LDL.LU R142, [R1+0x2808] ;  /* 0x00280800018e7983 */ /* 0x000f240000300800 */
        /* <DEDUP_REMOVED lines=10> */
[----:B------:R-:W-:Y:S02]  /*aadc0*/  ISETP.LT.AND P6, PT, R12, UR6, !P1 ;  /* 0x000000060c007c0c */ /* 0x000fe4000cfc1270 */
[----:B------:R-:W-:Y:S01]  /*aadd0*/  ISETP.GE.AND P0, PT, R15, UR7, PT ;  /* 0x000000070f007c0c */ /* 0x000fe2000bf06270 */
[----:B------:R1:W-:Y:S04]  /*aade0*/  @P4 STG.E desc[UR4][R16.64], R195 ;  /* 0x000000c310004986 */ /* 0x0003e8000c101904 */
[----:B------:R1:W-:Y:S01]  /*aadf0*/  @P3 STG.E desc[UR4][R18.64], R191 ;  /* 0x000000bf12003986 */ /* 0x0003e2000c101904 */
[----:B------:R-:W-:Y:S02]  /*aae00*/  ISETP.LT.AND P3, PT, R13, UR6, !P1 ;  /* 0x000000060d007c0c */ /* 0x000fe4000cf61270 */
[----:B------:R-:W-:Y:S01]  /*aae10*/  ISETP.LT.AND P1, PT, R14, UR6, !P1 ;  /* 0x000000060e007c0c */ /* 0x000fe2000cf21270 */
[----:B------:R2:W-:Y:S01]  /*aae20*/  @P2 STG.E desc[UR4][R20.64], R187 ;  /* 0x000000bb14002986 */ /* 0x0005e2000c101904 */
[----:B------:R-:W-:Y:S01]  /*aae30*/  ISETP.LT.AND P2, PT, R11, UR6, !P0 ;  /* 0x000000060b007c0c */ /* 0x000fe2000c741270 */
[----:B-1----:R-:W-:-:S04]  /*aae40*/  IMAD.WIDE R22, R140, 0x4, R2 ;  /* 0x000000048c167825 */ /* 0x002fc800078e0202 */
[----:B------:R-:W-:Y:S01]  /*aae50*/  IMAD.WIDE R24, R140, 0x4, R4 ;  /* 0x000000048c187825 */ /* 0x000fe200078e0204 */
[----:B------:R1:W-:Y:S04]  /*aae60*/  @P5 STG.E desc[UR4][R22.64], R183 ;  /* 0x000000b716005986 */ /* 0x0003e8000c101904 */
[----:B------:R1:W-:Y:S01]  /*aae70*/  @P6 STG.E desc[UR4][R24.64], R179 ;  /* 0x000000b318006986 */ /* 0x0003e2000c101904 */
[----:B------:R-:W-:Y:S01]  /*aae80*/  ISETP.LT.AND P6, PT, R12, UR6, !P0 ;  /* 0x000000060c007c0c */ /* 0x000fe2000c7c1270 */
[----:B------:R-:W-:-:S04]  /*aae90*/  IMAD.WIDE R16, R140, 0x4, R6 ;  /* 0x000000048c107825 */ /* 0x000fc800078e0206 */
[----:B------:R-:W-:Y:S01]  /*aaea0*/  IMAD.WIDE R18, R140, 0x4, R8 ;  /* 0x000000048c127825 */ /* 0x000fe200078e0208 */
[----:B------:R3:W-:Y:S04]  /*aaeb0*/  @P3 STG.E desc[UR4][R16.64], R135 ;  /* 0x0000008710003986 */ /* 0x0007e8000c101904 */
        /* <DEDUP_REMOVED lines=15> */
[----:B------:R-:W3:Y:S01]  /*aafb0*/  LDL.LU R140, [R1+0x27e8] ;  /* 0x0027e800018c7983 */ /* 0x000ee20000300800 */
[----:B------:R-:W-:Y:S02]  /*aafc0*/  ISETP.LT.AND P0, PT, R14, UR6, !P0 ;  /* 0x000000060e007c0c */ /* 0x000fe4000c701270 */
[----:B------:R-:W-:Y:S01]  /*aafd0*/  ISETP.GE.AND P4, PT, R0, UR7, PT ;  /* 0x0000000700007c0c */ /* 0x000fe2000bf86270 */
[----:B------:R-:W-:-:S03]  /*aafe0*/  VIADD R0, R10, 0x1ea ;  /* 0x000001ea0a007836 */ /* 0x000fc60000000000 */
[----:B------:R-:W-:Y:S02]  /*aaff0*/  ISETP.LT.AND P1, PT, R11, UR6, !P4 ;  /* 0x000000060b007c0c */ /* 0x000fe4000e721270 */
[----:B------:R-:W-:Y:S02]  /*ab000*/  ISETP.LT.AND P2, PT, R12, UR6, !P4 ;  /* 0x000000060c007c0c */ /* 0x000fe4000e741270 */
[----:B------:R-:W-:Y:S01]  /*ab010*/  ISETP.GE.AND P3, PT, R0, UR7, PT ;  /* 0x0000000700007c0c */ /* 0x000fe2000bf66270 */
[----:B------:R4:W-:Y:S04]  /*ab020*/  @P5 STG.E desc[UR4][R24.64], R116 ;  /* 0x0000007418005986 */ /* 0x0009e8000c101904 */
[----:B------:R1:W-:Y:S01]  /*ab030*/  @P0 STG.E desc[UR4][R26.64], R112 ;  /* 0x000000701a000986 */ /* 0x0003e2000c101904 */
[----:B------:R-:W-:-:S02]  /*ab040*/  ISETP.LT.AND P0, PT, R13, UR6, !P4 ;  /* 0x000000060d007c0c */ /* 0x000fc4000e701270 */
[----:B------:R-:W-:Y:S01]  /*ab050*/  ISETP.LT.AND P4, PT, R14, UR6, !P4 ;  /* 0x000000060e007c0c */ /* 0x000fe2000e781270 */
[----:B------:R1:W-:Y:S01]  /*ab060*/  @P1 STG.E desc[UR4][R16.64], R108 ;  /* 0x0000006c10001986 */ /* 0x0003e2000c101904 */
[----:B------:R-:W-:Y:S02]  /*ab070*/  ISETP.LT.AND P6, PT, R11, UR6, !P3 ;  /* 0x000000060b007c0c */ /* 0x000fe4000dfc1270 */
[----:B------:R-:W-:Y:S01]  /*ab080*/  ISETP.LT.AND P5, PT, R12, UR6, !P3 ;  /* 0x000000060c007c0c */ /* 0x000fe2000dfa1270 */
[----:B------:R1:W-:Y:S01]  /*ab090*/  @P2 STG.E desc[UR4][R18.64], R104 ;  /* 0x0000006812002986 */ /* 0x0003e2000c101904 */
[----:B------:R-:W-:Y:S01]  /*ab0a0*/  ISETP.LT.AND P2, PT, R13, UR6, !P3 ;  /* 0x000000060d007c0c */ /* 0x000fe2000df41270 */
[----:B------:R-:W-:Y:S02]  /*ab0b0*/  VIADD R0, R10, 0x1eb ;  /* 0x000001eb0a007836 */ /* 0x000fe40000000000 */
[----:B----4-:R-:W-:Y:S02]  /*ab0c0*/  IMAD.WIDE R24, R142, 0x4, R2 ;  /* 0x000000048e187825 */ /* 0x010fe400078e0202 */
[----:B------:R2:W-:Y:S01]  /*ab0d0*/  @P0 STG.E desc[UR4][R20.64], R100 ;  /* 0x0000006414000986 */ /* 0x0005e2000c101904 */
[----:B------:R-:W-:Y:S01]  /*ab0e0*/  ISETP.GE.AND P1, PT, R0, UR7, PT ;  /* 0x0000000700007c0c */ /* 0x000fe2000bf26270 */
[----:B-1----:R-:W-:Y:S01]  /*ab0f0*/  IMAD.WIDE R26, R142, 0x4, R4 ;  /* 0x000000048e1a7825 */ /* 0x002fe200078e0204 */
[----:B------:R-:W-:Y:S01]  /*ab100*/  ISETP.LT.AND P3, PT, R14, UR6, !P3 ;  /* 0x000000060e007c0c */ /* 0x000fe2000df61270 */
[----:B------:R1:W-:Y:S02]  /*ab110*/  @P4 STG.E desc[UR4][R22.64], R96 ;  /* 0x0000006016004986 */ /* 0x0003e4000c101904 */
[----:B------:R-:W-:-:S02]  /*ab120*/  IMAD.WIDE R16, R142, 0x4, R6 ;  /* 0x000000048e107825 */ /* 0x000fc400078e0206 */
[----:B------:R4:W-:Y:S01]  /*ab130*/  @P6 STG.E desc[UR4][R24.64], R125 ;  /* 0x0000007d18006986 */ /* 0x0009e2000c101904 */
[----:B------:R-:W-:Y:S02]  /*ab140*/  ISETP.LT.AND P6, PT, R11, UR6, !P1 ;  /* 0x000000060b007c0c */ /* 0x000fe4000cfc1270 */
[----:B------:R-:W-:Y:S01]  /*ab150*/  ISETP.LT.AND P4, PT, R12, UR6, !P1 ;  /* 0x000000060c007c0c */ /* 0x000fe2000cf81270 */
[----:B------:R-:W-:Y:S04]  /*ab160*/  @P5 STG.E desc[UR4][R26.64], R121 ;  /* 0x000000791a005986 */ /* 0x000fe8000c101904 */
[----:B------:R4:W-:Y:S01]  /*ab170*/  @P2 STG.E desc[UR4][R16.64], R117 ;  /* 0x0000007510002986 */ /* 0x0009e2000c101904 */
[----:B------:R-:W-:-:S05]  /*ab180*/  IMAD.WIDE R18, R142, 0x4, R8 ;  /* 0x000000048e127825 */ /* 0x000fca00078e0208 */
[----:B------:R3:W-:Y:S01]  /*ab190*/  @P3 STG.E desc[UR4][R18.64], R113 ;  /* 0x0000007112003986 */ /* 0x0007e2000c101904 */
[----:B--2---:R-:W-:-:S04]  /*ab1a0*/  IMAD.WIDE R20, R139, 0x4, R2 ;  /* 0x000000048b147825 */ /* 0x004fc800078e0202 */
[----:B-1----:R-:W-:-:S04]  /*ab1b0*/  IMAD.WIDE R22, R139, 0x4, R4 ;  /* 0x000000048b167825 */ /* 0x002fc800078e0204 */
[----:B----4-:R-:W-:-:S04]  /*ab1c0*/  IMAD.WIDE R24, R139, 0x4, R6 ;  /* 0x000000048b187825 */ /* 0x010fc800078e0206 */
[----:B------:R-:W-:Y:S02]  /*ab1d0*/  IMAD.WIDE R16, R139, 0x4, R8 ;  /* 0x000000048b107825 */ /* 0x000fe400078e0208 */
[----:B------:R-:W2:Y:S04]  /*ab1e0*/  LDL.LU R139, [R1+0x27e4] ;  /* 0x0027e400018b7983 */ /* 0x000ea80000300800 */
[----:B------:R1:W-:Y:S04]  /*ab1f0*/  @P6 STG.E desc[UR4][R20.64], R109 ;  /* 0x0000006d14006986 */ /* 0x0003e8000c101904 */
[----:B------:R4:W-:Y:S01]  /*ab200*/  @P4 STG.E desc[UR4][R22.64], R105 ;  /* 0x0000006916004986 */ /* 0x0009e2000c101904 */
[----:B---3--:R-:W-:-:S04]  /*ab210*/  IMAD.WIDE R26, R138, 0x4, R2 ;  /* 0x000000048a1a7825 */ /* 0x008fc800078e0202 */
[----:B------:R-:W-:-:S04]  /*ab220*/  IMAD.WIDE R18, R138, 0x4, R4 ;  /* 0x000000048a127825 */ /* 0x000fc800078e0204 */
[----:B-1----:R-:W-:-:S04]  /*ab230*/  IMAD.WIDE R20, R138, 0x4, R6 ;  /* 0x000000048a147825 */ /* 0x002fc800078e0206 */
[----:B----4-:R-:W-:Y:S02]  /*ab240*/  IMAD.WIDE R22, R138, 0x4, R8 ;  /* 0x000000048a167825 */ /* 0x010fe400078e0208 */
[----:B------:R-:W3:Y:S01]  /*ab250*/  LDL.LU R138, [R1+0x27e0] ;  /* 0x0027e000018a7983 */ /* 0x000ee20000300800 */
[----:B------:R-:W-:Y:S01]  /*ab260*/  ISETP.LT.AND P5, PT, R13, UR6, !P1 ;  /* 0x000000060d007c0c */ /* 0x000fe2000cfa1270 */
[----:B------:R-:W-:Y:S01]  /*ab270*/  VIADD R15, R10, 0x1ec ;  /* 0x000001ec0a0f7836 */ /* 0x000fe20000000000 */
[----:B------:R-:W-:-:S04]  /*ab280*/  ISETP.LT.AND P1, PT, R14, UR6, !P1 ;  /* 0x000000060e007c0c */ /* 0x000fc8000cf21270 */
[----:B------:R-:W-:-:S04]  /*ab290*/  ISETP.GE.AND P0, PT, R15, UR7, PT ;  /* 0x000000070f007c0c */ /* 0x000fc8000bf06270 */
[----:B------:R-:W-:-:S03]  /*ab2a0*/  ISETP.LT.AND P3, PT, R11, UR6, !P0 ;  /* 0x000000060b007c0c */ /* 0x000fc6000c761270 */
[----:B------:R1:W-:Y:S01]  /*ab2b0*/  @P5 STG.E desc[UR4][R24.64], R101 ;  /* 0x0000006518005986 */ /* 0x0003e2000c101904 */
[----:B------:R-:W-:Y:S02]  /*ab2c0*/  ISETP.LT.AND P5, PT, R12, UR6, !P0 ;  /* 0x000000060c007c0c */ /* 0x000fe4000c7a1270 */
[----:B------:R-:W-:Y:S01]  /*ab2d0*/  ISETP.LT.AND P4, PT, R13, UR6, !P0 ;  /* 0x000000060d007c0c */ /* 0x000fe2000c781270 */
[----:B------:R-:W-:Y:S01]  /*ab2e0*/  VIADD R0, R10, 0x1ed ;  /* 0x000001ed0a007836 */ /* 0x000fe20000000000 */
[----:B------:R4:W-:Y:S01]  /*ab2f0*/  @P1 STG.E desc[UR4][R16.64], R97 ;  /* 0x0000006110001986 */ /* 0x0009e2000c101904 */
[----:B------:R-:W-:-:S03]  /*ab300*/  ISETP.LT.AND P0, PT, R14, UR6, !P0 ;  /* 0x000000060e007c0c */ /* 0x000fc6000c701270 */
[----:B------:R-:W-:Y:S01]  /*ab310*/  ISETP.GE.AND P2, PT, R0, UR7, PT ;  /* 0x0000000700007c0c */ /* 0x000fe2000bf46270 */
[----:B------:R-:W-:Y:S03]  /*ab320*/  @P3 STG.E desc[UR4][R26.64], R126 ;  /* 0x0000007e1a003986 */ /* 0x000fe6000c101904 */
[----:B------:R-:W-:Y:S01]  /*ab330*/  ISETP.LT.AND P6, PT, R11, UR6, !P2 ;  /* 0x000000060b007c0c */ /* 0x000fe2000d7c1270 */
[----:B------:R4:W-:Y:S01]  /*ab340*/  @P5 STG.E desc[UR4][R18.64], R122 ;  /* 0x0000007a12005986 */ /* 0x0009e2000c101904 */
[----:B------:R-:W-:-:S03]  /*ab350*/  ISETP.LT.AND P3, PT, R12, UR6, !P2 ;  /* 0x000000060c007c0c */ /* 0x000fc6000d761270 */
[----:B------:R4:W-:Y:S01]  /*ab360*/  @P4 STG.E desc[UR4][R20.64], R118 ;  /* 0x0000007614004986 */ /* 0x0009e2000c101904 */
[----:B------:R-:W-:Y:S01]  /*ab370*/  ISETP.LT.AND P4, PT, R13, UR6, !P2 ;  /* 0x000000060d007c0c */ /* 0x000fe2000d781270 */
[----:B------:R-:W-:Y:S02]  /*ab380*/  VIADD R0, R10, 0x1ee ;  /* 0x000001ee0a007836 */ /* 0x000fe40000000000 */
[----:B-1----:R-:W-:-:S04]  /*ab390*/  IMAD.WIDE R24, R140, 0x4, R2 ;  /* 0x000000048c187825 */ /* 0x002fc800078e0202 */
[----:B----4-:R-:W-:-:S04]  /*ab3a0*/  IMAD.WIDE R16, R140, 0x4, R4 ;  /* 0x000000048c107825 */ /* 0x010fc800078e0204 */
[----:B------:R-:W-:-:S04]  /*ab3b0*/  IMAD.WIDE R18, R140, 0x4, R6 ;  /* 0x000000048c127825 */ /* 0x000fc800078e0206 */
[----:B------:R-:W-:Y:S02]  /*ab3c0*/  IMAD.WIDE R20, R140, 0x4, R8 ;  /* 0x000000048c147825 */ /* 0x000fe400078e0208 */
[----:B------:R-:W4:Y:S01]  /*ab3d0*/  LDL.LU R140, [R1+0x27dc] ;  /* 0x0027dc00018c7983 */ /* 0x000f220000300800 */
[----:B------:R-:W-:Y:S02]  /*ab3e0*/  ISETP.GE.AND P1, PT, R0, UR7, PT ;  /* 0x0000000700007c0c */ /* 0x000fe4000bf26270 */
[----:B------:R-:W-:Y:S01]  /*ab3f0*/  ISETP.LT.AND P2, PT, R14, UR6, !P2 ;  /* 0x000000060e007c0c */ /* 0x000fe2000d741270 */
[----:B------:R2:W-:Y:S01]  /*ab400*/  @P0 STG.E desc[UR4][R22.64], R114 ;  /* 0x0000007216000986 */ /* 0x0005e2000c101904 */
[----:B------:R-:W-:-:S03]  /*ab410*/  ISETP.LT.AND P5, PT, R11, UR6, !P1 ;  /* 0x000000060b007c0c */ /* 0x000fc6000cfa1270 */
[----:B------:R1:W-:Y:S01]  /*ab420*/  @P6 STG.E desc[UR4][R24.64], R110 ;  /* 0x0000006e18006986 */ /* 0x0003e2000c101904 */
[----:B------:R-:W-:-:S03]  /*ab430*/  ISETP.LT.AND P6, PT, R12, UR6, !P1 ;  /* 0x000000060c007c0c */ /* 0x000fc6000cfc1270 */
[----:B------:R1:W-:Y:S04]  /*ab440*/  @P3 STG.E desc[UR4][R16.64], R106 ;  /* 0x0000006a10003986 */ /* 0x0003e8000c101904 */
        /* <DEDUP_REMOVED lines=15> */
[----:B------:R-:W-:-:S04]  /*ab540*/  ISETP.LT.AND P4, PT, R13, UR6, !P1 ;  /* 0x000000060d007c0c */ /* 0x000fc8000cf81270 */
[----:B------:R-:W-:Y:S02]  /*ab550*/  ISETP.GE.AND P0, PT, R15, UR7, PT ;  /* 0x000000070f007c0c */ /* 0x000fe4000bf06270 */
[----:B------:R-:W-:Y:S02]  /*ab560*/  ISETP.LT.AND P1, PT, R14, UR6, !P1 ;  /* 0x000000060e007c0c */ /* 0x000fe4000cf21270 */
[----:B------:R-:W-:Y:S02]  /*ab570*/  ISETP.LT.AND P2, PT, R11, UR6, !P0 ;  /* 0x000000060b007c0c */ /* 0x000fe4000c741270 */
[----:B------:R-:W-:Y:S01]  /*ab580*/  ISETP.LT.AND P5, PT, R12, UR6, !P0 ;  /* 0x000000060c007c0c */ /* 0x000fe2000c7a1270 */
[----:B------:R-:W-:Y:S01]  /*ab590*/  VIADD R0, R10, 0x1f0 ;  /* 0x000001f00a007836 */ /* 0x000fe20000000000 */
[----:B------:R-:W-:Y:S01]  /*ab5a0*/  ISETP.LT.AND P6, PT, R13, UR6, !P0 ;  /* 0x000000060d007c0c */ /* 0x000fe2000c7c1270 */
[----:B------:R4:W-:Y:S03]  /*ab5b0*/  @P4 STG.E desc[UR4][R16.64], R119 ;  /* 0x0000007710004986 */ /* 0x0009e6000c101904 */
[----:B------:R-:W-:-:S02]  /*ab5c0*/  ISETP.GE.AND P3, PT, R0, UR7, PT ;  /* 0x0000000700007c0c */ /* 0x000fc4000bf66270 */
[----:B------:R-:W-:Y:S01]  /*ab5d0*/  ISETP.LT.AND P0, PT, R14, UR6, !P0 ;  /* 0x000000060e007c0c */ /* 0x000fe2000c701270 */
[----:B------:R1:W-:Y:S01]  /*ab5e0*/  @P1 STG.E desc[UR4][R18.64], R115 ;  /* 0x0000007312001986 */ /* 0x0003e2000c101904 */
[----:B------:R-:W-:-:S03]  /*ab5f0*/  ISETP.LT.AND P1, PT, R11, UR6, !P3 ;  /* 0x000000060b007c0c */ /* 0x000fc6000df21270 */
[----:B------:R1:W-:Y:S01]  /*ab600*/  @P2 STG.E desc[UR4][R26.64], R111 ;  /* 0x0000006f1a002986 */ /* 0x0003e2000c101904 */
[----:B------:R-:W-:-:S03]  /*ab610*/  ISETP.LT.AND P2, PT, R13, UR6, !P3 ;  /* 0x000000060d007c0c */ /* 0x000fc6000df41270 */
[----:B------:R1:W-:Y:S01]  /*ab620*/  @P5 STG.E desc[UR4][R20.64], R107 ;  /* 0x0000006b14005986 */ /* 0x0003e2000c101904 */
[----:B------:R-:W-:Y:S01]  /*ab630*/  ISETP.LT.AND P5, PT, R12, UR6, !P3 ;  /* 0x000000060c007c0c */ /* 0x000fe2000dfa1270 */
[----:B------:R-:W-:Y:S02]  /*ab640*/  VIADD R0, R10, 0x1f1 ;  /* 0x000001f10a007836 */ /* 0x000fe40000000000 */
[----:B----4-:R-:W-:-:S03]  /*ab650*/  IMAD.WIDE R16, R140, 0x4, R2 ;  /* 0x000000048c107825 */ /* 0x010fc600078e0202 */
[----:B------:R-:W-:Y:S01]  /*ab660*/  ISETP.GE.AND P4, PT, R0, UR7, PT ;  /* 0x0000000700007c0c */ /* 0x000fe2000bf86270 */
[----:B-1----:R-:W-:-:S04]  /*ab670*/  IMAD.WIDE R18, R140, 0x4, R4 ;  /* 0x000000048c127825 */ /* 0x002fc800078e0204 */
[----:B------:R-:W-:-:S04]  /*ab680*/  IMAD.WIDE R26, R140, 0x4, R6 ;  /* 0x000000048c1a7825 */ /* 0x000fc800078e0206 */
[----:B------:R-:W-:Y:S02]  /*ab690*/  IMAD.WIDE R20, R140, 0x4, R8 ;  /* 0x000000048c147825 */ /* 0x000fe400078e0208 */
[----:B------:R-:W4:Y:S01]  /*ab6a0*/  LDL.LU R140, [R1+0x27c8] ;  /* 0x0027c800018c7983 */ /* 0x000f220000300800 */
[----:B------:R-:W-:-:S03]  /*ab6b0*/  ISETP.LT.AND P3, PT, R14, UR6, !P3 ;  /* 0x000000060e007c0c */ /* 0x000fc6000df61270 */
[----:B------:R2:W-:Y:S01]  /*ab6c0*/  @P6 STG.E desc[UR4][R22.64], R103 ;  /* 0x0000006716006986 */ /* 0x0005e2000c101904 */
[----:B------:R-:W-:-:S03]  /*ab6d0*/  ISETP.LT.AND P6, PT, R12, UR6, !P4 ;  /* 0x000000060c007c0c */ /* 0x000fc6000e7c1270 */
[----:B------:R1:W-:Y:S01]  /*ab6e0*/  @P0 STG.E desc[UR4][R24.64], R99 ;  /* 0x0000006318000986 */ /* 0x0003e2000c101904 */
[----:B------:R-:W-:-:S03]  /*ab6f0*/  ISETP.LT.AND P0, PT, R11, UR6, !P4 ;  /* 0x000000060b007c0c */ /* 0x000fc6000e701270 */
[----:B------:R1:W-:Y:S04]  /*ab700*/  @P1 STG.E desc[UR4][R16.64], R92 ;  /* 0x0000005c10001986 */ /* 0x0003e8000c101904 */
[----:B------:R1:W-:Y:S04]  /*ab710*/  @P5 STG.E desc[UR4][R18.64], R88 ;  /* 0x0000005812005986 */ /* 0x0003e8000c101904 */
        /* <DEDUP_REMOVED lines=8> */
[----:B------:R1:W-:Y:S04]  /*ab7a0*/  @P0 STG.E desc[UR4][R22.64], R64 ;  /* 0x0000004016000986 */ /* 0x0003e8000c101904 */
[----:B------:R-:W-:Y:S04]  /*ab7b0*/  @P6 STG.E desc[UR4][R24.64], R32 ;  /* 0x0000002018006986 */ /* 0x000fe8000c101904 */
        /* <DEDUP_REMOVED lines=17> */
[----:B------:R-:W-:Y:S01]  /*ab8d0*/  @P5 STG.E desc[UR4][R26.64], R93 ;  /* 0x0000005d1a005986 */ /* 0x000fe2000c101904 */
[----:B------:R-:W-:Y:S01]  /*ab8e0*/  ISETP.LT.AND P5, PT, R12, UR6, !P0 ;  /* 0x000000060c007c0c */ /* 0x000fe2000c7a1270 */
[----:B------:R-:W-:Y:S02]  /*ab8f0*/  VIADD R0, R10, 0x1f4 ;  /* 0x000001f40a007836 */ /* 0x000fe40000000000 */
[----:B------:R1:W-:Y:S04]  /*ab900*/  @P6 STG.E desc[UR4][R20.64], R89 ;  /* 0x0000005914006986 */ /* 0x0003e8000c101904 */
[----:B------:R1:W-:Y:S01]  /*ab910*/  @P3 STG.E desc[UR4][R22.64], R85 ;  /* 0x0000005516003986 */ /* 0x0003e2000c101904 */
[----:B----4-:R-:W-:-:S04]  /*ab920*/  IMAD.WIDE R18, R140, 0x4, R2 ;  /* 0x000000048c127825 */ /* 0x010fc800078e0202 */
[----:B------:R-:W-:-:S04]  /*ab930*/  IMAD.WIDE R24, R140, 0x4, R4 ;  /* 0x000000048c187825 */ /* 0x000fc800078e0204 */
[----:B-1----:R-:W-:-:S04]  /*ab940*/  IMAD.WIDE R20, R140, 0x4, R6 ;  /* 0x000000048c147825 */ /* 0x002fc800078e0206 */
        /* <DEDUP_REMOVED lines=8> */
[----:B------:R1:W-:Y:S01]  /*ab9d0*/  @P5 STG.E desc[UR4][R24.64], R33 ;  /* 0x0000002118005986 */ /* 0x0003e2000c101904 */
[----:B------:R-:W-:-:S03]  /*ab9e0*/  ISETP.LT.AND P5, PT, R11, UR6, !P1 ;  /* 0x000000060b007c0c */ /* 0x000fc6000cfa1270 */
[----:B------:R3:W-:Y:S04]  /*ab9f0*/  @P6 STG.E desc[UR4][R20.64], R45 ;  /* 0x0000002d14006986 */ /* 0x0007e8000c101904 */
[----:B------:R-:W-:Y:S01]  /*aba00*/  @P0 STG.E desc[UR4][R22.64], R49 ;  /* 0x0000003116000986 */ /* 0x000fe2000c101904 */
        /* <DEDUP_REMOVED lines=8> */
[----:B-1----:R-:W-:-:S04]  /*aba90*/  IMAD.WIDE R16, R138, 0x4, R4 ;  /* 0x000000048a107825 */ /* 0x002fc800078e0204 */
[----:B------:R-:W-:-:S04]  /*abaa0*/  IMAD.WIDE R18, R138, 0x4, R6 ;  /* 0x000000048a127825 */ /* 0x000fc800078e0206 */
[----:B------:R-:W-:Y:S02]  /*abab0*/  IMAD.WIDE R22, R138, 0x4, R8 ;  /* 0x000000048a167825 */ /* 0x000fe400078e0208 */
[----:B------:R-:W3:Y:S01]  /*abac0*/  LDL.LU R138, [R1+0x27a4] ;  /* 0x0027a400018a7983 */ /* 0x000ee20000300800 */
[----:B------:R-:W-:Y:S01]  /*abad0*/  ISETP.LT.AND P4, PT, R13, UR6, !P1 ;  /* 0x000000060d007c0c */ /* 0x000fe2000cf81270 */
[----:B------:R-:W-:Y:S01]  /*abae0*/  VIADD R0, R10, 0x1f5 ;  /* 0x000001f50a007836 */ /* 0x000fe20000000000 */
[----:B------:R-:W-:-:S04]  /*abaf0*/  ISETP.LT.AND P1, PT, R14, UR6, !P1 ;  /* 0x000000060e007c0c */ /* 0x000fc8000cf21270 */
[----:B------:R-:W-:-:S04]  /*abb00*/  ISETP.GE.AND P3, PT, R0, UR7, PT ;  /* 0x0000000700007c0c */ /* 0x000fc8000bf66270 */
[----:B------:R-:W-:Y:S02]  /*abb10*/  ISETP.LT.AND P0, PT, R11, UR6, !P3 ;  /* 0x000000060b007c0c */ /* 0x000fe4000df01270 */
[----:B------:R-:W-:Y:S01]  /*abb20*/  ISETP.LT.AND P2, PT, R12, UR6, !P3 ;  /* 0x000000060c007c0c */ /* 0x000fe2000df41270 */
[----:B------:R4:W-:Y:S01]  /*abb30*/  @P4 STG.E desc[UR4][R24.64], R86 ;  /* 0x0000005618004986 */ /* 0x0009e2000c101904 */
[----:B------:R-:W-:Y:S01]  /*abb40*/  ISETP.LT.AND P4, PT, R13, UR6, !P3 ;  /* 0x000000060d007c0c */ /* 0x000fe2000df81270 */
[----:B------:R-:W-:Y:S01]  /*abb50*/  VIADD R0, R10, 0x1f6 ;  /* 0x000001f60a007836 */ /* 0x000fe20000000000 */
[----:B------:R-:W-:Y:S01]  /*abb60*/  ISETP.LT.AND P3, PT, R14, UR6, !P3 ;  /* 0x000000060e007c0c */ /* 0x000fe2000df61270 */
[----:B------:R-:W-:Y:S03]  /*abb70*/  @P1 STG.E desc[UR4][R26.64], R74 ;  /* 0x0000004a1a001986 */ /* 0x000fe6000c101904 */
[----:B------:R-:W-:-:S03]  /*abb80*/  ISETP.GE.AND P6, PT, R0, UR7, PT ;  /* 0x0000000700007c0c */ /* 0x000fc6000bfc6270 */
[----:B------:R1:W-:Y:S01]  /*abb90*/  @P0 STG.E desc[UR4][R20.64], R66 ;  /* 0x0000004214000986 */ /* 0x0003e2000c101904 */
[----:B------:R-:W-:-:S03]  /*abba0*/  ISETP.LT.AND P5, PT, R11, UR6, !P6 ;  /* 0x000000060b007c0c */ /* 0x000fc6000f7a1270 */
[----:B------:R1:W-:Y:S01]  /*abbb0*/  @P2 STG.E desc[UR4][R16.64], R34 ;  /* 0x0000002210002986 */ /* 0x0003e2000c101904 */
[----:B------:R-:W-:-:S03]  /*abbc0*/  ISETP.LT.AND P2, PT, R12, UR6, !P6 ;  /* 0x000000060c007c0c */ /* 0x000fc6000f741270 */
[----:B------:R2:W-:Y:S01]  /*abbd0*/  @P4 STG.E desc[UR4][R18.64], R46 ;  /* 0x0000002e12004986 */ /* 0x0005e2000c101904 */
[----:B------:R-:W-:Y:S01]  /*abbe0*/  ISETP.LT.AND P4, PT, R13, UR6, !P6 ;  /* 0x000000060d007c0c */ /* 0x000fe2000f781270 */
[----:B------:R-:W-:Y:S02]  /*abbf0*/  VIADD R15, R10, 0x1f7 ;  /* 0x000001f70a0f7836 */ /* 0x000fe40000000000 */
[----:B----4-:R-:W-:-:S04]  /*abc00*/  IMAD.WIDE R24, R140, 0x4, R2 ;  /* 0x000000048c187825 */ /* 0x010fc800078e0202 */
[----:B-1----:R-:W-:-:S04]  /*abc10*/  IMAD.WIDE R20, R140, 0x4, R4 ;  /* 0x000000048c147825 */ /* 0x002fc800078e0204 */
[----:B------:R-:W-:-:S04]  /*abc20*/  IMAD.WIDE R16, R140, 0x4, R6 ;  /* 0x000000048c107825 */ /* 0x000fc800078e0206 */
[----:B------:R-:W-:Y:S02]  /*abc30*/  IMAD.WIDE R26, R140, 0x4, R8 ;  /* 0x000000048c1a7825 */ /* 0x000fe400078e0208 */
[----:B------:R-:W4:Y:S01]  /*abc40*/  LDL.LU R140, [R1+0x27a0] ;  /* 0x0027a000018c7983 */ /* 0x000f220000300800 */
[----:B------:R-:W-:Y:S02]  /*abc50*/  ISETP.GE.AND P1, PT, R15, UR7, PT ;  /* 0x000000070f007c0c */ /* 0x000fe4000bf26270 */
[----:B------:R-:W-:Y:S01]  /*abc60*/  ISETP.LT.AND P6, PT, R14, UR6, !P6 ;  /* 0x000000060e007c0c */ /* 0x000fe2000f7c1270 */
[----:B------:R1:W-:Y:S01]  /*abc70*/  @P3 STG.E desc[UR4][R22.64], R50 ;  /* 0x0000003216003986 */ /* 0x0003e2000c101904 */
[----:B------:R-:W-:-:S03]  /*abc80*/  ISETP.LT.AND P3, PT, R12, UR6, !P1 ;  /* 0x000000060c007c0c */ /* 0x000fc6000cf61270 */
[----:B------:R-:W-:Y:S01]  /*abc90*/  @P5 STG.E desc[UR4][R24.64], R95 ;  /* 0x0000005f18005986 */ /* 0x000fe2000c101904 */
[----:B------:R-:W-:-:S03]  /*abca0*/  ISETP.LT.AND P5, PT, R11, UR6, !P1 ;  /* 0x000000060b007c0c */ /* 0x000fc6000cfa1270 */
[----:B------:R1:W-:Y:S04]  /*abcb0*/  @P2 STG.E desc[UR4][R20.64], R91 ;  /* 0x0000005b14002986 */ /* 0x0003e8000c101904 */
        /* <DEDUP_REMOVED lines=13> */
[----:B------:R-:W3:Y:S02]  /*abd90*/  LDL.LU R138, [R1+0x2790] ;  /* 0x00279000018a7983 */ /* 0x000ee40000300800 */
[----:B------:R-:W-:Y:S01]  /*abda0*/  VIADD R0, R10, 0x1f8 ;  /* 0x000001f80a007836 */ /* 0x000fe20000000000 */
[----:B------:R-:W-:Y:S01]  /*abdb0*/  ISETP.LT.AND P4, PT, R13, UR6, !P1 ;  /* 0x000000060d007c0c */ /* 0x000fe2000cf81270 */
[----:B------:R-:W3:Y:S03]  /*abdc0*/  LDL.LU R142, [R1+0x278c] ;  /* 0x00278c00018e7983 */ /* 0x000ee60000300800 */
[----:B------:R-:W-:Y:S02]  /*abdd0*/  ISETP.GE.AND P0, PT, R0, UR7, PT ;  /* 0x0000000700007c0c */ /* 0x000fe4000bf06270 */
[----:B------:R-:W-:-:S02]  /*abde0*/  ISETP.LT.AND P1, PT, R14, UR6, !P1 ;  /* 0x000000060e007c0c */ /* 0x000fc4000cf21270 */
[----:B------:R-:W-:Y:S02]  /*abdf0*/  ISETP.LT.AND P5, PT, R11, UR6, !P0 ;  /* 0x000000060b007c0c */ /* 0x000fe4000c7a1270 */
[----:B------:R-:W-:Y:S01]  /*abe00*/  ISETP.LT.AND P6, PT, R12, UR6, !P0 ;  /* 0x000000060c007c0c */ /* 0x000fe2000c7c1270 */
[----:B------:R-:W-:Y:S01]  /*abe10*/  VIADD R0, R10, 0x1f9 ;  /* 0x000001f90a007836 */ /* 0x000fe20000000000 */
[----:B------:R-:W-:Y:S01]  /*abe20*/  ISETP.LT.AND P3, PT, R13, UR6, !P0 ;  /* 0x000000060d007c0c */ /* 0x000fe2000c761270 */
[----:B------:R-:W-:Y:S03]  /*abe30*/  @P4 STG.E desc[UR4][R20.64], R47 ;  /* 0x0000002f14004986 */ /* 0x000fe6000c101904 */
[----:B------:R-:W-:Y:S02]  /*abe40*/  ISETP.GE.AND P2, PT, R0, UR7, PT ;  /* 0x0000000700007c0c */ /* 0x000fe4000bf46270 */
        /* <DEDUP_REMOVED lines=10> */
[----:B------:R-:W-:-:S04]  /*abef0*/  IMAD.WIDE R20, R140, 0x4, R4 ;  /* 0x000000048c147825 */ /* 0x000fc800078e0204 */
[----:B-1----:R-:W-:-:S04]  /*abf00*/  IMAD.WIDE R24, R140, 0x4, R6 ;  /* 0x000000048c187825 */ /* 0x002fc800078e0206 */
        /* <DEDUP_REMOVED lines=27> */
[----:B------:R-:W-:Y:S01]  /*ac0c0*/  ISETP.GE.AND P1, PT, R0, UR7, PT ;  /* 0x0000000700007c0c */ /* 0x000fe2000bf26270 */
[----:B------:R-:W-:-:S03]  /*ac0d0*/  VIADD R0, R10, 0x1fc ;  /* 0x000001fc0a007836 */ /* 0x000fc60000000000 */
[----:B------:R-:W-:Y:S02]  /*ac0e0*/  ISETP.LT.AND P6, PT, R11, UR6, !P1 ;  /* 0x000000060b007c0c */ /* 0x000fe4000cfc1270 */
[----:B------:R-:W-:Y:S02]  /*ac0f0*/  ISETP.LT.AND P3, PT, R12, UR6, !P1 ;  /* 0x000000060c007c0c */ /* 0x000fe4000cf61270 */
[----:B------:R-:W-:Y:S01]  /*ac100*/  ISETP.GE.AND P0, PT, R0, UR7, PT ;  /* 0x0000000700007c0c */ /* 0x000fe2000bf06270 */
[----:B------:R1:W-:Y:S01]  /*ac110*/  @P4 STG.E desc[UR4][R20.64], R53 ;  /* 0x0000003514004986 */ /* 0x0003e2000c101904 */
[----:B------:R-:W-:Y:S02]  /*ac120*/  ISETP.LT.AND P2, PT, R13, UR6, !P1 ;  /* 0x000000060d007c0c */ /* 0x000fe4000cf41270 */
[----:B------:R-:W-:Y:S02]  /*ac130*/  ISETP.LT.AND P4, PT, R14, UR6, !P1 ;  /* 0x000000060e007c0c */ /* 0x000fe4000cf81270 */
[----:B------:R-:W-:Y:S01]  /*ac140*/  ISETP.LT.AND P5, PT, R11, UR6, !P0 ;  /* 0x000000060b007c0c */ /* 0x000fe2000c7a1270 */
[----:B------:R-:W-:-:S02]  /*ac150*/  VIADD R0, R10, 0x1fd ;  /* 0x000001fd0a007836 */ /* 0x000fc40000000000 */
[----:B------:R4:W-:Y:S01]  /*ac160*/  @P6 STG.E desc[UR4][R24.64], R61 ;  /* 0x0000003d18006986 */ /* 0x0009e2000c101904 */
[----:B------:R-:W-:Y:S01]  /*ac170*/  ISETP.LT.AND P6, PT, R12, UR6, !P0 ;  /* 0x000000060c007c0c */ /* 0x000fe2000c7c1270 */
[----:B-1----:R-:W-:Y:S02]  /*ac180*/  IMAD.WIDE R20, R142, 0x4, R2 ;  /* 0x000000048e147825 */ /* 0x002fe400078e0202 */
[----:B------:R1:W-:Y:S01]  /*ac190*/  @P3 STG.E desc[UR4][R18.64], R69 ;  /* 0x0000004512003986 */ /* 0x0003e2000c101904 */
[----:B------:R-:W-:Y:S02]  /*ac1a0*/  ISETP.GE.AND P1, PT, R0, UR7, PT ;  /* 0x0000000700007c0c */ /* 0x000fe4000bf26270 */
[----:B------:R-:W-:Y:S01]  /*ac1b0*/  ISETP.LT.AND P3, PT, R13, UR6, !P0 ;  /* 0x000000060d007c0c */ /* 0x000fe2000c761270 */
[----:B------:R1:W-:Y:S01]  /*ac1c0*/  @P2 STG.E desc[UR4][R22.64], R81 ;  /* 0x0000005116002986 */ /* 0x0003e2000c101904 */
[----:B------:R-:W-:-:S03]  /*ac1d0*/  ISETP.LT.AND P0, PT, R14, UR6, !P0 ;  /* 0x000000060e007c0c */ /* 0x000fc6000c701270 */
[----:B------:R1:W-:Y:S01]  /*ac1e0*/  @P4 STG.E desc[UR4][R16.64], R153 ;  /* 0x0000009910004986 */ /* 0x0003e2000c101904 */
[----:B----4-:R-:W-:-:S03]  /*ac1f0*/  IMAD.WIDE R24, R142, 0x4, R4 ;  /* 0x000000048e187825 */ /* 0x010fc600078e0204 */
[----:B------:R4:W-:Y:S01]  /*ac200*/  @P5 STG.E desc[UR4][R20.64], R42 ;  /* 0x0000002a14005986 */ /* 0x0009e2000c101904 */
[----:B------:R-:W-:Y:S01]  /*ac210*/  ISETP.LT.AND P5, PT, R11, UR6, !P1 ;  /* 0x000000060b007c0c */ /* 0x000fe2000cfa1270 */
[----:B------:R-:W-:Y:S01]  /*ac220*/  VIADD R0, R10, 0x1fe ;  /* 0x000001fe0a007836 */ /* 0x000fe20000000000 */
[----:B------:R-:W-:Y:S01]  /*ac230*/  ISETP.LT.AND P4, PT, R12, UR6, !P1 ;  /* 0x000000060c007c0c */ /* 0x000fe2000cf81270 */
[----:B-1----:R-:W-:Y:S01]  /*ac240*/  IMAD.WIDE R18, R142, 0x4, R6 ;  /* 0x000000048e127825 */ /* 0x002fe200078e0206 */
[----:B------:R1:W-:Y:S01]  /*ac250*/  @P6 STG.E desc[UR4][R24.64], R38 ;  /* 0x0000002618006986 */ /* 0x0003e2000c101904 */
[----:B------:R-:W-:Y:S02]  /*ac260*/  ISETP.LT.AND P6, PT, R13, UR6, !P1 ;  /* 0x000000060d007c0c */ /* 0x000fe4000cfc1270 */
[----:B------:R-:W-:Y:S02]  /*ac270*/  VIADD R10, R10, 0x1ff ;  /* 0x000001ff0a0a7836 */ /* 0x000fe40000000000 */
[----:B------:R-:W-:Y:S01]  /*ac280*/  IMAD.WIDE R22, R142, 0x4, R8 ;  /* 0x000000048e167825 */ /* 0x000fe200078e0208 */
[----:B------:R-:W-:-:S02]  /*ac290*/  ISETP.GE.AND P2, PT, R0, UR7, PT ;  /* 0x0000000700007c0c */ /* 0x000fc4000bf46270 */
[----:B------:R-:W-:Y:S01]  /*ac2a0*/  ISETP.LT.AND P1, PT, R14, UR6, !P1 ;  /* 0x000000060e007c0c */ /* 0x000fe2000cf21270 */
[----:B------:R-:W-:Y:S01]  /*ac2b0*/  IMAD.WIDE R16, R140, 0x4, R2 ;  /* 0x000000048c107825 */ /* 0x000fe200078e0202 */
[----:B------:R2:W-:Y:S01]  /*ac2c0*/  @P3 STG.E desc[UR4][R18.64], R58 ;  /* 0x0000003a12003986 */ /* 0x0005e2000c101904 */
[----:B------:R-:W-:-:S03]  /*ac2d0*/  ISETP.GE.AND P3, PT, R10, UR7, PT ;  /* 0x000000070a007c0c */ /* 0x000fc6000bf66270 */
[----:B------:R-:W-:Y:S01]  /*ac2e0*/  @P0 STG.E desc[UR4][R22.64], R54 ;  /* 0x0000003616000986 */ /* 0x000fe2000c101904 */
[C---:B------:R-:W-:Y:S01]  /*ac2f0*/  ISETP.LT.AND P0, PT, R11.reuse, UR6, !P2 ;  /* 0x000000060b007c0c */ /* 0x040fe2000d701270 */
[C---:B----4-:R-:W-:Y:S02]  /*ac300*/  IMAD.WIDE R20, R140.reuse, 0x4, R4 ;  /* 0x000000048c147825 */ /* 0x050fe400078e0204 */
[----:B------:R4:W-:Y:S01]  /*ac310*/  @P5 STG.E desc[UR4][R16.64], R62 ;  /* 0x0000003e10005986 */ /* 0x0009e2000c101904 */
[----:B------:R-:W-:Y:S01]  /*ac320*/  ISETP.LT.AND P5, PT, R11, UR6, !P3 ;  /* 0x000000060b007c0c */ /* 0x000fe2000dfa1270 */
[----:B-1----:R-:W-:-:S04]  /*ac330*/  IMAD.WIDE R24, R140, 0x4, R6 ;  /* 0x000000048c187825 */ /* 0x002fc800078e0206 */
[----:B------:R-:W-:Y:S01]  /*ac340*/  IMAD.WIDE R10, R140, 0x4, R8 ;  /* 0x000000048c0a7825 */ /* 0x000fe200078e0208 */
[----:B------:R1:W-:Y:S01]  /*ac350*/  @P4 STG.E desc[UR4][R20.64], R70 ;  /* 0x0000004614004986 */ /* 0x0003e2000c101904 */
[----:B------:R-:W-:-:S03]  /*ac360*/  ISETP.LT.AND P4, PT, R12, UR6, !P2 ;  /* 0x000000060c007c0c */ /* 0x000fc6000d781270 */
[----:B------:R1:W-:Y:S04]  /*ac370*/  @P6 STG.E desc[UR4][R24.64], R82 ;  /* 0x0000005218006986 */ /* 0x0003e8000c101904 */
[----:B------:R1:W-:Y:S01]  /*ac380*/  @P1 STG.E desc[UR4][R10.64], R154 ;  /* 0x0000009a0a001986 */ /* 0x0003e2000c101904 */
[----:B------:R-:W-:Y:S02]  /*ac390*/  ISETP.LT.AND P1, PT, R13, UR6, !P2 ;  /* 0x000000060d007c0c */ /* 0x000fe4000d721270 */
[----:B------:R-:W-:Y:S02]  /*ac3a0*/  ISETP.LT.AND P2, PT, R14, UR6, !P2 ;  /* 0x000000060e007c0c */ /* 0x000fe4000d741270 */
[----:B------:R-:W-:Y:S01]  /*ac3b0*/  ISETP.LT.AND P6, PT, R12, UR6, !P3 ;  /* 0x000000060c007c0c */ /* 0x000fe2000dfc1270 */
[----:B--2---:R-:W-:-:S05]  /*ac3c0*/  IMAD.WIDE R18, R139, 0x4, R2 ;  /* 0x000000048b127825 */ /* 0x004fca00078e0202 */
[----:B------:R1:W-:Y:S01]  /*ac3d0*/  @P0 STG.E desc[UR4][R18.64], R43 ;  /* 0x0000002b12000986 */ /* 0x0003e2000c101904 */
[----:B------:R-:W-:Y:S02]  /*ac3e0*/  ISETP.LT.AND P0, PT, R13, UR6, !P3 ;  /* 0x000000060d007c0c */ /* 0x000fe4000df01270 */
[----:B------:R-:W-:Y:S01]  /*ac3f0*/  ISETP.LT.AND P3, PT, R14, UR6, !P3 ;  /* 0x000000060e007c0c */ /* 0x000fe2000df61270 */
[----:B------:R-:W-:-:S04]  /*ac400*/  IMAD.WIDE R12, R139, 0x4, R4 ;  /* 0x000000048b0c7825 */ /* 0x000fc800078e0204 */
[C---:B------:R-:W-:Y:S01]  /*ac410*/  IMAD.WIDE R14, R139.reuse, 0x4, R6 ;  /* 0x000000048b0e7825 */ /* 0x040fe200078e0206 */
[----:B------:R1:W-:Y:S03]  /*ac420*/  @P4 STG.E desc[UR4][R12.64], R39 ;  /* 0x000000270c004986 */ /* 0x0003e6000c101904 */
[----:B----4-:R-:W-:Y:S01]  /*ac430*/  IMAD.WIDE R16, R139, 0x4, R8 ;  /* 0x000000048b107825 */ /* 0x010fe200078e0208 */
[----:B------:R1:W-:Y:S04]  /*ac440*/  @P1 STG.E desc[UR4][R14.64], R59 ;  /* 0x0000003b0e001986 */ /* 0x0003e8000c101904 */
[----:B------:R1:W-:Y:S01]  /*ac450*/  @P2 STG.E desc[UR4][R16.64], R55 ;  /* 0x0000003710002986 */ /* 0x0003e2000c101904 */
[----:B---3--:R-:W-:-:S04]  /*ac460*/  IMAD.WIDE R2, R138, 0x4, R2 ;  /* 0x000000048a027825 */ /* 0x008fc800078e0202 */
[C---:B------:R-:W-:Y:S01]  /*ac470*/  IMAD.WIDE R4, R138.reuse, 0x4, R4 ;  /* 0x000000048a047825 */ /* 0x040fe200078e0204 */
[----:B------:R1:W-:Y:S03]  /*ac480*/  @P5 STG.E desc[UR4][R2.64], R63 ;  /* 0x0000003f02005986 */ /* 0x0003e6000c101904 */
[C---:B------:R-:W-:Y:S01]  /*ac490*/  IMAD.WIDE R6, R138.reuse, 0x4, R6 ;  /* 0x000000048a067825 */ /* 0x040fe200078e0206 */
[----:B------:R1:W-:Y:S04]  /*ac4a0*/  @P6 STG.E desc[UR4][R4.64], R71 ;  /* 0x0000004704006986 */ /* 0x0003e8000c101904 */
[----:B------:R1:W-:Y:S01]  /*ac4b0*/  @P0 STG.E desc[UR4][R6.64], R83 ;  /* 0x0000005306000986 */ /* 0x0003e2000c101904 */
[----:B------:R-:W-:Y:S01]  /*ac4c0*/  IMAD.WIDE R8, R138, 0x4, R8 ;  /* 0x000000048a087825 */ /* 0x000fe200078e0208 */
[----:B------:R-:W-:Y:S06]  /*ac4d0*/  @!P3 EXIT ;  /* 0x000000000000b94d */ /* 0x000fec0003800000 */
[----:B------:R-:W-:Y:S01]  /*ac4e0*/  STG.E desc[UR4][R8.64], R155 ;  /* 0x0000009b08007986 */ /* 0x000fe2000c101904 */
[----:B------:R-:W-:Y:S05]  /*ac4f0*/  EXIT ;  /* 0x000000000000794d */ /* 0x000fea0003800000 */
.L_x_2:
[----:B------:R-:W-:-:S00]  /*ac500*/  BRA `(.L_x_2) ;  /* 0xfffffffc00fc7947 */ /* 0x000fc0000383ffff */
[----:B------:R-:W-:-:S00]  /*ac510*/  NOP ;  /* 0x0000000000007918 */ /* 0x000fc00000000000 */
        /* <DEDUP_REMOVED lines=14> */
.L_x_3:


//--------------------- .nv.shared.matmul_kernel  --------------------------
	.section	.nv.shared.matmul_kernel,"aw",@nobits
	.sectionflags	@""
	.align	16
	.zero		1024


//--------------------- .nv.shared.reserved.0     --------------------------
	.section	.nv.shared.reserved.0,"aw",@nobits
	.weak		__nv_reservedSMEM_offset_0_alias
	.size		__nv_reservedSMEM_offset_0_alias, 0, 0
	.other		__nv_reservedSMEM_offset_0_alias,@"STO_CUDA_RESERVED_SHARED STV_DEFAULT"
__nv_reservedSMEM_offset_0_alias:
	.zero		0


//--------------------- .nv.constant0.matmul_kernel --------------------------
	.section	.nv.constant0.matmul_kernel,"a",@progbits
	.sectionflags	@""
	.align	4
.nv.constant0.matmul_kernel:
	.zero		608


//--------------------- SYMBOLS --------------------------

	.type		.nv.reservedSmem.offset0,@object
	.size		.nv.reservedSmem.offset0,0x4
